	.target	sm_103a

	.elftype	@"ET_EXEC"


//--------------------- .note.nv.tkinfo           --------------------------
	.section	.note.nv.tkinfo,"",@"SHT_NOTE"
	.sectionflags	@"SHF_NOTE_NV_TKINFO"
	.tkinfo
        /*0018*/ 	.word	0x00000002
        /*0030*/ 	.string	""
        /*0030*/ 	.string	"ptxas"
        /*0030*/ 	.string	"Cuda compilation tools, release 13.0, V13.0.88"
        /*0030*/ 	.string	"Build cuda_13.0.r13.0/compiler.36424714_0"
        /*0030*/ 	.string	"-arch sm_103a -m 64 "



//--------------------- .note.nv.cuinfo           --------------------------
	.section	.note.nv.cuinfo,"",@"SHT_NOTE"
	.sectionflags	@"SHF_NOTE_NV_CUINFO"
        /*0018*/ 	.short	0x0002
        /*001a*/ 	.short	0x0067
        /*001c*/ 	.short	0x0082
	.zero		2


//--------------------- .nv.info                  --------------------------
	.section	.nv.info,"",@"SHT_CUDA_INFO"
	.align	4


	//----- nvinfo : EIATTR_REGCOUNT
	.align		4
        /*0000*/ 	.byte	0x04, 0x2f
        /*0002*/ 	.short	(.L_12 - .L_11)
	.align		4
.L_11:
        /*0004*/ 	.word	index@(_ZN7cutlass13device_kernelIN5flash22FlashAttnBwdPreprocessIN4cute5tupleIJNS3_1CILi64EEENS5_ILi128EEEEEENS_6half_tEfNS_4arch4Sm90ELb1ELb1EEEEEvNT_6ParamsE)
        /*0008*/ 	.word	0x00000040


	//----- nvinfo : EIATTR_FRAME_SIZE
	.align		4
.L_12:
        /*000c*/ 	.byte	0x04, 0x11
        /*000e*/ 	.short	(.L_14 - .L_13)
	.align		4
.L_13:
        /*0010*/ 	.word	index@(_ZN7cutlass13device_kernelIN5flash22FlashAttnBwdPreprocessIN4cute5tupleIJNS3_1CILi64EEENS5_ILi128EEEEEENS_6half_tEfNS_4arch4Sm90ELb1ELb1EEEEEvNT_6ParamsE)
        /*0014*/ 	.word	0x00000000


	//----- nvinfo : EIATTR_REGCOUNT
	.align		4
.L_14:
        /*0018*/ 	.byte	0x04, 0x2f
        /*001a*/ 	.short	(.L_16 - .L_15)
	.align		4
.L_15:
        /*001c*/ 	.word	index@(_ZN7cutlass13device_kernelIN5flash11enable_sm90INS1_16FlashAttnBwdSm90INS1_25CollectiveMainloopBwdSm90ILi2ELi2ELi2EN4cute5tupleIJNS5_1CILi1EEES8_S8_EEENS6_IJNS7_ILi64EEENS7_ILi128EEESB_EEENS_6half_tEfNS_4arch4Sm90ELb1ELb0ELb0ELb1ELb1ELb1ELb0ELb0ELi2ELi1ELi2ELi1ELb0EEENS1_24CollectiveEpilogueBwdGQAISC_fSF_Li256ELb1ELb1EEENS1_25SingleTileBwdLPTSchedulerILb1ELi128ELb1EEEEEEEEEvNT_6ParamsE)
        /*0020*/ 	.word	0x00000004


	//----- nvinfo : EIATTR_FRAME_SIZE
	.align		4
.L_16:
        /*0024*/ 	.byte	0x04, 0x11
        /*0026*/ 	.short	(.L_18 - .L_17)
	.align		4
.L_17:
        /*0028*/ 	.word	index@(_ZN7cutlass13device_kernelIN5flash11enable_sm90INS1_16FlashAttnBwdSm90INS1_25CollectiveMainloopBwdSm90ILi2ELi2ELi2EN4cute5tupleIJNS5_1CILi1EEES8_S8_EEENS6_IJNS7_ILi64EEENS7_ILi128EEESB_EEENS_6half_tEfNS_4arch4Sm90ELb1ELb0ELb0ELb1ELb1ELb1ELb0ELb0ELi2ELi1ELi2ELi1ELb0EEENS1_24CollectiveEpilogueBwdGQAISC_fSF_Li256ELb1ELb1EEENS1_25SingleTileBwdLPTSchedulerILb1ELi128ELb1EEEEEEEEEvNT_6ParamsE)
        /*002c*/ 	.word	0x00000000


	//----- nvinfo : EIATTR_REGCOUNT
	.align		4
.L_18:
        /*0030*/ 	.byte	0x04, 0x2f
        /*0032*/ 	.short	(.L_20 - .L_19)
	.align		4
.L_19:
        /*0034*/ 	.word	index@(_ZN7cutlass13device_kernelIN5flash32FlashAttnBwdPostprocessConvertdQIN4cute5tupleIJNS3_1CILi64EEENS5_ILi128EEEEEENS_6half_tEfNS_4arch4Sm90ELi256ENS3_8TiledMMAINS3_8MMA_AtomIJNS3_4SM904GMMA25MMA_64x64x16_F32F16F16_SSILNSF_5MajorE0ELSH_1ELNSF_7ScaleInE1ELSI_1EEEEEENS3_6LayoutINS4_IJNS5_ILi1EEENS5_ILi2EEESM_EEENS4_IJNS5_ILi0EEESM_SP_EEEEENS4_IJNS3_10UnderscoreESS_SS_EEEEELb0EEEEEvNT_6ParamsE)
        /*0038*/ 	.word	0x00000033


	//----- nvinfo : EIATTR_FRAME_SIZE
	.align		4
.L_20:
        /*003c*/ 	.byte	0x04, 0x11
        /*003e*/ 	.short	(.L_22 - .L_21)
	.align		4
.L_21:
        /*0040*/ 	.word	index@(_ZN7cutlass13device_kernelIN5flash32FlashAttnBwdPostprocessConvertdQIN4cute5tupleIJNS3_1CILi64EEENS5_ILi128EEEEEENS_6half_tEfNS_4arch4Sm90ELi256ENS3_8TiledMMAINS3_8MMA_AtomIJNS3_4SM904GMMA25MMA_64x64x16_F32F16F16_SSILNSF_5MajorE0ELSH_1ELNSF_7ScaleInE1ELSI_1EEEEEENS3_6LayoutINS4_IJNS5_ILi1EEENS5_ILi2EEESM_EEENS4_IJNS5_ILi0EEESM_SP_EEEEENS4_IJNS3_10UnderscoreESS_SS_EEEEELb0EEEEEvNT_6ParamsE)
        /*0044*/ 	.word	0x00000000


	//----- nvinfo : EIATTR_REGCOUNT
	.align		4
.L_22:
        /*0048*/ 	.byte	0x04, 0x2f
        /*004a*/ 	.short	(.L_24 - .L_23)
	.align		4
.L_23:
        /*004c*/ 	.word	index@(_ZN7cutlass13device_kernelIN5flash32FlashAttnBwdPostprocessConvertdQIN4cute5tupleIJNS3_1CILi128EEES6_EEENS_6half_tEfNS_4arch4Sm90ELi256ENS3_8TiledMMAINS3_8MMA_AtomIJNS3_4SM904GMMA26MMA_64x128x16_F32F16F16_RSILNSE_5MajorE0ELSG_1ELNSE_7ScaleInE1ELSH_1EEEEEENS3_6LayoutINS4_IJNS5_ILi2EEENS5_ILi1EEESM_EEENS4_IJSM_NS5_ILi0EEESO_EEEEENS4_IJNS3_10UnderscoreESR_SR_EEEEELb0EEEEEvNT_6ParamsE)
        /*0050*/ 	.word	0x0000004e


	//----- nvinfo : EIATTR_FRAME_SIZE
	.align		4
.L_24:
        /*0054*/ 	.byte	0x04, 0x11
        /*0056*/ 	.short	(.L_26 - .L_25)
	.align		4
.L_25:
        /*0058*/ 	.word	index@(_ZN7cutlass13device_kernelIN5flash32FlashAttnBwdPostprocessConvertdQIN4cute5tupleIJNS3_1CILi128EEES6_EEENS_6half_tEfNS_4arch4Sm90ELi256ENS3_8TiledMMAINS3_8MMA_AtomIJNS3_4SM904GMMA26MMA_64x128x16_F32F16F16_RSILNSE_5MajorE0ELSG_1ELNSE_7ScaleInE1ELSH_1EEEEEENS3_6LayoutINS4_IJNS5_ILi2EEENS5_ILi1EEESM_EEENS4_IJSM_NS5_ILi0EEESO_EEEEENS4_IJNS3_10UnderscoreESR_SR_EEEEELb0EEEEEvNT_6ParamsE)
        /*005c*/ 	.word	0x00000000


	//----- nvinfo : EIATTR_REGCOUNT
	.align		4
.L_26:
        /*0060*/ 	.byte	0x04, 0x2f
        /*0062*/ 	.short	(.L_28 - .L_27)
	.align		4
.L_27:
        /*0064*/ 	.word	index@(_ZN7cutlass13device_kernelIN5flash11enable_sm90INS1_16FlashAttnBwdSm90INS1_25CollectiveMainloopBwdSm90ILi2ELi2ELi2EN4cute5tupleIJNS5_1CILi1EEES8_S8_EEENS6_IJNS7_ILi64EEENS7_ILi128EEESB_EEENS_6half_tEfNS_4arch4Sm90ELb1ELb0ELb0ELb1ELb0ELb1ELb0ELb0ELi2ELi1ELi2ELi1ELb0EEENS1_24CollectiveEpilogueBwdGQAISC_fSF_Li256ELb1ELb0EEENS1_25SingleTileBwdLPTSchedulerILb1ELi128ELb0EEEEEEEEEvNT_6ParamsE)
        /*0068*/ 	.word	0x00000004


	//----- nvinfo : EIATTR_FRAME_SIZE
	.align		4
.L_28:
        /*006c*/ 	.byte	0x04, 0x11
        /*006e*/ 	.short	(.L_30 - .L_29)
	.align		4
.L_29:
        /*0070*/ 	.word	index@(_ZN7cutlass13device_kernelIN5flash11enable_sm90INS1_16FlashAttnBwdSm90INS1_25CollectiveMainloopBwdSm90ILi2ELi2ELi2EN4cute5tupleIJNS5_1CILi1EEES8_S8_EEENS6_IJNS7_ILi64EEENS7_ILi128EEESB_EEENS_6half_tEfNS_4arch4Sm90ELb1ELb0ELb0ELb1ELb0ELb1ELb0ELb0ELi2ELi1ELi2ELi1ELb0EEENS1_24CollectiveEpilogueBwdGQAISC_fSF_Li256ELb1ELb0EEENS1_25SingleTileBwdLPTSchedulerILb1ELi128ELb0EEEEEEEEEvNT_6ParamsE)
        /*0074*/ 	.word	0x00000000


	//----- nvinfo : EIATTR_REGCOUNT
	.align		4
.L_30:
        /*0078*/ 	.byte	0x04, 0x2f
        /*007a*/ 	.short	(.L_32 - .L_31)
	.align		4
.L_31:
        /*007c*/ 	.word	index@(_ZN7cutlass13device_kernelIN5flash11enable_sm90INS1_16FlashAttnBwdSm90INS1_25CollectiveMainloopBwdSm90ILi2ELi2ELi2EN4cute5tupleIJNS5_1CILi1EEES8_S8_EEENS6_IJNS7_ILi64EEENS7_ILi128EEESB_EEENS_6half_tEfNS_4arch4Sm90ELb1ELb0ELb0ELb1ELb1ELb1ELb0ELb0ELi2ELi1ELi2ELi1ELb0EEENS1_21CollectiveEpilogueBwdISC_SD_SF_Li256ELb1ELb0ELi1EEENS1_25SingleTileBwdLPTSchedulerILb1ELi128ELb1EEEEEEEEEvNT_6ParamsE)
        /*0080*/ 	.word	0x00000004


	//----- nvinfo : EIATTR_FRAME_SIZE
	.align		4
.L_32:
        /*0084*/ 	.byte	0x04, 0x11
        /*0086*/ 	.short	(.L_34 - .L_33)
	.align		4
.L_33:
        /*0088*/ 	.word	index@(_ZN7cutlass13device_kernelIN5flash11enable_sm90INS1_16FlashAttnBwdSm90INS1_25CollectiveMainloopBwdSm90ILi2ELi2ELi2EN4cute5tupleIJNS5_1CILi1EEES8_S8_EEENS6_IJNS7_ILi64EEENS7_ILi128EEESB_EEENS_6half_tEfNS_4arch4Sm90ELb1ELb0ELb0ELb1ELb1ELb1ELb0ELb0ELi2ELi1ELi2ELi1ELb0EEENS1_21CollectiveEpilogueBwdISC_SD_SF_Li256ELb1ELb0ELi1EEENS1_25SingleTileBwdLPTSchedulerILb1ELi128ELb1EEEEEEEEEvNT_6ParamsE)
        /*008c*/ 	.word	0x00000000


	//----- nvinfo : EIATTR_REGCOUNT
	.align		4
.L_34:
        /*0090*/ 	.byte	0x04, 0x2f
        /*0092*/ 	.short	(.L_36 - .L_35)
	.align		4
.L_35:
        /*0094*/ 	.word	index@(_ZN7cutlass13device_kernelIN5flash11enable_sm90INS1_16FlashAttnBwdSm90INS1_25CollectiveMainloopBwdSm90ILi2ELi2ELi2EN4cute5tupleIJNS5_1CILi1EEES8_S8_EEENS6_IJNS7_ILi64EEENS7_ILi128EEESB_EEENS_6half_tEfNS_4arch4Sm90ELb1ELb0ELb0ELb1ELb0ELb1ELb0ELb0ELi2ELi1ELi2ELi1ELb0EEENS1_21CollectiveEpilogueBwdISC_SD_SF_Li256ELb1ELb0ELi1EEENS1_25SingleTileBwdLPTSchedulerILb1ELi128ELb0EEEEEEEEEvNT_6ParamsE)
        /*0098*/ 	.word	0x00000004


	//----- nvinfo : EIATTR_FRAME_SIZE
	.align		4
.L_36:
        /*009c*/ 	.byte	0x04, 0x11
        /*009e*/ 	.short	(.L_38 - .L_37)
	.align		4
.L_37:
        /*00a0*/ 	.word	index@(_ZN7cutlass13device_kernelIN5flash11enable_sm90INS1_16FlashAttnBwdSm90INS1_25CollectiveMainloopBwdSm90ILi2ELi2ELi2EN4cute5tupleIJNS5_1CILi1EEES8_S8_EEENS6_IJNS7_ILi64EEENS7_ILi128EEESB_EEENS_6half_tEfNS_4arch4Sm90ELb1ELb0ELb0ELb1ELb0ELb1ELb0ELb0ELi2ELi1ELi2ELi1ELb0EEENS1_21CollectiveEpilogueBwdISC_SD_SF_Li256ELb1ELb0ELi1EEENS1_25SingleTileBwdLPTSchedulerILb1ELi128ELb0EEEEEEEEEvNT_6ParamsE)
        /*00a4*/ 	.word	0x00000000


	//----- nvinfo : EIATTR_REGCOUNT
	.align		4
.L_38:
        /*00a8*/ 	.byte	0x04, 0x2f
        /*00aa*/ 	.short	(.L_40 - .L_39)
	.align		4
.L_39:
        /*00ac*/ 	.word	index@(_ZN7cutlass13device_kernelIN5flash22FlashAttnBwdPreprocessIN4cute5tupleIJNS3_1CILi64EEENS5_ILi128EEEEEENS_6half_tEfNS_4arch4Sm90ELb1ELb0EEEEEvNT_6ParamsE)
        /*00b0*/ 	.word	0x00000038


	//----- nvinfo : EIATTR_FRAME_SIZE
	.align		4
.L_40:
        /*00b4*/ 	.byte	0x04, 0x11
        /*00b6*/ 	.short	(.L_42 - .L_41)
	.align		4
.L_41:
        /*00b8*/ 	.word	index@(_ZN7cutlass13device_kernelIN5flash22FlashAttnBwdPreprocessIN4cute5tupleIJNS3_1CILi64EEENS5_ILi128EEEEEENS_6half_tEfNS_4arch4Sm90ELb1ELb0EEEEEvNT_6ParamsE)
        /*00bc*/ 	.word	0x00000000


	//----- nvinfo : EIATTR_REGCOUNT
	.align		4
.L_42:
        /*00c0*/ 	.byte	0x04, 0x2f
        /*00c2*/ 	.short	(.L_44 - .L_43)
	.align		4
.L_43:
        /*00c4*/ 	.word	index@(_ZN7cutlass13device_kernelIN5flash11enable_sm90INS1_16FlashAttnBwdSm90INS1_25CollectiveMainloopBwdSm90ILi2ELi2ELi2EN4cute5tupleIJNS5_1CILi1EEES8_S8_EEENS6_IJNS7_ILi64EEENS7_ILi128EEESB_EEENS_6half_tEfNS_4arch4Sm90ELb1ELb0ELb0ELb0ELb1ELb1ELb0ELb0ELi2ELi1ELi2ELi1ELb0EEENS1_24CollectiveEpilogueBwdGQAISC_fSF_Li256ELb0ELb1EEENS1_25SingleTileBwdLPTSchedulerILb0ELi128ELb1EEEEEEEEEvNT_6ParamsE)
        /*00c8*/ 	.word	0x00000004


	//----- nvinfo : EIATTR_FRAME_SIZE
	.align		4
.L_44:
        /*00cc*/ 	.byte	0x04, 0x11
        /*00ce*/ 	.short	(.L_46 - .L_45)
	.align		4
.L_45:
        /*00d0*/ 	.word	index@(_ZN7cutlass13device_kernelIN5flash11enable_sm90INS1_16FlashAttnBwdSm90INS1_25CollectiveMainloopBwdSm90ILi2ELi2ELi2EN4cute5tupleIJNS5_1CILi1EEES8_S8_EEENS6_IJNS7_ILi64EEENS7_ILi128EEESB_EEENS_6half_tEfNS_4arch4Sm90ELb1ELb0ELb0ELb0ELb1ELb1ELb0ELb0ELi2ELi1ELi2ELi1ELb0EEENS1_24CollectiveEpilogueBwdGQAISC_fSF_Li256ELb0ELb1EEENS1_25SingleTileBwdLPTSchedulerILb0ELi128ELb1EEEEEEEEEvNT_6ParamsE)
        /*00d4*/ 	.word	0x00000000


	//----- nvinfo : EIATTR_REGCOUNT
	.align		4
.L_46:
        /*00d8*/ 	.byte	0x04, 0x2f
        /*00da*/ 	.short	(.L_48 - .L_47)
	.align		4
.L_47:
        /*00dc*/ 	.word	index@(_ZN7cutlass13device_kernelIN5flash11enable_sm90INS1_16FlashAttnBwdSm90INS1_25CollectiveMainloopBwdSm90ILi2ELi2ELi2EN4cute5tupleIJNS5_1CILi1EEES8_S8_EEENS6_IJNS7_ILi64EEENS7_ILi128EEESB_EEENS_6half_tEfNS_4arch4Sm90ELb1ELb0ELb0ELb0ELb0ELb1ELb0ELb0ELi2ELi1ELi2ELi1ELb0EEENS1_24CollectiveEpilogueBwdGQAISC_fSF_Li256ELb0ELb0EEENS1_25SingleTileBwdLPTSchedulerILb0ELi128ELb0EEEEEEEEEvNT_6ParamsE)
        /*00e0*/ 	.word	0x00000004


	//----- nvinfo : EIATTR_FRAME_SIZE
	.align		4
.L_48:
        /*00e4*/ 	.byte	0x04, 0x11
        /*00e6*/ 	.short	(.L_50 - .L_49)
	.align		4
.L_49:
        /*00e8*/ 	.word	index@(_ZN7cutlass13device_kernelIN5flash11enable_sm90INS1_16FlashAttnBwdSm90INS1_25CollectiveMainloopBwdSm90ILi2ELi2ELi2EN4cute5tupleIJNS5_1CILi1EEES8_S8_EEENS6_IJNS7_ILi64EEENS7_ILi128EEESB_EEENS_6half_tEfNS_4arch4Sm90ELb1ELb0ELb0ELb0ELb0ELb1ELb0ELb0ELi2ELi1ELi2ELi1ELb0EEENS1_24CollectiveEpilogueBwdGQAISC_fSF_Li256ELb0ELb0EEENS1_25SingleTileBwdLPTSchedulerILb0ELi128ELb0EEEEEEEEEvNT_6ParamsE)
        /*00ec*/ 	.word	0x00000000


	//----- nvinfo : EIATTR_REGCOUNT
	.align		4
.L_50:
        /*00f0*/ 	.byte	0x04, 0x2f
        /*00f2*/ 	.short	(.L_52 - .L_51)
	.align		4
.L_51:
        /*00f4*/ 	.word	index@(_ZN7cutlass13device_kernelIN5flash11enable_sm90INS1_16FlashAttnBwdSm90INS1_25CollectiveMainloopBwdSm90ILi2ELi2ELi2EN4cute5tupleIJNS5_1CILi1EEES8_S8_EEENS6_IJNS7_ILi64EEENS7_ILi128EEESB_EEENS_6half_tEfNS_4arch4Sm90ELb1ELb0ELb0ELb0ELb1ELb1ELb0ELb0ELi2ELi1ELi2ELi1ELb0EEENS1_21CollectiveEpilogueBwdISC_SD_SF_Li256ELb0ELb0ELi1EEENS1_25SingleTileBwdLPTSchedulerILb0ELi128ELb1EEEEEEEEEvNT_6ParamsE)
        /*00f8*/ 	.word	0x00000004


	//----- nvinfo : EIATTR_FRAME_SIZE
	.align		4
.L_52:
        /*00fc*/ 	.byte	0x04, 0x11
        /*00fe*/ 	.short	(.L_54 - .L_53)
	.align		4
.L_53:
        /*0100*/ 	.word	index@(_ZN7cutlass13device_kernelIN5flash11enable_sm90INS1_16FlashAttnBwdSm90INS1_25CollectiveMainloopBwdSm90ILi2ELi2ELi2EN4cute5tupleIJNS5_1CILi1EEES8_S8_EEENS6_IJNS7_ILi64EEENS7_ILi128EEESB_EEENS_6half_tEfNS_4arch4Sm90ELb1ELb0ELb0ELb0ELb1ELb1ELb0ELb0ELi2ELi1ELi2ELi1ELb0EEENS1_21CollectiveEpilogueBwdISC_SD_SF_Li256ELb0ELb0ELi1EEENS1_25SingleTileBwdLPTSchedulerILb0ELi128ELb1EEEEEEEEEvNT_6ParamsE)
        /*0104*/ 	.word	0x00000000


	//----- nvinfo : EIATTR_REGCOUNT
	.align		4
.L_54:
        /*0108*/ 	.byte	0x04, 0x2f
        /*010a*/ 	.short	(.L_56 - .L_55)
	.align		4
.L_55:
        /*010c*/ 	.word	index@(_ZN7cutlass13device_kernelIN5flash11enable_sm90INS1_16FlashAttnBwdSm90INS1_25CollectiveMainloopBwdSm90ILi2ELi2ELi2EN4cute5tupleIJNS5_1CILi1EEES8_S8_EEENS6_IJNS7_ILi64EEENS7_ILi128EEESB_EEENS_6half_tEfNS_4arch4Sm90ELb1ELb0ELb0ELb0ELb0ELb1ELb0ELb0ELi2ELi1ELi2ELi1ELb0EEENS1_21CollectiveEpilogueBwdISC_SD_SF_Li256ELb0ELb0ELi1EEENS1_25SingleTileBwdLPTSchedulerILb0ELi128ELb0EEEEEEEEEvNT_6ParamsE)
        /*0110*/ 	.word	0x00000004


	//----- nvinfo : EIATTR_FRAME_SIZE
	.align		4
.L_56:
        /*0114*/ 	.byte	0x04, 0x11
        /*0116*/ 	.short	(.L_58 - .L_57)
	.align		4
.L_57:
        /*0118*/ 	.word	index@(_ZN7cutlass13device_kernelIN5flash11enable_sm90INS1_16FlashAttnBwdSm90INS1_25CollectiveMainloopBwdSm90ILi2ELi2ELi2EN4cute5tupleIJNS5_1CILi1EEES8_S8_EEENS6_IJNS7_ILi64EEENS7_ILi128EEESB_EEENS_6half_tEfNS_4arch4Sm90ELb1ELb0ELb0ELb0ELb0ELb1ELb0ELb0ELi2ELi1ELi2ELi1ELb0EEENS1_21CollectiveEpilogueBwdISC_SD_SF_Li256ELb0ELb0ELi1EEENS1_25SingleTileBwdLPTSchedulerILb0ELi128ELb0EEEEEEEEEvNT_6ParamsE)
        /*011c*/ 	.word	0x00000000


	//----- nvinfo : EIATTR_REGCOUNT
	.align		4
.L_58:
        /*0120*/ 	.byte	0x04, 0x2f
        /*0122*/ 	.short	(.L_60 - .L_59)
	.align		4
.L_59:
        /*0124*/ 	.word	index@(_ZN7cutlass13device_kernelIN5flash11enable_sm90INS1_16FlashAttnBwdSm90INS1_25CollectiveMainloopBwdSm90ILi2ELi2ELi2EN4cute5tupleIJNS5_1CILi1EEES8_S8_EEENS6_IJNS7_ILi64EEENS7_ILi128EEESB_EEENS_6half_tEfNS_4arch4Sm90ELb0ELb1ELb0ELb1ELb1ELb1ELb0ELb0ELi2ELi1ELi2ELi1ELb0EEENS1_24CollectiveEpilogueBwdGQAISC_fSF_Li256ELb1ELb1EEENS1_19SingleTileSchedulerILb1ELb0ELb0ELi128EEEEEEEEEvNT_6ParamsE)
        /*0128*/ 	.word	0x00000004


	//----- nvinfo : EIATTR_FRAME_SIZE
	.align		4
.L_60:
        /*012c*/ 	.byte	0x04, 0x11
        /*012e*/ 	.short	(.L_62 - .L_61)
	.align		4
.L_61:
        /*0130*/ 	.word	index@(_ZN7cutlass13device_kernelIN5flash11enable_sm90INS1_16FlashAttnBwdSm90INS1_25CollectiveMainloopBwdSm90ILi2ELi2ELi2EN4cute5tupleIJNS5_1CILi1EEES8_S8_EEENS6_IJNS7_ILi64EEENS7_ILi128EEESB_EEENS_6half_tEfNS_4arch4Sm90ELb0ELb1ELb0ELb1ELb1ELb1ELb0ELb0ELi2ELi1ELi2ELi1ELb0EEENS1_24CollectiveEpilogueBwdGQAISC_fSF_Li256ELb1ELb1EEENS1_19SingleTileSchedulerILb1ELb0ELb0ELi128EEEEEEEEEvNT_6ParamsE)
        /*0134*/ 	.word	0x00000000


	//----- nvinfo : EIATTR_REGCOUNT
	.align		4
.L_62:
        /*0138*/ 	.byte	0x04, 0x2f
        /*013a*/ 	.short	(.L_64 - .L_63)
	.align		4
.L_63:
        /*013c*/ 	.word	index@(_ZN7cutlass13device_kernelIN5flash11enable_sm90INS1_16FlashAttnBwdSm90INS1_25CollectiveMainloopBwdSm90ILi2ELi2ELi2EN4cute5tupleIJNS5_1CILi1EEES8_S8_EEENS6_IJNS7_ILi64EEENS7_ILi128EEESB_EEENS_6half_tEfNS_4arch4Sm90ELb0ELb1ELb0ELb1ELb0ELb1ELb0ELb0ELi2ELi1ELi2ELi1ELb0EEENS1_24CollectiveEpilogueBwdGQAISC_fSF_Li256ELb1ELb0EEENS1_19SingleTileSchedulerILb1ELb0ELb0ELi128EEEEEEEEEvNT_6ParamsE)
        /*0140*/ 	.word	0x00000004


	//----- nvinfo : EIATTR_FRAME_SIZE
	.align		4
.L_64:
        /*0144*/ 	.byte	0x04, 0x11
        /*0146*/ 	.short	(.L_66 - .L_65)
	.align		4
.L_65:
        /*0148*/ 	.word	index@(_ZN7cutlass13device_kernelIN5flash11enable_sm90INS1_16FlashAttnBwdSm90INS1_25CollectiveMainloopBwdSm90ILi2ELi2ELi2EN4cute5tupleIJNS5_1CILi1EEES8_S8_EEENS6_IJNS7_ILi64EEENS7_ILi128EEESB_EEENS_6half_tEfNS_4arch4Sm90ELb0ELb1ELb0ELb1ELb0ELb1ELb0ELb0ELi2ELi1ELi2ELi1ELb0EEENS1_24CollectiveEpilogueBwdGQAISC_fSF_Li256ELb1ELb0EEENS1_19SingleTileSchedulerILb1ELb0ELb0ELi128EEEEEEEEEvNT_6ParamsE)
        /*014c*/ 	.word	0x00000000


	//----- nvinfo : EIATTR_REGCOUNT
	.align		4
.L_66:
        /*0150*/ 	.byte	0x04, 0x2f
        /*0152*/ 	.short	(.L_68 - .L_67)
	.align		4
.L_67:
        /*0154*/ 	.word	index@(_ZN7cutlass13device_kernelIN5flash11enable_sm90INS1_16FlashAttnBwdSm90INS1_25CollectiveMainloopBwdSm90ILi2ELi2ELi2EN4cute5tupleIJNS5_1CILi1EEES8_S8_EEENS6_IJNS7_ILi64EEENS7_ILi128EEESB_EEENS_6half_tEfNS_4arch4Sm90ELb0ELb1ELb0ELb1ELb1ELb1ELb0ELb0ELi2ELi1ELi2ELi1ELb0EEENS1_21CollectiveEpilogueBwdISC_SD_SF_Li256ELb1ELb0ELi1EEENS1_19SingleTileSchedulerILb1ELb0ELb0ELi128EEEEEEEEEvNT_6ParamsE)
        /*0158*/ 	.word	0x00000004


	//----- nvinfo : EIATTR_FRAME_SIZE
	.align		4
.L_68:
        /*015c*/ 	.byte	0x04, 0x11
        /*015e*/ 	.short	(.L_70 - .L_69)
	.align		4
.L_69:
        /*0160*/ 	.word	index@(_ZN7cutlass13device_kernelIN5flash11enable_sm90INS1_16FlashAttnBwdSm90INS1_25CollectiveMainloopBwdSm90ILi2ELi2ELi2EN4cute5tupleIJNS5_1CILi1EEES8_S8_EEENS6_IJNS7_ILi64EEENS7_ILi128EEESB_EEENS_6half_tEfNS_4arch4Sm90ELb0ELb1ELb0ELb1ELb1ELb1ELb0ELb0ELi2ELi1ELi2ELi1ELb0EEENS1_21CollectiveEpilogueBwdISC_SD_SF_Li256ELb1ELb0ELi1EEENS1_19SingleTileSchedulerILb1ELb0ELb0ELi128EEEEEEEEEvNT_6ParamsE)
        /*0164*/ 	.word	0x00000000


	//----- nvinfo : EIATTR_REGCOUNT
	.align		4
.L_70:
        /*0168*/ 	.byte	0x04, 0x2f
        /*016a*/ 	.short	(.L_72 - .L_71)
	.align		4
.L_71:
        /*016c*/ 	.word	index@(_ZN7cutlass13device_kernelIN5flash11enable_sm90INS1_16FlashAttnBwdSm90INS1_25CollectiveMainloopBwdSm90ILi2ELi2ELi2EN4cute5tupleIJNS5_1CILi1EEES8_S8_EEENS6_IJNS7_ILi64EEENS7_ILi128EEESB_EEENS_6half_tEfNS_4arch4Sm90ELb0ELb1ELb0ELb1ELb0ELb1ELb0ELb0ELi2ELi1ELi2ELi1ELb0EEENS1_21CollectiveEpilogueBwdISC_SD_SF_Li256ELb1ELb0ELi1EEENS1_19SingleTileSchedulerILb1ELb0ELb0ELi128EEEEEEEEEvNT_6ParamsE)
        /*0170*/ 	.word	0x00000004


	//----- nvinfo : EIATTR_FRAME_SIZE
	.align		4
.L_72:
        /*0174*/ 	.byte	0x04, 0x11
        /*0176*/ 	.short	(.L_74 - .L_73)
	.align		4
.L_73:
        /*0178*/ 	.word	index@(_ZN7cutlass13device_kernelIN5flash11enable_sm90INS1_16FlashAttnBwdSm90INS1_25CollectiveMainloopBwdSm90ILi2ELi2ELi2EN4cute5tupleIJNS5_1CILi1EEES8_S8_EEENS6_IJNS7_ILi64EEENS7_ILi128EEESB_EEENS_6half_tEfNS_4arch4Sm90ELb0ELb1ELb0ELb1ELb0ELb1ELb0ELb0ELi2ELi1ELi2ELi1ELb0EEENS1_21CollectiveEpilogueBwdISC_SD_SF_Li256ELb1ELb0ELi1EEENS1_19SingleTileSchedulerILb1ELb0ELb0ELi128EEEEEEEEEvNT_6ParamsE)
        /*017c*/ 	.word	0x00000000


	//----- nvinfo : EIATTR_REGCOUNT
	.align		4
.L_74:
        /*0180*/ 	.byte	0x04, 0x2f
        /*0182*/ 	.short	(.L_76 - .L_75)
	.align		4
.L_75:
        /*0184*/ 	.word	index@(_ZN7cutlass13device_kernelIN5flash11enable_sm90INS1_16FlashAttnBwdSm90INS1_25CollectiveMainloopBwdSm90ILi2ELi2ELi2EN4cute5tupleIJNS5_1CILi1EEES8_S8_EEENS6_IJNS7_ILi64EEENS7_ILi128EEESB_EEENS_6half_tEfNS_4arch4Sm90ELb0ELb1ELb0ELb0ELb1ELb1ELb0ELb0ELi2ELi1ELi2ELi1ELb0EEENS1_24CollectiveEpilogueBwdGQAISC_fSF_Li256ELb0ELb1EEENS1_19SingleTileSchedulerILb0ELb0ELb0ELi128EEEEEEEEEvNT_6ParamsE)
        /*0188*/ 	.word	0x00000004


	//----- nvinfo : EIATTR_FRAME_SIZE
	.align		4
.L_76:
        /*018c*/ 	.byte	0x04, 0x11
        /*018e*/ 	.short	(.L_78 - .L_77)
	.align		4
.L_77:
        /*0190*/ 	.word	index@(_ZN7cutlass13device_kernelIN5flash11enable_sm90INS1_16FlashAttnBwdSm90INS1_25CollectiveMainloopBwdSm90ILi2ELi2ELi2EN4cute5tupleIJNS5_1CILi1EEES8_S8_EEENS6_IJNS7_ILi64EEENS7_ILi128EEESB_EEENS_6half_tEfNS_4arch4Sm90ELb0ELb1ELb0ELb0ELb1ELb1ELb0ELb0ELi2ELi1ELi2ELi1ELb0EEENS1_24CollectiveEpilogueBwdGQAISC_fSF_Li256ELb0ELb1EEENS1_19SingleTileSchedulerILb0ELb0ELb0ELi128EEEEEEEEEvNT_6ParamsE)
        /*0194*/ 	.word	0x00000000


	//----- nvinfo : EIATTR_REGCOUNT
	.align		4
.L_78:
        /*0198*/ 	.byte	0x04, 0x2f
        /*019a*/ 	.short	(.L_80 - .L_79)
	.align		4
.L_79:
        /*019c*/ 	.word	index@(_ZN7cutlass13device_kernelIN5flash11enable_sm90INS1_16FlashAttnBwdSm90INS1_25CollectiveMainloopBwdSm90ILi2ELi2ELi2EN4cute5tupleIJNS5_1CILi1EEES8_S8_EEENS6_IJNS7_ILi64EEENS7_ILi128EEESB_EEENS_6half_tEfNS_4arch4Sm90ELb0ELb1ELb0ELb0ELb0ELb1ELb0ELb0ELi2ELi1ELi2ELi1ELb0EEENS1_24CollectiveEpilogueBwdGQAISC_fSF_Li256ELb0ELb0EEENS1_19SingleTileSchedulerILb0ELb0ELb0ELi128EEEEEEEEEvNT_6ParamsE)
        /*01a0*/ 	.word	0x00000004


	//----- nvinfo : EIATTR_FRAME_SIZE
	.align		4
.L_80:
        /*01a4*/ 	.byte	0x04, 0x11
        /*01a6*/ 	.short	(.L_82 - .L_81)
	.align		4
.L_81:
        /*01a8*/ 	.word	index@(_ZN7cutlass13device_kernelIN5flash11enable_sm90INS1_16FlashAttnBwdSm90INS1_25CollectiveMainloopBwdSm90ILi2ELi2ELi2EN4cute5tupleIJNS5_1CILi1EEES8_S8_EEENS6_IJNS7_ILi64EEENS7_ILi128EEESB_EEENS_6half_tEfNS_4arch4Sm90ELb0ELb1ELb0ELb0ELb0ELb1ELb0ELb0ELi2ELi1ELi2ELi1ELb0EEENS1_24CollectiveEpilogueBwdGQAISC_fSF_Li256ELb0ELb0EEENS1_19SingleTileSchedulerILb0ELb0ELb0ELi128EEEEEEEEEvNT_6ParamsE)
        /*01ac*/ 	.word	0x00000000


	//----- nvinfo : EIATTR_REGCOUNT
	.align		4
.L_82:
        /*01b0*/ 	.byte	0x04, 0x2f
        /*01b2*/ 	.short	(.L_84 - .L_83)
	.align		4
.L_83:
        /*01b4*/ 	.word	index@(_ZN7cutlass13device_kernelIN5flash11enable_sm90INS1_16FlashAttnBwdSm90INS1_25CollectiveMainloopBwdSm90ILi2ELi2ELi2EN4cute5tupleIJNS5_1CILi1EEES8_S8_EEENS6_IJNS7_ILi64EEENS7_ILi128EEESB_EEENS_6half_tEfNS_4arch4Sm90ELb0ELb1ELb0ELb0ELb1ELb1ELb0ELb0ELi2ELi1ELi2ELi1ELb0EEENS1_21CollectiveEpilogueBwdISC_SD_SF_Li256ELb0ELb0ELi1EEENS1_19SingleTileSchedulerILb0ELb0ELb0ELi128EEEEEEEEEvNT_6ParamsE)
        /*01b8*/ 	.word	0x00000004


	//----- nvinfo : EIATTR_FRAME_SIZE
	.align		4
.L_84:
        /*01bc*/ 	.byte	0x04, 0x11
        /*01be*/ 	.short	(.L_86 - .L_85)
	.align		4
.L_85:
        /*01c0*/ 	.word	index@(_ZN7cutlass13device_kernelIN5flash11enable_sm90INS1_16FlashAttnBwdSm90INS1_25CollectiveMainloopBwdSm90ILi2ELi2ELi2EN4cute5tupleIJNS5_1CILi1EEES8_S8_EEENS6_IJNS7_ILi64EEENS7_ILi128EEESB_EEENS_6half_tEfNS_4arch4Sm90ELb0ELb1ELb0ELb0ELb1ELb1ELb0ELb0ELi2ELi1ELi2ELi1ELb0EEENS1_21CollectiveEpilogueBwdISC_SD_SF_Li256ELb0ELb0ELi1EEENS1_19SingleTileSchedulerILb0ELb0ELb0ELi128EEEEEEEEEvNT_6ParamsE)
        /*01c4*/ 	.word	0x00000000


	//----- nvinfo : EIATTR_REGCOUNT
	.align		4
.L_86:
        /*01c8*/ 	.byte	0x04, 0x2f
        /*01ca*/ 	.short	(.L_88 - .L_87)
	.align		4
.L_87:
        /*01cc*/ 	.word	index@(_ZN7cutlass13device_kernelIN5flash11enable_sm90INS1_16FlashAttnBwdSm90INS1_25CollectiveMainloopBwdSm90ILi2ELi2ELi2EN4cute5tupleIJNS5_1CILi1EEES8_S8_EEENS6_IJNS7_ILi64EEENS7_ILi128EEESB_EEENS_6half_tEfNS_4arch4Sm90ELb0ELb1ELb0ELb0ELb0ELb1ELb0ELb0ELi2ELi1ELi2ELi1ELb0EEENS1_21CollectiveEpilogueBwdISC_SD_SF_Li256ELb0ELb0ELi1EEENS1_19SingleTileSchedulerILb0ELb0ELb0ELi128EEEEEEEEEvNT_6ParamsE)
        /*01d0*/ 	.word	0x00000004


	//----- nvinfo : EIATTR_FRAME_SIZE
	.align		4
.L_88:
        /*01d4*/ 	.byte	0x04, 0x11
        /*01d6*/ 	.short	(.L_90 - .L_89)
	.align		4
.L_89:
        /*01d8*/ 	.word	index@(_ZN7cutlass13device_kernelIN5flash11enable_sm90INS1_16FlashAttnBwdSm90INS1_25CollectiveMainloopBwdSm90ILi2ELi2ELi2EN4cute5tupleIJNS5_1CILi1EEES8_S8_EEENS6_IJNS7_ILi64EEENS7_ILi128EEESB_EEENS_6half_tEfNS_4arch4Sm90ELb0ELb1ELb0ELb0ELb0ELb1ELb0ELb0ELi2ELi1ELi2ELi1ELb0EEENS1_21CollectiveEpilogueBwdISC_SD_SF_Li256ELb0ELb0ELi1EEENS1_19SingleTileSchedulerILb0ELb0ELb0ELi128EEEEEEEEEvNT_6ParamsE)
        /*01dc*/ 	.word	0x00000000


	//----- nvinfo : EIATTR_REGCOUNT
	.align		4
.L_90:
        /*01e0*/ 	.byte	0x04, 0x2f
        /*01e2*/ 	.short	(.L_92 - .L_91)
	.align		4
.L_91:
        /*01e4*/ 	.word	index@(_ZN7cutlass13device_kernelIN5flash22FlashAttnBwdPreprocessIN4cute5tupleIJNS3_1CILi80EEENS5_ILi128EEEEEENS_6half_tEfNS_4arch4Sm90ELb1ELb1EEEEEvNT_6ParamsE)
        /*01e8*/ 	.word	0x00000050


	//----- nvinfo : EIATTR_FRAME_SIZE
	.align		4
.L_92:
        /*01ec*/ 	.byte	0x04, 0x11
        /*01ee*/ 	.short	(.L_94 - .L_93)
	.align		4
.L_93:
        /*01f0*/ 	.word	index@(_ZN7cutlass13device_kernelIN5flash22FlashAttnBwdPreprocessIN4cute5tupleIJNS3_1CILi80EEENS5_ILi128EEEEEENS_6half_tEfNS_4arch4Sm90ELb1ELb1EEEEEvNT_6ParamsE)
        /*01f4*/ 	.word	0x00000000


	//----- nvinfo : EIATTR_REGCOUNT
	.align		4
.L_94:
        /*01f8*/ 	.byte	0x04, 0x2f
        /*01fa*/ 	.short	(.L_96 - .L_95)
	.align		4
.L_95:
        /*01fc*/ 	.word	index@(_ZN7cutlass13device_kernelIN5flash11enable_sm90INS1_16FlashAttnBwdSm90INS1_25CollectiveMainloopBwdSm90ILi2ELi2ELi2EN4cute5tupleIJNS5_1CILi1EEES8_S8_EEENS6_IJNS7_ILi80EEENS7_ILi128EEESB_EEENS_6half_tEfNS_4arch4Sm90ELb0ELb0ELb0ELb1ELb1ELb1ELb0ELb1ELi2ELi1ELi2ELi1ELb0EEENS1_24CollectiveEpilogueBwdGQAISC_fSF_Li256ELb1ELb1EEENS1_19SingleTileSchedulerILb1ELb0ELb0ELi128EEEEEEEEEvNT_6ParamsE)
        /*0200*/ 	.word	0x00000004


	//----- nvinfo : EIATTR_FRAME_SIZE
	.align		4
.L_96:
        /*0204*/ 	.byte	0x04, 0x11
        /*0206*/ 	.short	(.L_98 - .L_97)
	.align		4
.L_97:
        /*0208*/ 	.word	index@(_ZN7cutlass13device_kernelIN5flash11enable_sm90INS1_16FlashAttnBwdSm90INS1_25CollectiveMainloopBwdSm90ILi2ELi2ELi2EN4cute5tupleIJNS5_1CILi1EEES8_S8_EEENS6_IJNS7_ILi80EEENS7_ILi128EEESB_EEENS_6half_tEfNS_4arch4Sm90ELb0ELb0ELb0ELb1ELb1ELb1ELb0ELb1ELi2ELi1ELi2ELi1ELb0EEENS1_24CollectiveEpilogueBwdGQAISC_fSF_Li256ELb1ELb1EEENS1_19SingleTileSchedulerILb1ELb0ELb0ELi128EEEEEEEEEvNT_6ParamsE)
        /*020c*/ 	.word	0x00000000


	//----- nvinfo : EIATTR_REGCOUNT
	.align		4
.L_98:
        /*0210*/ 	.byte	0x04, 0x2f
        /*0212*/ 	.short	(.L_100 - .L_99)
	.align		4
.L_99:
        /*0214*/ 	.word	index@(_ZN7cutlass13device_kernelIN5flash32FlashAttnBwdPostprocessConvertdQIN4cute5tupleIJNS3_1CILi80EEENS5_ILi128EEEEEENS_6half_tEfNS_4arch4Sm90ELi256ENS3_8TiledMMAINS3_8MMA_AtomIJNS3_4SM904GMMA25MMA_64x16x16_F32F16F16_SSILNSF_5MajorE1ELSH_0ELNSF_7ScaleInE1ELSI_1EEEEEENS3_6LayoutINS4_IJNS5_ILi2EEENS5_ILi1EEESN_EEENS4_IJSN_NS5_ILi0EEESP_EEEEENS4_IJNS3_10UnderscoreESS_SS_EEEEELb1EEEEEvNT_6ParamsE)
        /*0218*/ 	.word	0x00000040


	//----- nvinfo : EIATTR_FRAME_SIZE
	.align		4
.L_100:
        /*021c*/ 	.byte	0x04, 0x11
        /*021e*/ 	.short	(.L_102 - .L_101)
	.align		4
.L_101:
        /*0220*/ 	.word	index@(_ZN7cutlass13device_kernelIN5flash32FlashAttnBwdPostprocessConvertdQIN4cute5tupleIJNS3_1CILi80EEENS5_ILi128EEEEEENS_6half_tEfNS_4arch4Sm90ELi256ENS3_8TiledMMAINS3_8MMA_AtomIJNS3_4SM904GMMA25MMA_64x16x16_F32F16F16_SSILNSF_5MajorE1ELSH_0ELNSF_7ScaleInE1ELSI_1EEEEEENS3_6LayoutINS4_IJNS5_ILi2EEENS5_ILi1EEESN_EEENS4_IJSN_NS5_ILi0EEESP_EEEEENS4_IJNS3_10UnderscoreESS_SS_EEEEELb1EEEEEvNT_6ParamsE)
        /*0224*/ 	.word	0x00000000


	//----- nvinfo : EIATTR_REGCOUNT
	.align		4
.L_102:
        /*0228*/ 	.byte	0x04, 0x2f
        /*022a*/ 	.short	(.L_104 - .L_103)
	.align		4
.L_103:
        /*022c*/ 	.word	index@(_ZN7cutlass13device_kernelIN5flash11enable_sm90INS1_16FlashAttnBwdSm90INS1_25CollectiveMainloopBwdSm90ILi2ELi2ELi2EN4cute5tupleIJNS5_1CILi1EEES8_S8_EEENS6_IJNS7_ILi80EEENS7_ILi128EEESB_EEENS_6half_tEfNS_4arch4Sm90ELb0ELb0ELb0ELb1ELb0ELb1ELb0ELb1ELi2ELi1ELi2ELi1ELb0EEENS1_24CollectiveEpilogueBwdGQAISC_fSF_Li256ELb1ELb0EEENS1_19SingleTileSchedulerILb1ELb0ELb0ELi128EEEEEEEEEvNT_6ParamsE)
        /*0230*/ 	.word	0x00000004


	//----- nvinfo : EIATTR_FRAME_SIZE
	.align		4
.L_104:
        /*0234*/ 	.byte	0x04, 0x11
        /*0236*/ 	.short	(.L_106 - .L_105)
	.align		4
.L_105:
        /*0238*/ 	.word	index@(_ZN7cutlass13device_kernelIN5flash11enable_sm90INS1_16FlashAttnBwdSm90INS1_25CollectiveMainloopBwdSm90ILi2ELi2ELi2EN4cute5tupleIJNS5_1CILi1EEES8_S8_EEENS6_IJNS7_ILi80EEENS7_ILi128EEESB_EEENS_6half_tEfNS_4arch4Sm90ELb0ELb0ELb0ELb1ELb0ELb1ELb0ELb1ELi2ELi1ELi2ELi1ELb0EEENS1_24CollectiveEpilogueBwdGQAISC_fSF_Li256ELb1ELb0EEENS1_19SingleTileSchedulerILb1ELb0ELb0ELi128EEEEEEEEEvNT_6ParamsE)
        /*023c*/ 	.word	0x00000000


	//----- nvinfo : EIATTR_REGCOUNT
	.align		4
.L_106:
        /*0240*/ 	.byte	0x04, 0x2f
        /*0242*/ 	.short	(.L_108 - .L_107)
	.align		4
.L_107:
        /*0244*/ 	.word	index@(_ZN7cutlass13device_kernelIN5flash11enable_sm90INS1_16FlashAttnBwdSm90INS1_25CollectiveMainloopBwdSm90ILi2ELi2ELi2EN4cute5tupleIJNS5_1CILi1EEES8_S8_EEENS6_IJNS7_ILi80EEENS7_ILi128EEESB_EEENS_6half_tEfNS_4arch4Sm90ELb0ELb0ELb0ELb1ELb1ELb1ELb0ELb1ELi2ELi1ELi2ELi1ELb0EEENS1_21CollectiveEpilogueBwdISC_SD_SF_Li256ELb1ELb0ELi1EEENS1_19SingleTileSchedulerILb1ELb0ELb0ELi128EEEEEEEEEvNT_6ParamsE)
        /*0248*/ 	.word	0x00000004


	//----- nvinfo : EIATTR_FRAME_SIZE
	.align		4
.L_108:
        /*024c*/ 	.byte	0x04, 0x11
        /*024e*/ 	.short	(.L_110 - .L_109)
	.align		4
.L_109:
        /*0250*/ 	.word	index@(_ZN7cutlass13device_kernelIN5flash11enable_sm90INS1_16FlashAttnBwdSm90INS1_25CollectiveMainloopBwdSm90ILi2ELi2ELi2EN4cute5tupleIJNS5_1CILi1EEES8_S8_EEENS6_IJNS7_ILi80EEENS7_ILi128EEESB_EEENS_6half_tEfNS_4arch4Sm90ELb0ELb0ELb0ELb1ELb1ELb1ELb0ELb1ELi2ELi1ELi2ELi1ELb0EEENS1_21CollectiveEpilogueBwdISC_SD_SF_Li256ELb1ELb0ELi1EEENS1_19SingleTileSchedulerILb1ELb0ELb0ELi128EEEEEEEEEvNT_6ParamsE)
        /*0254*/ 	.word	0x00000000


	//----- nvinfo : EIATTR_REGCOUNT
	.align		4
.L_110:
        /*0258*/ 	.byte	0x04, 0x2f
        /*025a*/ 	.short	(.L_112 - .L_111)
	.align		4
.L_111:
        /*025c*/ 	.word	index@(_ZN7cutlass13device_kernelIN5flash11enable_sm90INS1_16FlashAttnBwdSm90INS1_25CollectiveMainloopBwdSm90ILi2ELi2ELi2EN4cute5tupleIJNS5_1CILi1EEES8_S8_EEENS6_IJNS7_ILi80EEENS7_ILi128EEESB_EEENS_6half_tEfNS_4arch4Sm90ELb0ELb0ELb0ELb1ELb0ELb1ELb0ELb1ELi2ELi1ELi2ELi1ELb0EEENS1_21CollectiveEpilogueBwdISC_SD_SF_Li256ELb1ELb0ELi1EEENS1_19SingleTileSchedulerILb1ELb0ELb0ELi128EEEEEEEEEvNT_6ParamsE)
        /*0260*/ 	.word	0x00000004


	//----- nvinfo : EIATTR_FRAME_SIZE
	.align		4
.L_112:
        /*0264*/ 	.byte	0x04, 0x11
        /*0266*/ 	.short	(.L_114 - .L_113)
	.align		4
.L_113:
        /*0268*/ 	.word	index@(_ZN7cutlass13device_kernelIN5flash11enable_sm90INS1_16FlashAttnBwdSm90INS1_25CollectiveMainloopBwdSm90ILi2ELi2ELi2EN4cute5tupleIJNS5_1CILi1EEES8_S8_EEENS6_IJNS7_ILi80EEENS7_ILi128EEESB_EEENS_6half_tEfNS_4arch4Sm90ELb0ELb0ELb0ELb1ELb0ELb1ELb0ELb1ELi2ELi1ELi2ELi1ELb0EEENS1_21CollectiveEpilogueBwdISC_SD_SF_Li256ELb1ELb0ELi1EEENS1_19SingleTileSchedulerILb1ELb0ELb0ELi128EEEEEEEEEvNT_6ParamsE)
        /*026c*/ 	.word	0x00000000


	//----- nvinfo : EIATTR_REGCOUNT
	.align		4
.L_114:
        /*0270*/ 	.byte	0x04, 0x2f
        /*0272*/ 	.short	(.L_116 - .L_115)
	.align		4
.L_115:
        /*0274*/ 	.word	index@(_ZN7cutlass13device_kernelIN5flash22FlashAttnBwdPreprocessIN4cute5tupleIJNS3_1CILi80EEENS5_ILi128EEEEEENS_6half_tEfNS_4arch4Sm90ELb1ELb0EEEEEvNT_6ParamsE)
        /*0278*/ 	.word	0x00000048


	//----- nvinfo : EIATTR_FRAME_SIZE
	.align		4
.L_116:
        /*027c*/ 	.byte	0x04, 0x11
        /*027e*/ 	.short	(.L_118 - .L_117)
	.align		4
.L_117:
        /*0280*/ 	.word	index@(_ZN7cutlass13device_kernelIN5flash22FlashAttnBwdPreprocessIN4cute5tupleIJNS3_1CILi80EEENS5_ILi128EEEEEENS_6half_tEfNS_4arch4Sm90ELb1ELb0EEEEEvNT_6ParamsE)
        /*0284*/ 	.word	0x00000000


	//----- nvinfo : EIATTR_REGCOUNT
	.align		4
.L_118:
        /*0288*/ 	.byte	0x04, 0x2f
        /*028a*/ 	.short	(.L_120 - .L_119)
	.align		4
.L_119:
        /*028c*/ 	.word	index@(_ZN7cutlass13device_kernelIN5flash11enable_sm90INS1_16FlashAttnBwdSm90INS1_25CollectiveMainloopBwdSm90ILi2ELi2ELi2EN4cute5tupleIJNS5_1CILi1EEES8_S8_EEENS6_IJNS7_ILi80EEENS7_ILi128EEESB_EEENS_6half_tEfNS_4arch4Sm90ELb0ELb0ELb0ELb0ELb1ELb1ELb0ELb1ELi2ELi1ELi2ELi1ELb0EEENS1_24CollectiveEpilogueBwdGQAISC_fSF_Li256ELb0ELb1EEENS1_19SingleTileSchedulerILb0ELb0ELb0ELi128EEEEEEEEEvNT_6ParamsE)
        /*0290*/ 	.word	0x00000004


	//----- nvinfo : EIATTR_FRAME_SIZE
	.align		4
.L_120:
        /*0294*/ 	.byte	0x04, 0x11
        /*0296*/ 	.short	(.L_122 - .L_121)
	.align		4
.L_121:
        /*0298*/ 	.word	index@(_ZN7cutlass13device_kernelIN5flash11enable_sm90INS1_16FlashAttnBwdSm90INS1_25CollectiveMainloopBwdSm90ILi2ELi2ELi2EN4cute5tupleIJNS5_1CILi1EEES8_S8_EEENS6_IJNS7_ILi80EEENS7_ILi128EEESB_EEENS_6half_tEfNS_4arch4Sm90ELb0ELb0ELb0ELb0ELb1ELb1ELb0ELb1ELi2ELi1ELi2ELi1ELb0EEENS1_24CollectiveEpilogueBwdGQAISC_fSF_Li256ELb0ELb1EEENS1_19SingleTileSchedulerILb0ELb0ELb0ELi128EEEEEEEEEvNT_6ParamsE)
        /*029c*/ 	.word	0x00000000


	//----- nvinfo : EIATTR_REGCOUNT
	.align		4
.L_122:
        /*02a0*/ 	.byte	0x04, 0x2f
        /*02a2*/ 	.short	(.L_124 - .L_123)
	.align		4
.L_123:
        /*02a4*/ 	.word	index@(_ZN7cutlass13device_kernelIN5flash11enable_sm90INS1_16FlashAttnBwdSm90INS1_25CollectiveMainloopBwdSm90ILi2ELi2ELi2EN4cute5tupleIJNS5_1CILi1EEES8_S8_EEENS6_IJNS7_ILi80EEENS7_ILi128EEESB_EEENS_6half_tEfNS_4arch4Sm90ELb0ELb0ELb0ELb0ELb0ELb1ELb0ELb1ELi2ELi1ELi2ELi1ELb0EEENS1_24CollectiveEpilogueBwdGQAISC_fSF_Li256ELb0ELb0EEENS1_19SingleTileSchedulerILb0ELb0ELb0ELi128EEEEEEEEEvNT_6ParamsE)
        /*02a8*/ 	.word	0x00000004


	//----- nvinfo : EIATTR_FRAME_SIZE
	.align		4
.L_124:
        /*02ac*/ 	.byte	0x04, 0x11
        /*02ae*/ 	.short	(.L_126 - .L_125)
	.align		4
.L_125:
        /*02b0*/ 	.word	index@(_ZN7cutlass13device_kernelIN5flash11enable_sm90INS1_16FlashAttnBwdSm90INS1_25CollectiveMainloopBwdSm90ILi2ELi2ELi2EN4cute5tupleIJNS5_1CILi1EEES8_S8_EEENS6_IJNS7_ILi80EEENS7_ILi128EEESB_EEENS_6half_tEfNS_4arch4Sm90ELb0ELb0ELb0ELb0ELb0ELb1ELb0ELb1ELi2ELi1ELi2ELi1ELb0EEENS1_24CollectiveEpilogueBwdGQAISC_fSF_Li256ELb0ELb0EEENS1_19SingleTileSchedulerILb0ELb0ELb0ELi128EEEEEEEEEvNT_6ParamsE)
        /*02b4*/ 	.word	0x00000000


	//----- nvinfo : EIATTR_REGCOUNT
	.align		4
.L_126:
        /*02b8*/ 	.byte	0x04, 0x2f
        /*02ba*/ 	.short	(.L_128 - .L_127)
	.align		4
.L_127:
        /*02bc*/ 	.word	index@(_ZN7cutlass13device_kernelIN5flash11enable_sm90INS1_16FlashAttnBwdSm90INS1_25CollectiveMainloopBwdSm90ILi2ELi2ELi2EN4cute5tupleIJNS5_1CILi1EEES8_S8_EEENS6_IJNS7_ILi80EEENS7_ILi128EEESB_EEENS_6half_tEfNS_4arch4Sm90ELb0ELb0ELb0ELb0ELb1ELb1ELb0ELb1ELi2ELi1ELi2ELi1ELb0EEENS1_21CollectiveEpilogueBwdISC_SD_SF_Li256ELb0ELb0ELi1EEENS1_19SingleTileSchedulerILb0ELb0ELb0ELi128EEEEEEEEEvNT_6ParamsE)
        /*02c0*/ 	.word	0x00000004


	//----- nvinfo : EIATTR_FRAME_SIZE
	.align		4
.L_128:
        /*02c4*/ 	.byte	0x04, 0x11
        /*02c6*/ 	.short	(.L_130 - .L_129)
	.align		4
.L_129:
        /*02c8*/ 	.word	index@(_ZN7cutlass13device_kernelIN5flash11enable_sm90INS1_16FlashAttnBwdSm90INS1_25CollectiveMainloopBwdSm90ILi2ELi2ELi2EN4cute5tupleIJNS5_1CILi1EEES8_S8_EEENS6_IJNS7_ILi80EEENS7_ILi128EEESB_EEENS_6half_tEfNS_4arch4Sm90ELb0ELb0ELb0ELb0ELb1ELb1ELb0ELb1ELi2ELi1ELi2ELi1ELb0EEENS1_21CollectiveEpilogueBwdISC_SD_SF_Li256ELb0ELb0ELi1EEENS1_19SingleTileSchedulerILb0ELb0ELb0ELi128EEEEEEEEEvNT_6ParamsE)
        /*02cc*/ 	.word	0x00000000


	//----- nvinfo : EIATTR_REGCOUNT
	.align		4
.L_130:
        /*02d0*/ 	.byte	0x04, 0x2f
        /*02d2*/ 	.short	(.L_132 - .L_131)
	.align		4
.L_131:
        /*02d4*/ 	.word	index@(_ZN7cutlass13device_kernelIN5flash11enable_sm90INS1_16FlashAttnBwdSm90INS1_25CollectiveMainloopBwdSm90ILi2ELi2ELi2EN4cute5tupleIJNS5_1CILi1EEES8_S8_EEENS6_IJNS7_ILi80EEENS7_ILi128EEESB_EEENS_6half_tEfNS_4arch4Sm90ELb0ELb0ELb0ELb0ELb0ELb1ELb0ELb1ELi2ELi1ELi2ELi1ELb0EEENS1_21CollectiveEpilogueBwdISC_SD_SF_Li256ELb0ELb0ELi1EEENS1_19SingleTileSchedulerILb0ELb0ELb0ELi128EEEEEEEEEvNT_6ParamsE)
        /*02d8*/ 	.word	0x00000004


	//----- nvinfo : EIATTR_FRAME_SIZE
	.align		4
.L_132:
        /*02dc*/ 	.byte	0x04, 0x11
        /*02de*/ 	.short	(.L_134 - .L_133)
	.align		4
.L_133:
        /*02e0*/ 	.word	index@(_ZN7cutlass13device_kernelIN5flash11enable_sm90INS1_16FlashAttnBwdSm90INS1_25CollectiveMainloopBwdSm90ILi2ELi2ELi2EN4cute5tupleIJNS5_1CILi1EEES8_S8_EEENS6_IJNS7_ILi80EEENS7_ILi128EEESB_EEENS_6half_tEfNS_4arch4Sm90ELb0ELb0ELb0ELb0ELb0ELb1ELb0ELb1ELi2ELi1ELi2ELi1ELb0EEENS1_21CollectiveEpilogueBwdISC_SD_SF_Li256ELb0ELb0ELi1EEENS1_19SingleTileSchedulerILb0ELb0ELb0ELi128EEEEEEEEEvNT_6ParamsE)
        /*02e4*/ 	.word	0x00000000


	//----- nvinfo : EIATTR_MIN_STACK_SIZE
	.align		4
.L_134:
        /*02e8*/ 	.byte	0x04, 0x12
        /*02ea*/ 	.short	(.L_136 - .L_135)
	.align		4
.L_135:
        /*02ec*/ 	.word	index@(_ZN7cutlass13device_kernelIN5flash11enable_sm90INS1_16FlashAttnBwdSm90INS1_25CollectiveMainloopBwdSm90ILi2ELi2ELi2EN4cute5tupleIJNS5_1CILi1EEES8_S8_EEENS6_IJNS7_ILi80EEENS7_ILi128EEESB_EEENS_6half_tEfNS_4arch4Sm90ELb0ELb0ELb0ELb0ELb0ELb1ELb0ELb1ELi2ELi1ELi2ELi1ELb0EEENS1_21CollectiveEpilogueBwdISC_SD_SF_Li256ELb0ELb0ELi1EEENS1_19SingleTileSchedulerILb0ELb0ELb0ELi128EEEEEEEEEvNT_6ParamsE)
        /*02f0*/ 	.word	0x00000000


	//----- nvinfo : EIATTR_MIN_STACK_SIZE
	.align		4
.L_136:
        /*02f4*/ 	.byte	0x04, 0x12
        /*02f6*/ 	.short	(.L_138 - .L_137)
	.align		4
.L_137:
        /*02f8*/ 	.word	index@(_ZN7cutlass13device_kernelIN5flash11enable_sm90INS1_16FlashAttnBwdSm90INS1_25CollectiveMainloopBwdSm90ILi2ELi2ELi2EN4cute5tupleIJNS5_1CILi1EEES8_S8_EEENS6_IJNS7_ILi80EEENS7_ILi128EEESB_EEENS_6half_tEfNS_4arch4Sm90ELb0ELb0ELb0ELb0ELb1ELb1ELb0ELb1ELi2ELi1ELi2ELi1ELb0EEENS1_21CollectiveEpilogueBwdISC_SD_SF_Li256ELb0ELb0ELi1EEENS1_19SingleTileSchedulerILb0ELb0ELb0ELi128EEEEEEEEEvNT_6ParamsE)
        /*02fc*/ 	.word	0x00000000


	//----- nvinfo : EIATTR_MIN_STACK_SIZE
	.align		4
.L_138:
        /*0300*/ 	.byte	0x04, 0x12
        /*0302*/ 	.short	(.L_140 - .L_139)
	.align		4
.L_139:
        /*0304*/ 	.word	index@(_ZN7cutlass13device_kernelIN5flash11enable_sm90INS1_16FlashAttnBwdSm90INS1_25CollectiveMainloopBwdSm90ILi2ELi2ELi2EN4cute5tupleIJNS5_1CILi1EEES8_S8_EEENS6_IJNS7_ILi80EEENS7_ILi128EEESB_EEENS_6half_tEfNS_4arch4Sm90ELb0ELb0ELb0ELb0ELb0ELb1ELb0ELb1ELi2ELi1ELi2ELi1ELb0EEENS1_24CollectiveEpilogueBwdGQAISC_fSF_Li256ELb0ELb0EEENS1_19SingleTileSchedulerILb0ELb0ELb0ELi128EEEEEEEEEvNT_6ParamsE)
        /*0308*/ 	.word	0x00000000


	//----- nvinfo : EIATTR_MIN_STACK_SIZE
	.align		4
.L_140:
        /*030c*/ 	.byte	0x04, 0x12
        /*030e*/ 	.short	(.L_142 - .L_141)
	.align		4
.L_141:
        /*0310*/ 	.word	index@(_ZN7cutlass13device_kernelIN5flash11enable_sm90INS1_16FlashAttnBwdSm90INS1_25CollectiveMainloopBwdSm90ILi2ELi2ELi2EN4cute5tupleIJNS5_1CILi1EEES8_S8_EEENS6_IJNS7_ILi80EEENS7_ILi128EEESB_EEENS_6half_tEfNS_4arch4Sm90ELb0ELb0ELb0ELb0ELb1ELb1ELb0ELb1ELi2ELi1ELi2ELi1ELb0EEENS1_24CollectiveEpilogueBwdGQAISC_fSF_Li256ELb0ELb1EEENS1_19SingleTileSchedulerILb0ELb0ELb0ELi128EEEEEEEEEvNT_6ParamsE)
        /*0314*/ 	.word	0x00000000


	//----- nvinfo : EIATTR_MIN_STACK_SIZE
	.align		4
.L_142:
        /*0318*/ 	.byte	0x04, 0x12
        /*031a*/ 	.short	(.L_144 - .L_143)
	.align		4
.L_143:
        /*031c*/ 	.word	index@(_ZN7cutlass13device_kernelIN5flash22FlashAttnBwdPreprocessIN4cute5tupleIJNS3_1CILi80EEENS5_ILi128EEEEEENS_6half_tEfNS_4arch4Sm90ELb1ELb0EEEEEvNT_6ParamsE)
        /*0320*/ 	.word	0x00000000


	//----- nvinfo : EIATTR_MIN_STACK_SIZE
	.align		4
.L_144:
        /*0324*/ 	.byte	0x04, 0x12
        /*0326*/ 	.short	(.L_146 - .L_145)
	.align		4
.L_145:
        /*0328*/ 	.word	index@(_ZN7cutlass13device_kernelIN5flash11enable_sm90INS1_16FlashAttnBwdSm90INS1_25CollectiveMainloopBwdSm90ILi2ELi2ELi2EN4cute5tupleIJNS5_1CILi1EEES8_S8_EEENS6_IJNS7_ILi80EEENS7_ILi128EEESB_EEENS_6half_tEfNS_4arch4Sm90ELb0ELb0ELb0ELb1ELb0ELb1ELb0ELb1ELi2ELi1ELi2ELi1ELb0EEENS1_21CollectiveEpilogueBwdISC_SD_SF_Li256ELb1ELb0ELi1EEENS1_19SingleTileSchedulerILb1ELb0ELb0ELi128EEEEEEEEEvNT_6ParamsE)
        /*032c*/ 	.word	0x00000000


	//----- nvinfo : EIATTR_MIN_STACK_SIZE
	.align		4
.L_146:
        /*0330*/ 	.byte	0x04, 0x12
        /*0332*/ 	.short	(.L_148 - .L_147)
	.align		4
.L_147:
        /*0334*/ 	.word	index@(_ZN7cutlass13device_kernelIN5flash11enable_sm90INS1_16FlashAttnBwdSm90INS1_25CollectiveMainloopBwdSm90ILi2ELi2ELi2EN4cute5tupleIJNS5_1CILi1EEES8_S8_EEENS6_IJNS7_ILi80EEENS7_ILi128EEESB_EEENS_6half_tEfNS_4arch4Sm90ELb0ELb0ELb0ELb1ELb1ELb1ELb0ELb1ELi2ELi1ELi2ELi1ELb0EEENS1_21CollectiveEpilogueBwdISC_SD_SF_Li256ELb1ELb0ELi1EEENS1_19SingleTileSchedulerILb1ELb0ELb0ELi128EEEEEEEEEvNT_6ParamsE)
        /*0338*/ 	.word	0x00000000


	//----- nvinfo : EIATTR_MIN_STACK_SIZE
	.align		4
.L_148:
        /*033c*/ 	.byte	0x04, 0x12
        /*033e*/ 	.short	(.L_150 - .L_149)
	.align		4
.L_149:
        /*0340*/ 	.word	index@(_ZN7cutlass13device_kernelIN5flash11enable_sm90INS1_16FlashAttnBwdSm90INS1_25CollectiveMainloopBwdSm90ILi2ELi2ELi2EN4cute5tupleIJNS5_1CILi1EEES8_S8_EEENS6_IJNS7_ILi80EEENS7_ILi128EEESB_EEENS_6half_tEfNS_4arch4Sm90ELb0ELb0ELb0ELb1ELb0ELb1ELb0ELb1ELi2ELi1ELi2ELi1ELb0EEENS1_24CollectiveEpilogueBwdGQAISC_fSF_Li256ELb1ELb0EEENS1_19SingleTileSchedulerILb1ELb0ELb0ELi128EEEEEEEEEvNT_6ParamsE)
        /*0344*/ 	.word	0x00000000


	//----- nvinfo : EIATTR_MIN_STACK_SIZE
	.align		4
.L_150:
        /*0348*/ 	.byte	0x04, 0x12
        /*034a*/ 	.short	(.L_152 - .L_151)
	.align		4
.L_151:
        /*034c*/ 	.word	index@(_ZN7cutlass13device_kernelIN5flash32FlashAttnBwdPostprocessConvertdQIN4cute5tupleIJNS3_1CILi80EEENS5_ILi128EEEEEENS_6half_tEfNS_4arch4Sm90ELi256ENS3_8TiledMMAINS3_8MMA_AtomIJNS3_4SM904GMMA25MMA_64x16x16_F32F16F16_SSILNSF_5MajorE1ELSH_0ELNSF_7ScaleInE1ELSI_1EEEEEENS3_6LayoutINS4_IJNS5_ILi2EEENS5_ILi1EEESN_EEENS4_IJSN_NS5_ILi0EEESP_EEEEENS4_IJNS3_10UnderscoreESS_SS_EEEEELb1EEEEEvNT_6ParamsE)
        /*0350*/ 	.word	0x00000000


	//----- nvinfo : EIATTR_MIN_STACK_SIZE
	.align		4
.L_152:
        /*0354*/ 	.byte	0x04, 0x12
        /*0356*/ 	.short	(.L_154 - .L_153)
	.align		4
.L_153:
        /*0358*/ 	.word	index@(_ZN7cutlass13device_kernelIN5flash11enable_sm90INS1_16FlashAttnBwdSm90INS1_25CollectiveMainloopBwdSm90ILi2ELi2ELi2EN4cute5tupleIJNS5_1CILi1EEES8_S8_EEENS6_IJNS7_ILi80EEENS7_ILi128EEESB_EEENS_6half_tEfNS_4arch4Sm90ELb0ELb0ELb0ELb1ELb1ELb1ELb0ELb1ELi2ELi1ELi2ELi1ELb0EEENS1_24CollectiveEpilogueBwdGQAISC_fSF_Li256ELb1ELb1EEENS1_19SingleTileSchedulerILb1ELb0ELb0ELi128EEEEEEEEEvNT_6ParamsE)
        /*035c*/ 	.word	0x00000000


	//----- nvinfo : EIATTR_MIN_STACK_SIZE
	.align		4
.L_154:
        /*0360*/ 	.byte	0x04, 0x12
        /*0362*/ 	.short	(.L_156 - .L_155)
	.align		4
.L_155:
        /*0364*/ 	.word	index@(_ZN7cutlass13device_kernelIN5flash22FlashAttnBwdPreprocessIN4cute5tupleIJNS3_1CILi80EEENS5_ILi128EEEEEENS_6half_tEfNS_4arch4Sm90ELb1ELb1EEEEEvNT_6ParamsE)
        /*0368*/ 	.word	0x00000000


	//----- nvinfo : EIATTR_MIN_STACK_SIZE
	.align		4
.L_156:
        /*036c*/ 	.byte	0x04, 0x12
        /*036e*/ 	.short	(.L_158 - .L_157)
	.align		4
.L_157:
        /*0370*/ 	.word	index@(_ZN7cutlass13device_kernelIN5flash11enable_sm90INS1_16FlashAttnBwdSm90INS1_25CollectiveMainloopBwdSm90ILi2ELi2ELi2EN4cute5tupleIJNS5_1CILi1EEES8_S8_EEENS6_IJNS7_ILi64EEENS7_ILi128EEESB_EEENS_6half_tEfNS_4arch4Sm90ELb0ELb1ELb0ELb0ELb0ELb1ELb0ELb0ELi2ELi1ELi2ELi1ELb0EEENS1_21CollectiveEpilogueBwdISC_SD_SF_Li256ELb0ELb0ELi1EEENS1_19SingleTileSchedulerILb0ELb0ELb0ELi128EEEEEEEEEvNT_6ParamsE)
        /*0374*/ 	.word	0x00000000


	//----- nvinfo : EIATTR_MIN_STACK_SIZE
	.align		4
.L_158:
        /*0378*/ 	.byte	0x04, 0x12
        /*037a*/ 	.short	(.L_160 - .L_159)
	.align		4
.L_159:
        /*037c*/ 	.word	index@(_ZN7cutlass13device_kernelIN5flash11enable_sm90INS1_16FlashAttnBwdSm90INS1_25CollectiveMainloopBwdSm90ILi2ELi2ELi2EN4cute5tupleIJNS5_1CILi1EEES8_S8_EEENS6_IJNS7_ILi64EEENS7_ILi128EEESB_EEENS_6half_tEfNS_4arch4Sm90ELb0ELb1ELb0ELb0ELb1ELb1ELb0ELb0ELi2ELi1ELi2ELi1ELb0EEENS1_21CollectiveEpilogueBwdISC_SD_SF_Li256ELb0ELb0ELi1EEENS1_19SingleTileSchedulerILb0ELb0ELb0ELi128EEEEEEEEEvNT_6ParamsE)
        /*0380*/ 	.word	0x00000000


	//----- nvinfo : EIATTR_MIN_STACK_SIZE
	.align		4
.L_160:
        /*0384*/ 	.byte	0x04, 0x12
        /*0386*/ 	.short	(.L_162 - .L_161)
	.align		4
.L_161:
        /*0388*/ 	.word	index@(_ZN7cutlass13device_kernelIN5flash11enable_sm90INS1_16FlashAttnBwdSm90INS1_25CollectiveMainloopBwdSm90ILi2ELi2ELi2EN4cute5tupleIJNS5_1CILi1EEES8_S8_EEENS6_IJNS7_ILi64EEENS7_ILi128EEESB_EEENS_6half_tEfNS_4arch4Sm90ELb0ELb1ELb0ELb0ELb0ELb1ELb0ELb0ELi2ELi1ELi2ELi1ELb0EEENS1_24CollectiveEpilogueBwdGQAISC_fSF_Li256ELb0ELb0EEENS1_19SingleTileSchedulerILb0ELb0ELb0ELi128EEEEEEEEEvNT_6ParamsE)
        /*038c*/ 	.word	0x00000000


	//----- nvinfo : EIATTR_MIN_STACK_SIZE
	.align		4
.L_162:
        /*0390*/ 	.byte	0x04, 0x12
        /*0392*/ 	.short	(.L_164 - .L_163)
	.align		4
.L_163:
        /*0394*/ 	.word	index@(_ZN7cutlass13device_kernelIN5flash11enable_sm90INS1_16FlashAttnBwdSm90INS1_25CollectiveMainloopBwdSm90ILi2ELi2ELi2EN4cute5tupleIJNS5_1CILi1EEES8_S8_EEENS6_IJNS7_ILi64EEENS7_ILi128EEESB_EEENS_6half_tEfNS_4arch4Sm90ELb0ELb1ELb0ELb0ELb1ELb1ELb0ELb0ELi2ELi1ELi2ELi1ELb0EEENS1_24CollectiveEpilogueBwdGQAISC_fSF_Li256ELb0ELb1EEENS1_19SingleTileSchedulerILb0ELb0ELb0ELi128EEEEEEEEEvNT_6ParamsE)
        /*0398*/ 	.word	0x00000000


	//----- nvinfo : EIATTR_MIN_STACK_SIZE
	.align		4
.L_164:
        /*039c*/ 	.byte	0x04, 0x12
        /*039e*/ 	.short	(.L_166 - .L_165)
	.align		4
.L_165:
        /*03a0*/ 	.word	index@(_ZN7cutlass13device_kernelIN5flash11enable_sm90INS1_16FlashAttnBwdSm90INS1_25CollectiveMainloopBwdSm90ILi2ELi2ELi2EN4cute5tupleIJNS5_1CILi1EEES8_S8_EEENS6_IJNS7_ILi64EEENS7_ILi128EEESB_EEENS_6half_tEfNS_4arch4Sm90ELb0ELb1ELb0ELb1ELb0ELb1ELb0ELb0ELi2ELi1ELi2ELi1ELb0EEENS1_21CollectiveEpilogueBwdISC_SD_SF_Li256ELb1ELb0ELi1EEENS1_19SingleTileSchedulerILb1ELb0ELb0ELi128EEEEEEEEEvNT_6ParamsE)
        /*03a4*/ 	.word	0x00000000


	//----- nvinfo : EIATTR_MIN_STACK_SIZE
	.align		4
.L_166:
        /*03a8*/ 	.byte	0x04, 0x12
        /*03aa*/ 	.short	(.L_168 - .L_167)
	.align		4
.L_167:
        /*03ac*/ 	.word	index@(_ZN7cutlass13device_kernelIN5flash11enable_sm90INS1_16FlashAttnBwdSm90INS1_25CollectiveMainloopBwdSm90ILi2ELi2ELi2EN4cute5tupleIJNS5_1CILi1EEES8_S8_EEENS6_IJNS7_ILi64EEENS7_ILi128EEESB_EEENS_6half_tEfNS_4arch4Sm90ELb0ELb1ELb0ELb1ELb1ELb1ELb0ELb0ELi2ELi1ELi2ELi1ELb0EEENS1_21CollectiveEpilogueBwdISC_SD_SF_Li256ELb1ELb0ELi1EEENS1_19SingleTileSchedulerILb1ELb0ELb0ELi128EEEEEEEEEvNT_6ParamsE)
        /*03b0*/ 	.word	0x00000000


	//----- nvinfo : EIATTR_MIN_STACK_SIZE
	.align		4
.L_168:
        /*03b4*/ 	.byte	0x04, 0x12
        /*03b6*/ 	.short	(.L_170 - .L_169)
	.align		4
.L_169:
        /*03b8*/ 	.word	index@(_ZN7cutlass13device_kernelIN5flash11enable_sm90INS1_16FlashAttnBwdSm90INS1_25CollectiveMainloopBwdSm90ILi2ELi2ELi2EN4cute5tupleIJNS5_1CILi1EEES8_S8_EEENS6_IJNS7_ILi64EEENS7_ILi128EEESB_EEENS_6half_tEfNS_4arch4Sm90ELb0ELb1ELb0ELb1ELb0ELb1ELb0ELb0ELi2ELi1ELi2ELi1ELb0EEENS1_24CollectiveEpilogueBwdGQAISC_fSF_Li256ELb1ELb0EEENS1_19SingleTileSchedulerILb1ELb0ELb0ELi128EEEEEEEEEvNT_6ParamsE)
        /*03bc*/ 	.word	0x00000000


	//----- nvinfo : EIATTR_MIN_STACK_SIZE
	.align		4
.L_170:
        /*03c0*/ 	.byte	0x04, 0x12
        /*03c2*/ 	.short	(.L_172 - .L_171)
	.align		4
.L_171:
        /*03c4*/ 	.word	index@(_ZN7cutlass13device_kernelIN5flash11enable_sm90INS1_16FlashAttnBwdSm90INS1_25CollectiveMainloopBwdSm90ILi2ELi2ELi2EN4cute5tupleIJNS5_1CILi1EEES8_S8_EEENS6_IJNS7_ILi64EEENS7_ILi128EEESB_EEENS_6half_tEfNS_4arch4Sm90ELb0ELb1ELb0ELb1ELb1ELb1ELb0ELb0ELi2ELi1ELi2ELi1ELb0EEENS1_24CollectiveEpilogueBwdGQAISC_fSF_Li256ELb1ELb1EEENS1_19SingleTileSchedulerILb1ELb0ELb0ELi128EEEEEEEEEvNT_6ParamsE)
        /*03c8*/ 	.word	0x00000000


	//----- nvinfo : EIATTR_MIN_STACK_SIZE
	.align		4
.L_172:
        /*03cc*/ 	.byte	0x04, 0x12
        /*03ce*/ 	.short	(.L_174 - .L_173)
	.align		4
.L_173:
        /*03d0*/ 	.word	index@(_ZN7cutlass13device_kernelIN5flash11enable_sm90INS1_16FlashAttnBwdSm90INS1_25CollectiveMainloopBwdSm90ILi2ELi2ELi2EN4cute5tupleIJNS5_1CILi1EEES8_S8_EEENS6_IJNS7_ILi64EEENS7_ILi128EEESB_EEENS_6half_tEfNS_4arch4Sm90ELb1ELb0ELb0ELb0ELb0ELb1ELb0ELb0ELi2ELi1ELi2ELi1ELb0EEENS1_21CollectiveEpilogueBwdISC_SD_SF_Li256ELb0ELb0ELi1EEENS1_25SingleTileBwdLPTSchedulerILb0ELi128ELb0EEEEEEEEEvNT_6ParamsE)
        /*03d4*/ 	.word	0x00000000


	//----- nvinfo : EIATTR_MIN_STACK_SIZE
	.align		4
.L_174:
        /*03d8*/ 	.byte	0x04, 0x12
        /*03da*/ 	.short	(.L_176 - .L_175)
	.align		4
.L_175:
        /*03dc*/ 	.word	index@(_ZN7cutlass13device_kernelIN5flash11enable_sm90INS1_16FlashAttnBwdSm90INS1_25CollectiveMainloopBwdSm90ILi2ELi2ELi2EN4cute5tupleIJNS5_1CILi1EEES8_S8_EEENS6_IJNS7_ILi64EEENS7_ILi128EEESB_EEENS_6half_tEfNS_4arch4Sm90ELb1ELb0ELb0ELb0ELb1ELb1ELb0ELb0ELi2ELi1ELi2ELi1ELb0EEENS1_21CollectiveEpilogueBwdISC_SD_SF_Li256ELb0ELb0ELi1EEENS1_25SingleTileBwdLPTSchedulerILb0ELi128ELb1EEEEEEEEEvNT_6ParamsE)
        /*03e0*/ 	.word	0x00000000


	//----- nvinfo : EIATTR_MIN_STACK_SIZE
	.align		4
.L_176:
        /*03e4*/ 	.byte	0x04, 0x12
        /*03e6*/ 	.short	(.L_178 - .L_177)
	.align		4
.L_177:
        /*03e8*/ 	.word	index@(_ZN7cutlass13device_kernelIN5flash11enable_sm90INS1_16FlashAttnBwdSm90INS1_25CollectiveMainloopBwdSm90ILi2ELi2ELi2EN4cute5tupleIJNS5_1CILi1EEES8_S8_EEENS6_IJNS7_ILi64EEENS7_ILi128EEESB_EEENS_6half_tEfNS_4arch4Sm90ELb1ELb0ELb0ELb0ELb0ELb1ELb0ELb0ELi2ELi1ELi2ELi1ELb0EEENS1_24CollectiveEpilogueBwdGQAISC_fSF_Li256ELb0ELb0EEENS1_25SingleTileBwdLPTSchedulerILb0ELi128ELb0EEEEEEEEEvNT_6ParamsE)
        /*03ec*/ 	.word	0x00000000


	//----- nvinfo : EIATTR_MIN_STACK_SIZE
	.align		4
.L_178:
        /*03f0*/ 	.byte	0x04, 0x12
        /*03f2*/ 	.short	(.L_180 - .L_179)
	.align		4
.L_179:
        /*03f4*/ 	.word	index@(_ZN7cutlass13device_kernelIN5flash11enable_sm90INS1_16FlashAttnBwdSm90INS1_25CollectiveMainloopBwdSm90ILi2ELi2ELi2EN4cute5tupleIJNS5_1CILi1EEES8_S8_EEENS6_IJNS7_ILi64EEENS7_ILi128EEESB_EEENS_6half_tEfNS_4arch4Sm90ELb1ELb0ELb0ELb0ELb1ELb1ELb0ELb0ELi2ELi1ELi2ELi1ELb0EEENS1_24CollectiveEpilogueBwdGQAISC_fSF_Li256ELb0ELb1EEENS1_25SingleTileBwdLPTSchedulerILb0ELi128ELb1EEEEEEEEEvNT_6ParamsE)
        /*03f8*/ 	.word	0x00000000


	//----- nvinfo : EIATTR_MIN_STACK_SIZE
	.align		4
.L_180:
        /*03fc*/ 	.byte	0x04, 0x12
        /*03fe*/ 	.short	(.L_182 - .L_181)
	.align		4
.L_181:
        /*0400*/ 	.word	index@(_ZN7cutlass13device_kernelIN5flash22FlashAttnBwdPreprocessIN4cute5tupleIJNS3_1CILi64EEENS5_ILi128EEEEEENS_6half_tEfNS_4arch4Sm90ELb1ELb0EEEEEvNT_6ParamsE)
        /*0404*/ 	.word	0x00000000


	//----- nvinfo : EIATTR_MIN_STACK_SIZE
	.align		4
.L_182:
        /*0408*/ 	.byte	0x04, 0x12
        /*040a*/ 	.short	(.L_184 - .L_183)
	.align		4
.L_183:
        /*040c*/ 	.word	index@(_ZN7cutlass13device_kernelIN5flash11enable_sm90INS1_16FlashAttnBwdSm90INS1_25CollectiveMainloopBwdSm90ILi2ELi2ELi2EN4cute5tupleIJNS5_1CILi1EEES8_S8_EEENS6_IJNS7_ILi64EEENS7_ILi128EEESB_EEENS_6half_tEfNS_4arch4Sm90ELb1ELb0ELb0ELb1ELb0ELb1ELb0ELb0ELi2ELi1ELi2ELi1ELb0EEENS1_21CollectiveEpilogueBwdISC_SD_SF_Li256ELb1ELb0ELi1EEENS1_25SingleTileBwdLPTSchedulerILb1ELi128ELb0EEEEEEEEEvNT_6ParamsE)
        /*0410*/ 	.word	0x00000000


	//----- nvinfo : EIATTR_MIN_STACK_SIZE
	.align		4
.L_184:
        /*0414*/ 	.byte	0x04, 0x12
        /*0416*/ 	.short	(.L_186 - .L_185)
	.align		4
.L_185:
        /*0418*/ 	.word	index@(_ZN7cutlass13device_kernelIN5flash11enable_sm90INS1_16FlashAttnBwdSm90INS1_25CollectiveMainloopBwdSm90ILi2ELi2ELi2EN4cute5tupleIJNS5_1CILi1EEES8_S8_EEENS6_IJNS7_ILi64EEENS7_ILi128EEESB_EEENS_6half_tEfNS_4arch4Sm90ELb1ELb0ELb0ELb1ELb1ELb1ELb0ELb0ELi2ELi1ELi2ELi1ELb0EEENS1_21CollectiveEpilogueBwdISC_SD_SF_Li256ELb1ELb0ELi1EEENS1_25SingleTileBwdLPTSchedulerILb1ELi128ELb1EEEEEEEEEvNT_6ParamsE)
        /*041c*/ 	.word	0x00000000


	//----- nvinfo : EIATTR_MIN_STACK_SIZE
	.align		4
.L_186:
        /*0420*/ 	.byte	0x04, 0x12
        /*0422*/ 	.short	(.L_188 - .L_187)
	.align		4
.L_187:
        /*0424*/ 	.word	index@(_ZN7cutlass13device_kernelIN5flash11enable_sm90INS1_16FlashAttnBwdSm90INS1_25CollectiveMainloopBwdSm90ILi2ELi2ELi2EN4cute5tupleIJNS5_1CILi1EEES8_S8_EEENS6_IJNS7_ILi64EEENS7_ILi128EEESB_EEENS_6half_tEfNS_4arch4Sm90ELb1ELb0ELb0ELb1ELb0ELb1ELb0ELb0ELi2ELi1ELi2ELi1ELb0EEENS1_24CollectiveEpilogueBwdGQAISC_fSF_Li256ELb1ELb0EEENS1_25SingleTileBwdLPTSchedulerILb1ELi128ELb0EEEEEEEEEvNT_6ParamsE)
        /*0428*/ 	.word	0x00000000


	//----- nvinfo : EIATTR_MIN_STACK_SIZE
	.align		4
.L_188:
        /*042c*/ 	.byte	0x04, 0x12
        /*042e*/ 	.short	(.L_190 - .L_189)
	.align		4
.L_189:
        /*0430*/ 	.word	index@(_ZN7cutlass13device_kernelIN5flash32FlashAttnBwdPostprocessConvertdQIN4cute5tupleIJNS3_1CILi128EEES6_EEENS_6half_tEfNS_4arch4Sm90ELi256ENS3_8TiledMMAINS3_8MMA_AtomIJNS3_4SM904GMMA26MMA_64x128x16_F32F16F16_RSILNSE_5MajorE0ELSG_1ELNSE_7ScaleInE1ELSH_1EEEEEENS3_6LayoutINS4_IJNS5_ILi2EEENS5_ILi1EEESM_EEENS4_IJSM_NS5_ILi0EEESO_EEEEENS4_IJNS3_10UnderscoreESR_SR_EEEEELb0EEEEEvNT_6ParamsE)
        /*0434*/ 	.word	0x00000000


	//----- nvinfo : EIATTR_MIN_STACK_SIZE
	.align		4
.L_190:
        /*0438*/ 	.byte	0x04, 0x12
        /*043a*/ 	.short	(.L_192 - .L_191)
	.align		4
.L_191:
        /*043c*/ 	.word	index@(_ZN7cutlass13device_kernelIN5flash32FlashAttnBwdPostprocessConvertdQIN4cute5tupleIJNS3_1CILi64EEENS5_ILi128EEEEEENS_6half_tEfNS_4arch4Sm90ELi256ENS3_8TiledMMAINS3_8MMA_AtomIJNS3_4SM904GMMA25MMA_64x64x16_F32F16F16_SSILNSF_5MajorE0ELSH_1ELNSF_7ScaleInE1ELSI_1EEEEEENS3_6LayoutINS4_IJNS5_ILi1EEENS5_ILi2EEESM_EEENS4_IJNS5_ILi0EEESM_SP_EEEEENS4_IJNS3_10UnderscoreESS_SS_EEEEELb0EEEEEvNT_6ParamsE)
        /*0440*/ 	.word	0x00000000


	//----- nvinfo : EIATTR_MIN_STACK_SIZE
	.align		4
.L_192:
        /*0444*/ 	.byte	0x04, 0x12
        /*0446*/ 	.short	(.L_194 - .L_193)
	.align		4
.L_193:
        /*0448*/ 	.word	index@(_ZN7cutlass13device_kernelIN5flash11enable_sm90INS1_16FlashAttnBwdSm90INS1_25CollectiveMainloopBwdSm90ILi2ELi2ELi2EN4cute5tupleIJNS5_1CILi1EEES8_S8_EEENS6_IJNS7_ILi64EEENS7_ILi128EEESB_EEENS_6half_tEfNS_4arch4Sm90ELb1ELb0ELb0ELb1ELb1ELb1ELb0ELb0ELi2ELi1ELi2ELi1ELb0EEENS1_24CollectiveEpilogueBwdGQAISC_fSF_Li256ELb1ELb1EEENS1_25SingleTileBwdLPTSchedulerILb1ELi128ELb1EEEEEEEEEvNT_6ParamsE)
        /*044c*/ 	.word	0x00000000


	//----- nvinfo : EIATTR_MIN_STACK_SIZE
	.align		4
.L_194:
        /*0450*/ 	.byte	0x04, 0x12
        /*0452*/ 	.short	(.L_196 - .L_195)
	.align		4
.L_195:
        /*0454*/ 	.word	index@(_ZN7cutlass13device_kernelIN5flash22FlashAttnBwdPreprocessIN4cute5tupleIJNS3_1CILi64EEENS5_ILi128EEEEEENS_6half_tEfNS_4arch4Sm90ELb1ELb1EEEEEvNT_6ParamsE)
        /*0458*/ 	.word	0x00000000
.L_196:


//--------------------- .nv.compat                --------------------------
	.section	.nv.compat,"",@"SHT_CUDA_COMPAT_INFO"
	.align	4
        /*0000*/ 	.byte	0x02, 0x09, 0x01, 0x00, 0x02, 0x02, 0x02, 0x00, 0x02, 0x05, 0x05, 0x00, 0x03, 0x07, 0x01, 0x01
        /*0010*/ 	.byte	0x02, 0x03, 0x00, 0x00, 0x02, 0x06, 0x01, 0x00, 0x04, 0x0b, 0x08, 0x00, 0x00, 0x00, 0x00, 0x00
        /*0020*/ 	.byte	0x00, 0x00, 0x00, 0x00


//--------------------- .nv.info._ZN7cutlass13device_kernelIN5flash11enable_sm90INS1_16FlashAttnBwdSm90INS1_25CollectiveMainloopBwdSm90ILi2ELi2ELi2EN4cute5tupleIJNS5_1CILi1EEES8_S8_EEENS6_IJNS7_ILi80EEENS7_ILi128EEESB_EEENS_6half_tEfNS_4arch4Sm90ELb0ELb0ELb0ELb0ELb0ELb1ELb0ELb1ELi2ELi1ELi2ELi1ELb0EEENS1_21CollectiveEpilogueBwdISC_SD_SF_Li256ELb0ELb0ELi1EEENS1_19SingleTileSchedulerILb0ELb0ELb0ELi128EEEEEEEEEvNT_6ParamsE --------------------------
	.section	.nv.info._ZN7cutlass13device_kernelIN5flash11enable_sm90INS1_16FlashAttnBwdSm90INS1_25CollectiveMainloopBwdSm90ILi2ELi2ELi2EN4cute5tupleIJNS5_1CILi1EEES8_S8_EEENS6_IJNS7_ILi80EEENS7_ILi128EEESB_EEENS_6half_tEfNS_4arch4Sm90ELb0ELb0ELb0ELb0ELb0ELb1ELb0ELb1ELi2ELi1ELi2ELi1ELb0EEENS1_21CollectiveEpilogueBwdISC_SD_SF_Li256ELb0ELb0ELi1EEENS1_19SingleTileSchedulerILb0ELb0ELb0ELi128EEEEEEEEEvNT_6ParamsE,"",@"SHT_CUDA_INFO"
	.sectionflags	@""
	.align	4


	//----- nvinfo : EIATTR_CUDA_API_VERSION
	.align		4
        /*0000*/ 	.byte	0x04, 0x37
        /*0002*/ 	.short	(.L_198 - .L_197)
.L_197:
        /*0004*/ 	.word	0x00000082


	//----- nvinfo : EIATTR_KPARAM_INFO
	.align		4
.L_198:
        /*0008*/ 	.byte	0x04, 0x17
        /*000a*/ 	.short	(.L_200 - .L_199)
.L_199:
        /*000c*/ 	.word	0x00000000
        /*0010*/ 	.short	0x0000
        /*0012*/ 	.short	0x0000
        /*0014*/ 	.byte	0x00, 0xf0, 0x01, 0x24


	//----- nvinfo : EIATTR_SPARSE_MMA_MASK
	.align		4
.L_200:
        /*0018*/ 	.byte	0x03, 0x50
        /*001a*/ 	.short	0x0000


	//----- nvinfo : EIATTR_MAXREG_COUNT
	.align		4
        /*001c*/ 	.byte	0x03, 0x1b
        /*001e*/ 	.short	0x00a8


	//----- nvinfo : EIATTR_MERCURY_ISA_VERSION
	.align		4
        /*0020*/ 	.byte	0x03, 0x5f
        /*0022*/ 	.short	0x0101


	//----- nvinfo : EIATTR_VRC_CTA_INIT_COUNT
	.align		4
        /*0024*/ 	.byte	0x02, 0x4a
	.zero		1
	.zero		1


	//----- nvinfo : EIATTR_EXIT_INSTR_OFFSETS
	.align		4
        /*0028*/ 	.byte	0x04, 0x1c
        /*002a*/ 	.short	(.L_202 - .L_201)


	//   ....[0]....
.L_201:
        /*002c*/ 	.word	0x00000010


	//----- nvinfo : EIATTR_MAX_THREADS
	.align		4
.L_202:
        /*0030*/ 	.byte	0x04, 0x05
        /*0032*/ 	.short	(.L_204 - .L_203)
.L_203:
        /*0034*/ 	.word	0x00000180
        /*0038*/ 	.word	0x00000001
        /*003c*/ 	.word	0x00000001


	//----- nvinfo : EIATTR_CBANK_PARAM_SIZE
	.align		4
.L_204:
        /*0040*/ 	.byte	0x03, 0x19
        /*0042*/ 	.short	0x0900


	//----- nvinfo : EIATTR_PARAM_CBANK
	.align		4
        /*0044*/ 	.byte	0x04, 0x0a
        /*0046*/ 	.short	(.L_206 - .L_205)
	.align		4
.L_205:
        /*0048*/ 	.word	index@(.nv.constant0._ZN7cutlass13device_kernelIN5flash11enable_sm90INS1_16FlashAttnBwdSm90INS1_25CollectiveMainloopBwdSm90ILi2ELi2ELi2EN4cute5tupleIJNS5_1CILi1EEES8_S8_EEENS6_IJNS7_ILi80EEENS7_ILi128EEESB_EEENS_6half_tEfNS_4arch4Sm90ELb0ELb0ELb0ELb0ELb0ELb1ELb0ELb1ELi2ELi1ELi2ELi1ELb0EEENS1_21CollectiveEpilogueBwdISC_SD_SF_Li256ELb0ELb0ELi1EEENS1_19SingleTileSchedulerILb0ELb0ELb0ELi128EEEEEEEEEvNT_6ParamsE)
        /*004c*/ 	.short	0x0380
        /*004e*/ 	.short	0x0900


	//----- nvinfo : EIATTR_SW_WAR
	.align		4
.L_206:
        /*0050*/ 	.byte	0x04, 0x36
        /*0052*/ 	.short	(.L_208 - .L_207)
.L_207:
        /*0054*/ 	.word	0x00000008
.L_208:


//--------------------- .nv.info._ZN7cutlass13device_kernelIN5flash11enable_sm90INS1_16FlashAttnBwdSm90INS1_25CollectiveMainloopBwdSm90ILi2ELi2ELi2EN4cute5tupleIJNS5_1CILi1EEES8_S8_EEENS6_IJNS7_ILi80EEENS7_ILi128EEESB_EEENS_6half_tEfNS_4arch4Sm90ELb0ELb0ELb0ELb0ELb1ELb1ELb0ELb1ELi2ELi1ELi2ELi1ELb0EEENS1_21CollectiveEpilogueBwdISC_SD_SF_Li256ELb0ELb0ELi1EEENS1_19SingleTileSchedulerILb0ELb0ELb0ELi128EEEEEEEEEvNT_6ParamsE --------------------------
	.section	.nv.info._ZN7cutlass13device_kernelIN5flash11enable_sm90INS1_16FlashAttnBwdSm90INS1_25CollectiveMainloopBwdSm90ILi2ELi2ELi2EN4cute5tupleIJNS5_1CILi1EEES8_S8_EEENS6_IJNS7_ILi80EEENS7_ILi128EEESB_EEENS_6half_tEfNS_4arch4Sm90ELb0ELb0ELb0ELb0ELb1ELb1ELb0ELb1ELi2ELi1ELi2ELi1ELb0EEENS1_21CollectiveEpilogueBwdISC_SD_SF_Li256ELb0ELb0ELi1EEENS1_19SingleTileSchedulerILb0ELb0ELb0ELi128EEEEEEEEEvNT_6ParamsE,"",@"SHT_CUDA_INFO"
	.sectionflags	@""
	.align	4


	//----- nvinfo : EIATTR_CUDA_API_VERSION
	.align		4
        /*0000*/ 	.byte	0x04, 0x37
        /*0002*/ 	.short	(.L_210 - .L_209)
.L_209:
        /*0004*/ 	.word	0x00000082


	//----- nvinfo : EIATTR_KPARAM_INFO
	.align		4
.L_210:
        /*0008*/ 	.byte	0x04, 0x17
        /*000a*/ 	.short	(.L_212 - .L_211)
.L_211:
        /*000c*/ 	.word	0x00000000
        /*0010*/ 	.short	0x0000
        /*0012*/ 	.short	0x0000
        /*0014*/ 	.byte	0x00, 0xf0, 0x01, 0x24


	//----- nvinfo : EIATTR_SPARSE_MMA_MASK
	.align		4
.L_212:
        /*0018*/ 	.byte	0x03, 0x50
        /*001a*/ 	.short	0x0000


	//----- nvinfo : EIATTR_MAXREG_COUNT
	.align		4
        /*001c*/ 	.byte	0x03, 0x1b
        /*001e*/ 	.short	0x00a8


	//----- nvinfo : EIATTR_MERCURY_ISA_VERSION
	.align		4
        /*0020*/ 	.byte	0x03, 0x5f
        /*0022*/ 	.short	0x0101


	//----- nvinfo : EIATTR_VRC_CTA_INIT_COUNT
	.align		4
        /*0024*/ 	.byte	0x02, 0x4a
	.zero		1
	.zero		1


	//----- nvinfo : EIATTR_EXIT_INSTR_OFFSETS
	.align		4
        /*0028*/ 	.byte	0x04, 0x1c
        /*002a*/ 	.short	(.L_214 - .L_213)


	//   ....[0]....
.L_213:
        /*002c*/ 	.word	0x00000010


	//----- nvinfo : EIATTR_MAX_THREADS
	.align		4
.L_214:
        /*0030*/ 	.byte	0x04, 0x05
        /*0032*/ 	.short	(.L_216 - .L_215)
.L_215:
        /*0034*/ 	.word	0x00000180
        /*0038*/ 	.word	0x00000001
        /*003c*/ 	.word	0x00000001


	//----- nvinfo : EIATTR_CBANK_PARAM_SIZE
	.align		4
.L_216:
        /*0040*/ 	.byte	0x03, 0x19
        /*0042*/ 	.short	0x0900


	//----- nvinfo : EIATTR_PARAM_CBANK
	.align		4
        /*0044*/ 	.byte	0x04, 0x0a
        /*0046*/ 	.short	(.L_218 - .L_217)
	.align		4
.L_217:
        /*0048*/ 	.word	index@(.nv.constant0._ZN7cutlass13device_kernelIN5flash11enable_sm90INS1_16FlashAttnBwdSm90INS1_25CollectiveMainloopBwdSm90ILi2ELi2ELi2EN4cute5tupleIJNS5_1CILi1EEES8_S8_EEENS6_IJNS7_ILi80EEENS7_ILi128EEESB_EEENS_6half_tEfNS_4arch4Sm90ELb0ELb0ELb0ELb0ELb1ELb1ELb0ELb1ELi2ELi1ELi2ELi1ELb0EEENS1_21CollectiveEpilogueBwdISC_SD_SF_Li256ELb0ELb0ELi1EEENS1_19SingleTileSchedulerILb0ELb0ELb0ELi128EEEEEEEEEvNT_6ParamsE)
        /*004c*/ 	.short	0x0380
        /*004e*/ 	.short	0x0900


	//----- nvinfo : EIATTR_SW_WAR
	.align		4
.L_218:
        /*0050*/ 	.byte	0x04, 0x36
        /*0052*/ 	.short	(.L_220 - .L_219)
.L_219:
        /*0054*/ 	.word	0x00000008
.L_220:


//--------------------- .nv.info._ZN7cutlass13device_kernelIN5flash11enable_sm90INS1_16FlashAttnBwdSm90INS1_25CollectiveMainloopBwdSm90ILi2ELi2ELi2EN4cute5tupleIJNS5_1CILi1EEES8_S8_EEENS6_IJNS7_ILi80EEENS7_ILi128EEESB_EEENS_6half_tEfNS_4arch4Sm90ELb0ELb0ELb0ELb0ELb0ELb1ELb0ELb1ELi2ELi1ELi2ELi1ELb0EEENS1_24CollectiveEpilogueBwdGQAISC_fSF_Li256ELb0ELb0EEENS1_19SingleTileSchedulerILb0ELb0ELb0ELi128EEEEEEEEEvNT_6ParamsE --------------------------
	.section	.nv.info._ZN7cutlass13device_kernelIN5flash11enable_sm90INS1_16FlashAttnBwdSm90INS1_25CollectiveMainloopBwdSm90ILi2ELi2ELi2EN4cute5tupleIJNS5_1CILi1EEES8_S8_EEENS6_IJNS7_ILi80EEENS7_ILi128EEESB_EEENS_6half_tEfNS_4arch4Sm90ELb0ELb0ELb0ELb0ELb0ELb1ELb0ELb1ELi2ELi1ELi2ELi1ELb0EEENS1_24CollectiveEpilogueBwdGQAISC_fSF_Li256ELb0ELb0EEENS1_19SingleTileSchedulerILb0ELb0ELb0ELi128EEEEEEEEEvNT_6ParamsE,"",@"SHT_CUDA_INFO"
	.sectionflags	@""
	.align	4


	//----- nvinfo : EIATTR_CUDA_API_VERSION
	.align		4
        /*0000*/ 	.byte	0x04, 0x37
        /*0002*/ 	.short	(.L_222 - .L_221)
.L_221:
        /*0004*/ 	.word	0x00000082


	//----- nvinfo : EIATTR_KPARAM_INFO
	.align		4
.L_222:
        /*0008*/ 	.byte	0x04, 0x17
        /*000a*/ 	.short	(.L_224 - .L_223)
.L_223:
        /*000c*/ 	.word	0x00000000
        /*0010*/ 	.short	0x0000
        /*0012*/ 	.short	0x0000
        /*0014*/ 	.byte	0x00, 0xf0, 0x01, 0x1a


	//----- nvinfo : EIATTR_SPARSE_MMA_MASK
	.align		4
.L_224:
        /*0018*/ 	.byte	0x03, 0x50
        /*001a*/ 	.short	0x0000


	//----- nvinfo : EIATTR_MAXREG_COUNT
	.align		4
        /*001c*/ 	.byte	0x03, 0x1b
        /*001e*/ 	.short	0x00a8


	//----- nvinfo : EIATTR_MERCURY_ISA_VERSION
	.align		4
        /*0020*/ 	.byte	0x03, 0x5f
        /*0022*/ 	.short	0x0101


	//----- nvinfo : EIATTR_VRC_CTA_INIT_COUNT
	.align		4
        /*0024*/ 	.byte	0x02, 0x4a
	.zero		1
	.zero		1


	//----- nvinfo : EIATTR_EXIT_INSTR_OFFSETS
	.align		4
        /*0028*/ 	.byte	0x04, 0x1c
        /*002a*/ 	.short	(.L_226 - .L_225)


	//   ....[0]....
.L_225:
        /*002c*/ 	.word	0x00000010


	//----- nvinfo : EIATTR_MAX_THREADS
	.align		4
.L_226:
        /*0030*/ 	.byte	0x04, 0x05
        /*0032*/ 	.short	(.L_228 - .L_227)
.L_227:
        /*0034*/ 	.word	0x00000180
        /*0038*/ 	.word	0x00000001
        /*003c*/ 	.word	0x00000001


	//----- nvinfo : EIATTR_CBANK_PARAM_SIZE
	.align		4
.L_228:
        /*0040*/ 	.byte	0x03, 0x19
        /*0042*/ 	.short	0x0680


	//----- nvinfo : EIATTR_PARAM_CBANK
	.align		4
        /*0044*/ 	.byte	0x04, 0x0a
        /*0046*/ 	.short	(.L_230 - .L_229)
	.align		4
.L_229:
        /*0048*/ 	.word	index@(.nv.constant0._ZN7cutlass13device_kernelIN5flash11enable_sm90INS1_16FlashAttnBwdSm90INS1_25CollectiveMainloopBwdSm90ILi2ELi2ELi2EN4cute5tupleIJNS5_1CILi1EEES8_S8_EEENS6_IJNS7_ILi80EEENS7_ILi128EEESB_EEENS_6half_tEfNS_4arch4Sm90ELb0ELb0ELb0ELb0ELb0ELb1ELb0ELb1ELi2ELi1ELi2ELi1ELb0EEENS1_24CollectiveEpilogueBwdGQAISC_fSF_Li256ELb0ELb0EEENS1_19SingleTileSchedulerILb0ELb0ELb0ELi128EEEEEEEEEvNT_6ParamsE)
        /*004c*/ 	.short	0x0380
        /*004e*/ 	.short	0x0680


	//----- nvinfo : EIATTR_SW_WAR
	.align		4
.L_230:
        /*0050*/ 	.byte	0x04, 0x36
        /*0052*/ 	.short	(.L_232 - .L_231)
.L_231:
        /*0054*/ 	.word	0x00000008
.L_232:


//--------------------- .nv.info._ZN7cutlass13device_kernelIN5flash11enable_sm90INS1_16FlashAttnBwdSm90INS1_25CollectiveMainloopBwdSm90ILi2ELi2ELi2EN4cute5tupleIJNS5_1CILi1EEES8_S8_EEENS6_IJNS7_ILi80EEENS7_ILi128EEESB_EEENS_6half_tEfNS_4arch4Sm90ELb0ELb0ELb0ELb0ELb1ELb1ELb0ELb1ELi2ELi1ELi2ELi1ELb0EEENS1_24CollectiveEpilogueBwdGQAISC_fSF_Li256ELb0ELb1EEENS1_19SingleTileSchedulerILb0ELb0ELb0ELi128EEEEEEEEEvNT_6ParamsE --------------------------
	.section	.nv.info._ZN7cutlass13device_kernelIN5flash11enable_sm90INS1_16FlashAttnBwdSm90INS1_25CollectiveMainloopBwdSm90ILi2ELi2ELi2EN4cute5tupleIJNS5_1CILi1EEES8_S8_EEENS6_IJNS7_ILi80EEENS7_ILi128EEESB_EEENS_6half_tEfNS_4arch4Sm90ELb0ELb0ELb0ELb0ELb1ELb1ELb0ELb1ELi2ELi1ELi2ELi1ELb0EEENS1_24CollectiveEpilogueBwdGQAISC_fSF_Li256ELb0ELb1EEENS1_19SingleTileSchedulerILb0ELb0ELb0ELi128EEEEEEEEEvNT_6ParamsE,"",@"SHT_CUDA_INFO"
	.sectionflags	@""
	.align	4


	//----- nvinfo : EIATTR_CUDA_API_VERSION
	.align		4
        /*0000*/ 	.byte	0x04, 0x37
        /*0002*/ 	.short	(.L_234 - .L_233)
.L_233:
        /*0004*/ 	.word	0x00000082


	//----- nvinfo : EIATTR_KPARAM_INFO
	.align		4
.L_234:
        /*0008*/ 	.byte	0x04, 0x17
        /*000a*/ 	.short	(.L_236 - .L_235)
.L_235:
        /*000c*/ 	.word	0x00000000
        /*0010*/ 	.short	0x0000
        /*0012*/ 	.short	0x0000
        /*0014*/ 	.byte	0x00, 0xf0, 0x01, 0x1a


	//----- nvinfo : EIATTR_SPARSE_MMA_MASK
	.align		4
.L_236:
        /*0018*/ 	.byte	0x03, 0x50
        /*001a*/ 	.short	0x0000


	//----- nvinfo : EIATTR_MAXREG_COUNT
	.align		4
        /*001c*/ 	.byte	0x03, 0x1b
        /*001e*/ 	.short	0x00a8


	//----- nvinfo : EIATTR_MERCURY_ISA_VERSION
	.align		4
        /*0020*/ 	.byte	0x03, 0x5f
        /*0022*/ 	.short	0x0101


	//----- nvinfo : EIATTR_VRC_CTA_INIT_COUNT
	.align		4
        /*0024*/ 	.byte	0x02, 0x4a
	.zero		1
	.zero		1


	//----- nvinfo : EIATTR_EXIT_INSTR_OFFSETS
	.align		4
        /*0028*/ 	.byte	0x04, 0x1c
        /*002a*/ 	.short	(.L_238 - .L_237)


	//   ....[0]....
.L_237:
        /*002c*/ 	.word	0x00000010


	//----- nvinfo : EIATTR_MAX_THREADS
	.align		4
.L_238:
        /*0030*/ 	.byte	0x04, 0x05
        /*0032*/ 	.short	(.L_240 - .L_239)
.L_239:
        /*0034*/ 	.word	0x00000180
        /*0038*/ 	.word	0x00000001
        /*003c*/ 	.word	0x00000001


	//----- nvinfo : EIATTR_CBANK_PARAM_SIZE
	.align		4
.L_240:
        /*0040*/ 	.byte	0x03, 0x19
        /*0042*/ 	.short	0x0680


	//----- nvinfo : EIATTR_PARAM_CBANK
	.align		4
        /*0044*/ 	.byte	0x04, 0x0a
        /*0046*/ 	.short	(.L_242 - .L_241)
	.align		4
.L_241:
        /*0048*/ 	.word	index@(.nv.constant0._ZN7cutlass13device_kernelIN5flash11enable_sm90INS1_16FlashAttnBwdSm90INS1_25CollectiveMainloopBwdSm90ILi2ELi2ELi2EN4cute5tupleIJNS5_1CILi1EEES8_S8_EEENS6_IJNS7_ILi80EEENS7_ILi128EEESB_EEENS_6half_tEfNS_4arch4Sm90ELb0ELb0ELb0ELb0ELb1ELb1ELb0ELb1ELi2ELi1ELi2ELi1ELb0EEENS1_24CollectiveEpilogueBwdGQAISC_fSF_Li256ELb0ELb1EEENS1_19SingleTileSchedulerILb0ELb0ELb0ELi128EEEEEEEEEvNT_6ParamsE)
        /*004c*/ 	.short	0x0380
        /*004e*/ 	.short	0x0680


	//----- nvinfo : EIATTR_SW_WAR
	.align		4
.L_242:
        /*0050*/ 	.byte	0x04, 0x36
        /*0052*/ 	.short	(.L_244 - .L_243)
.L_243:
        /*0054*/ 	.word	0x00000008
.L_244:


//--------------------- .nv.info._ZN7cutlass13device_kernelIN5flash22FlashAttnBwdPreprocessIN4cute5tupleIJNS3_1CILi80EEENS5_ILi128EEEEEENS_6half_tEfNS_4arch4Sm90ELb1ELb0EEEEEvNT_6ParamsE --------------------------
	.section	.nv.info._ZN7cutlass13device_kernelIN5flash22FlashAttnBwdPreprocessIN4cute5tupleIJNS3_1CILi80EEENS5_ILi128EEEEEENS_6half_tEfNS_4arch4Sm90ELb1ELb0EEEEEvNT_6ParamsE,"",@"SHT_CUDA_INFO"
	.sectionflags	@""
	.align	4


	//----- nvinfo : EIATTR_CUDA_API_VERSION
	.align		4
        /*0000*/ 	.byte	0x04, 0x37
        /*0002*/ 	.short	(.L_246 - .L_245)
.L_245:
        /*0004*/ 	.word	0x00000082


	//----- nvinfo : EIATTR_KPARAM_INFO
	.align		4
.L_246:
        /*0008*/ 	.byte	0x04, 0x17
        /*000a*/ 	.short	(.L_248 - .L_247)
.L_247:
        /*000c*/ 	.word	0x00000000
        /*0010*/ 	.short	0x0000
        /*0012*/ 	.short	0x0000
        /*0014*/ 	.byte	0x00, 0xf0, 0xc1, 0x03


	//----- nvinfo : EIATTR_SPARSE_MMA_MASK
	.align		4
.L_248:
        /*0018*/ 	.byte	0x03, 0x50
        /*001a*/ 	.short	0x0000


	//----- nvinfo : EIATTR_MAXREG_COUNT
	.align		4
        /*001c*/ 	.byte	0x03, 0x1b
        /*001e*/ 	.short	0x0080


	//----- nvinfo : EIATTR_MERCURY_ISA_VERSION
	.align		4
        /*0020*/ 	.byte	0x03, 0x5f
        /*0022*/ 	.short	0x0101


	//----- nvinfo : EIATTR_COOP_GROUP_MASK_REGIDS
	.align		4
        /*0024*/ 	.byte	0x04, 0x29
        /*0026*/ 	.short	(.L_250 - .L_249)


	//   ....[0]....
.L_249:
        /*0028*/ 	.word	0xffffffff


	//   ....[1]....
        /*002c*/ 	.word	0xffffffff


	//   ....[2]....
        /*0030*/ 	.word	0xffffffff


	//   ....[3]....
        /*0034*/ 	.word	0xffffffff


	//   ....[4]....
        /*0038*/ 	.word	0xffffffff


	//   ....[5]....
        /*003c*/ 	.word	0xffffffff


	//   ....[6]....
        /*0040*/ 	.word	0xffffffff


	//   ....[7]....
        /*0044*/ 	.word	0xffffffff


	//   ....[8]....
        /*0048*/ 	.word	0xffffffff


	//   ....[9]....
        /*004c*/ 	.word	0xffffffff


	//   ....[10]....
        /*0050*/ 	.word	0xffffffff


	//   ....[11]....
        /*0054*/ 	.word	0xffffffff


	//   ....[12]....
        /*0058*/ 	.word	0xffffffff


	//   ....[13]....
        /*005c*/ 	.word	0xffffffff


	//   ....[14]....
        /*0060*/ 	.word	0xffffffff


	//   ....[15]....
        /*0064*/ 	.word	0xffffffff


	//   ....[16]....
        /*0068*/ 	.word	0xffffffff


	//   ....[17]....
        /*006c*/ 	.word	0xffffffff


	//   ....[18]....
        /*0070*/ 	.word	0xffffffff


	//   ....[19]....
        /*0074*/ 	.word	0xffffffff


	//----- nvinfo : EIATTR_COOP_GROUP_INSTR_OFFSETS
	.align		4
.L_250:
        /*0078*/ 	.byte	0x04, 0x28
        /*007a*/ 	.short	(.L_252 - .L_251)


	//   ....[0]....
.L_251:
        /*007c*/ 	.word	0x000012d0


	//   ....[1]....
        /*0080*/ 	.word	0x000012e0


	//   ....[2]....
        /*0084*/ 	.word	0x000012f0


	//   ....[3]....
        /*0088*/ 	.word	0x00001300


	//   ....[4]....
        /*008c*/ 	.word	0x00001310


	//   ....[5]....
        /*0090*/ 	.word	0x00001350


	//   ....[6]....
        /*0094*/ 	.word	0x00001380


	//   ....[7]....
        /*0098*/ 	.word	0x00001390


	//   ....[8]....
        /*009c*/ 	.word	0x000013a0


	//   ....[9]....
        /*00a0*/ 	.word	0x000013b0


	//   ....[10]....
        /*00a4*/ 	.word	0x00001400


	//   ....[11]....
        /*00a8*/ 	.word	0x00001440


	//   ....[12]....
        /*00ac*/ 	.word	0x00001450


	//   ....[13]....
        /*00b0*/ 	.word	0x00001460


	//   ....[14]....
        /*00b4*/ 	.word	0x00001470


	//   ....[15]....
        /*00b8*/ 	.word	0x00001570


	//   ....[16]....
        /*00bc*/ 	.word	0x00001590


	//   ....[17]....
        /*00c0*/ 	.word	0x000015b0


	//   ....[18]....
        /*00c4*/ 	.word	0x000015d0


	//   ....[19]....
        /*00c8*/ 	.word	0x000015e0


	//----- nvinfo : EIATTR_VRC_CTA_INIT_COUNT
	.align		4
.L_252:
        /*00cc*/ 	.byte	0x02, 0x4a
	.zero		1
	.zero		1


	//----- nvinfo : EIATTR_EXIT_INSTR_OFFSETS
	.align		4
        /*00d0*/ 	.byte	0x04, 0x1c
        /*00d2*/ 	.short	(.L_254 - .L_253)


	//   ....[0]....
.L_253:
        /*00d4*/ 	.word	0x00001b50


	//   ....[1]....
        /*00d8*/ 	.word	0x00001bd0


	//----- nvinfo : EIATTR_MAX_THREADS
	.align		4
.L_254:
        /*00dc*/ 	.byte	0x04, 0x05
        /*00de*/ 	.short	(.L_256 - .L_255)
.L_255:
        /*00e0*/ 	.word	0x00000100
        /*00e4*/ 	.word	0x00000001
        /*00e8*/ 	.word	0x00000001


	//----- nvinfo : EIATTR_CRS_STACK_SIZE
	.align		4
.L_256:
        /*00ec*/ 	.byte	0x04, 0x1e
        /*00ee*/ 	.short	(.L_258 - .L_257)
.L_257:
        /*00f0*/ 	.word	0x00000000


	//----- nvinfo : EIATTR_CBANK_PARAM_SIZE
	.align		4
.L_258:
        /*00f4*/ 	.byte	0x03, 0x19
        /*00f6*/ 	.short	0x00f0


	//----- nvinfo : EIATTR_PARAM_CBANK
	.align		4
        /*00f8*/ 	.byte	0x04, 0x0a
        /*00fa*/ 	.short	(.L_260 - .L_259)
	.align		4
.L_259:
        /*00fc*/ 	.word	index@(.nv.constant0._ZN7cutlass13device_kernelIN5flash22FlashAttnBwdPreprocessIN4cute5tupleIJNS3_1CILi80EEENS5_ILi128EEEEEENS_6half_tEfNS_4arch4Sm90ELb1ELb0EEEEEvNT_6ParamsE)
        /*0100*/ 	.short	0x0380
        /*0102*/ 	.short	0x00f0


	//----- nvinfo : EIATTR_SW_WAR
	.align		4
.L_260:
        /*0104*/ 	.byte	0x04, 0x36
        /*0106*/ 	.short	(.L_262 - .L_261)
.L_261:
        /*0108*/ 	.word	0x00000008
.L_262:


//--------------------- .nv.info._ZN7cutlass13device_kernelIN5flash11enable_sm90INS1_16FlashAttnBwdSm90INS1_25CollectiveMainloopBwdSm90ILi2ELi2ELi2EN4cute5tupleIJNS5_1CILi1EEES8_S8_EEENS6_IJNS7_ILi80EEENS7_ILi128EEESB_EEENS_6half_tEfNS_4arch4Sm90ELb0ELb0ELb0ELb1ELb0ELb1ELb0ELb1ELi2ELi1ELi2ELi1ELb0EEENS1_21CollectiveEpilogueBwdISC_SD_SF_Li256ELb1ELb0ELi1EEENS1_19SingleTileSchedulerILb1ELb0ELb0ELi128EEEEEEEEEvNT_6ParamsE --------------------------
	.section	.nv.info._ZN7cutlass13device_kernelIN5flash11enable_sm90INS1_16FlashAttnBwdSm90INS1_25CollectiveMainloopBwdSm90ILi2ELi2ELi2EN4cute5tupleIJNS5_1CILi1EEES8_S8_EEENS6_IJNS7_ILi80EEENS7_ILi128EEESB_EEENS_6half_tEfNS_4arch4Sm90ELb0ELb0ELb0ELb1ELb0ELb1ELb0ELb1ELi2ELi1ELi2ELi1ELb0EEENS1_21CollectiveEpilogueBwdISC_SD_SF_Li256ELb1ELb0ELi1EEENS1_19SingleTileSchedulerILb1ELb0ELb0ELi128EEEEEEEEEvNT_6ParamsE,"",@"SHT_CUDA_INFO"
	.sectionflags	@""
	.align	4


	//----- nvinfo : EIATTR_CUDA_API_VERSION
	.align		4
        /*0000*/ 	.byte	0x04, 0x37
        /*0002*/ 	.short	(.L_264 - .L_263)
.L_263:
        /*0004*/ 	.word	0x00000082


	//----- nvinfo : EIATTR_KPARAM_INFO
	.align		4
.L_264:
        /*0008*/ 	.byte	0x04, 0x17
        /*000a*/ 	.short	(.L_266 - .L_265)
.L_265:
        /*000c*/ 	.word	0x00000000
        /*0010*/ 	.short	0x0000
        /*0012*/ 	.short	0x0000
        /*0014*/ 	.byte	0x00, 0xf0, 0x01, 0x1a


	//----- nvinfo : EIATTR_SPARSE_MMA_MASK
	.align		4
.L_266:
        /*0018*/ 	.byte	0x03, 0x50
        /*001a*/ 	.short	0x0000


	//----- nvinfo : EIATTR_MAXREG_COUNT
	.align		4
        /*001c*/ 	.byte	0x03, 0x1b
        /*001e*/ 	.short	0x00a8


	//----- nvinfo : EIATTR_MERCURY_ISA_VERSION
	.align		4
        /*0020*/ 	.byte	0x03, 0x5f
        /*0022*/ 	.short	0x0101


	//----- nvinfo : EIATTR_VRC_CTA_INIT_COUNT
	.align		4
        /*0024*/ 	.byte	0x02, 0x4a
	.zero		1
	.zero		1


	//----- nvinfo : EIATTR_EXIT_INSTR_OFFSETS
	.align		4
        /*0028*/ 	.byte	0x04, 0x1c
        /*002a*/ 	.short	(.L_268 - .L_267)


	//   ....[0]....
.L_267:
        /*002c*/ 	.word	0x00000010


	//----- nvinfo : EIATTR_MAX_THREADS
	.align		4
.L_268:
        /*0030*/ 	.byte	0x04, 0x05
        /*0032*/ 	.short	(.L_270 - .L_269)
.L_269:
        /*0034*/ 	.word	0x00000180
        /*0038*/ 	.word	0x00000001
        /*003c*/ 	.word	0x00000001


	//----- nvinfo : EIATTR_CBANK_PARAM_SIZE
	.align		4
.L_270:
        /*0040*/ 	.byte	0x03, 0x19
        /*0042*/ 	.short	0x0680


	//----- nvinfo : EIATTR_PARAM_CBANK
	.align		4
        /*0044*/ 	.byte	0x04, 0x0a
        /*0046*/ 	.short	(.L_272 - .L_271)
	.align		4
.L_271:
        /*0048*/ 	.word	index@(.nv.constant0._ZN7cutlass13device_kernelIN5flash11enable_sm90INS1_16FlashAttnBwdSm90INS1_25CollectiveMainloopBwdSm90ILi2ELi2ELi2EN4cute5tupleIJNS5_1CILi1EEES8_S8_EEENS6_IJNS7_ILi80EEENS7_ILi128EEESB_EEENS_6half_tEfNS_4arch4Sm90ELb0ELb0ELb0ELb1ELb0ELb1ELb0ELb1ELi2ELi1ELi2ELi1ELb0EEENS1_21CollectiveEpilogueBwdISC_SD_SF_Li256ELb1ELb0ELi1EEENS1_19SingleTileSchedulerILb1ELb0ELb0ELi128EEEEEEEEEvNT_6ParamsE)
        /*004c*/ 	.short	0x0380
        /*004e*/ 	.short	0x0680


	//----- nvinfo : EIATTR_SW_WAR
	.align		4
.L_272:
        /*0050*/ 	.byte	0x04, 0x36
        /*0052*/ 	.short	(.L_274 - .L_273)
.L_273:
        /*0054*/ 	.word	0x00000008
.L_274:


//--------------------- .nv.info._ZN7cutlass13device_kernelIN5flash11enable_sm90INS1_16FlashAttnBwdSm90INS1_25CollectiveMainloopBwdSm90ILi2ELi2ELi2EN4cute5tupleIJNS5_1CILi1EEES8_S8_EEENS6_IJNS7_ILi80EEENS7_ILi128EEESB_EEENS_6half_tEfNS_4arch4Sm90ELb0ELb0ELb0ELb1ELb1ELb1ELb0ELb1ELi2ELi1ELi2ELi1ELb0EEENS1_21CollectiveEpilogueBwdISC_SD_SF_Li256ELb1ELb0ELi1EEENS1_19SingleTileSchedulerILb1ELb0ELb0ELi128EEEEEEEEEvNT_6ParamsE --------------------------
	.section	.nv.info._ZN7cutlass13device_kernelIN5flash11enable_sm90INS1_16FlashAttnBwdSm90INS1_25CollectiveMainloopBwdSm90ILi2ELi2ELi2EN4cute5tupleIJNS5_1CILi1EEES8_S8_EEENS6_IJNS7_ILi80EEENS7_ILi128EEESB_EEENS_6half_tEfNS_4arch4Sm90ELb0ELb0ELb0ELb1ELb1ELb1ELb0ELb1ELi2ELi1ELi2ELi1ELb0EEENS1_21CollectiveEpilogueBwdISC_SD_SF_Li256ELb1ELb0ELi1EEENS1_19SingleTileSchedulerILb1ELb0ELb0ELi128EEEEEEEEEvNT_6ParamsE,"",@"SHT_CUDA_INFO"
	.sectionflags	@""
	.align	4


	//----- nvinfo : EIATTR_CUDA_API_VERSION
	.align		4
        /*0000*/ 	.byte	0x04, 0x37
        /*0002*/ 	.short	(.L_276 - .L_275)
.L_275:
        /*0004*/ 	.word	0x00000082


	//----- nvinfo : EIATTR_KPARAM_INFO
	.align		4
.L_276:
        /*0008*/ 	.byte	0x04, 0x17
        /*000a*/ 	.short	(.L_278 - .L_277)
.L_277:
        /*000c*/ 	.word	0x00000000
        /*0010*/ 	.short	0x0000
        /*0012*/ 	.short	0x0000
        /*0014*/ 	.byte	0x00, 0xf0, 0x01, 0x1a


	//----- nvinfo : EIATTR_SPARSE_MMA_MASK
	.align		4
.L_278:
        /*0018*/ 	.byte	0x03, 0x50
        /*001a*/ 	.short	0x0000


	//----- nvinfo : EIATTR_MAXREG_COUNT
	.align		4
        /*001c*/ 	.byte	0x03, 0x1b
        /*001e*/ 	.short	0x00a8


	//----- nvinfo : EIATTR_MERCURY_ISA_VERSION
	.align		4
        /*0020*/ 	.byte	0x03, 0x5f
        /*0022*/ 	.short	0x0101


	//----- nvinfo : EIATTR_VRC_CTA_INIT_COUNT
	.align		4
        /*0024*/ 	.byte	0x02, 0x4a
	.zero		1
	.zero		1


	//----- nvinfo : EIATTR_EXIT_INSTR_OFFSETS
	.align		4
        /*0028*/ 	.byte	0x04, 0x1c
        /*002a*/ 	.short	(.L_280 - .L_279)


	//   ....[0]....
.L_279:
        /*002c*/ 	.word	0x00000010


	//----- nvinfo : EIATTR_MAX_THREADS
	.align		4
.L_280:
        /*0030*/ 	.byte	0x04, 0x05
        /*0032*/ 	.short	(.L_282 - .L_281)
.L_281:
        /*0034*/ 	.word	0x00000180
        /*0038*/ 	.word	0x00000001
        /*003c*/ 	.word	0x00000001


	//----- nvinfo : EIATTR_CBANK_PARAM_SIZE
	.align		4
.L_282:
        /*0040*/ 	.byte	0x03, 0x19
        /*0042*/ 	.short	0x0680


	//----- nvinfo : EIATTR_PARAM_CBANK
	.align		4
        /*0044*/ 	.byte	0x04, 0x0a
        /*0046*/ 	.short	(.L_284 - .L_283)
	.align		4
.L_283:
        /*0048*/ 	.word	index@(.nv.constant0._ZN7cutlass13device_kernelIN5flash11enable_sm90INS1_16FlashAttnBwdSm90INS1_25CollectiveMainloopBwdSm90ILi2ELi2ELi2EN4cute5tupleIJNS5_1CILi1EEES8_S8_EEENS6_IJNS7_ILi80EEENS7_ILi128EEESB_EEENS_6half_tEfNS_4arch4Sm90ELb0ELb0ELb0ELb1ELb1ELb1ELb0ELb1ELi2ELi1ELi2ELi1ELb0EEENS1_21CollectiveEpilogueBwdISC_SD_SF_Li256ELb1ELb0ELi1EEENS1_19SingleTileSchedulerILb1ELb0ELb0ELi128EEEEEEEEEvNT_6ParamsE)
        /*004c*/ 	.short	0x0380
        /*004e*/ 	.short	0x0680


	//----- nvinfo : EIATTR_SW_WAR
	.align		4
.L_284:
        /*0050*/ 	.byte	0x04, 0x36
        /*0052*/ 	.short	(.L_286 - .L_285)
.L_285:
        /*0054*/ 	.word	0x00000008
.L_286:


//--------------------- .nv.info._ZN7cutlass13device_kernelIN5flash11enable_sm90INS1_16FlashAttnBwdSm90INS1_25CollectiveMainloopBwdSm90ILi2ELi2ELi2EN4cute5tupleIJNS5_1CILi1EEES8_S8_EEENS6_IJNS7_ILi80EEENS7_ILi128EEESB_EEENS_6half_tEfNS_4arch4Sm90ELb0ELb0ELb0ELb1ELb0ELb1ELb0ELb1ELi2ELi1ELi2ELi1ELb0EEENS1_24CollectiveEpilogueBwdGQAISC_fSF_Li256ELb1ELb0EEENS1_19SingleTileSchedulerILb1ELb0ELb0ELi128EEEEEEEEEvNT_6ParamsE --------------------------
	.section	.nv.info._ZN7cutlass13device_kernelIN5flash11enable_sm90INS1_16FlashAttnBwdSm90INS1_25CollectiveMainloopBwdSm90ILi2ELi2ELi2EN4cute5tupleIJNS5_1CILi1EEES8_S8_EEENS6_IJNS7_ILi80EEENS7_ILi128EEESB_EEENS_6half_tEfNS_4arch4Sm90ELb0ELb0ELb0ELb1ELb0ELb1ELb0ELb1ELi2ELi1ELi2ELi1ELb0EEENS1_24CollectiveEpilogueBwdGQAISC_fSF_Li256ELb1ELb0EEENS1_19SingleTileSchedulerILb1ELb0ELb0ELi128EEEEEEEEEvNT_6ParamsE,"",@"SHT_CUDA_INFO"
	.sectionflags	@""
	.align	4


	//----- nvinfo : EIATTR_CUDA_API_VERSION
	.align		4
        /*0000*/ 	.byte	0x04, 0x37
        /*0002*/ 	.short	(.L_288 - .L_287)
.L_287:
        /*0004*/ 	.word	0x00000082


	//----- nvinfo : EIATTR_KPARAM_INFO
	.align		4
.L_288:
        /*0008*/ 	.byte	0x04, 0x17
        /*000a*/ 	.short	(.L_290 - .L_289)
.L_289:
        /*000c*/ 	.word	0x00000000
        /*0010*/ 	.short	0x0000
        /*0012*/ 	.short	0x0000
        /*0014*/ 	.byte	0x00, 0xf0, 0x01, 0x1a


	//----- nvinfo : EIATTR_SPARSE_MMA_MASK
	.align		4
.L_290:
        /*0018*/ 	.byte	0x03, 0x50
        /*001a*/ 	.short	0x0000


	//----- nvinfo : EIATTR_MAXREG_COUNT
	.align		4
        /*001c*/ 	.byte	0x03, 0x1b
        /*001e*/ 	.short	0x00a8


	//----- nvinfo : EIATTR_MERCURY_ISA_VERSION
	.align		4
        /*0020*/ 	.byte	0x03, 0x5f
        /*0022*/ 	.short	0x0101


	//----- nvinfo : EIATTR_VRC_CTA_INIT_COUNT
	.align		4
        /*0024*/ 	.byte	0x02, 0x4a
	.zero		1
	.zero		1


	//----- nvinfo : EIATTR_EXIT_INSTR_OFFSETS
	.align		4
        /*0028*/ 	.byte	0x04, 0x1c
        /*002a*/ 	.short	(.L_292 - .L_291)


	//   ....[0]....
.L_291:
        /*002c*/ 	.word	0x00000010


	//----- nvinfo : EIATTR_MAX_THREADS
	.align		4
.L_292:
        /*0030*/ 	.byte	0x04, 0x05
        /*0032*/ 	.short	(.L_294 - .L_293)
.L_293:
        /*0034*/ 	.word	0x00000180
        /*0038*/ 	.word	0x00000001
        /*003c*/ 	.word	0x00000001


	//----- nvinfo : EIATTR_CBANK_PARAM_SIZE
	.align		4
.L_294:
        /*0040*/ 	.byte	0x03, 0x19
        /*0042*/ 	.short	0x0680


	//----- nvinfo : EIATTR_PARAM_CBANK
	.align		4
        /*0044*/ 	.byte	0x04, 0x0a
        /*0046*/ 	.short	(.L_296 - .L_295)
	.align		4
.L_295:
        /*0048*/ 	.word	index@(.nv.constant0._ZN7cutlass13device_kernelIN5flash11enable_sm90INS1_16FlashAttnBwdSm90INS1_25CollectiveMainloopBwdSm90ILi2ELi2ELi2EN4cute5tupleIJNS5_1CILi1EEES8_S8_EEENS6_IJNS7_ILi80EEENS7_ILi128EEESB_EEENS_6half_tEfNS_4arch4Sm90ELb0ELb0ELb0ELb1ELb0ELb1ELb0ELb1ELi2ELi1ELi2ELi1ELb0EEENS1_24CollectiveEpilogueBwdGQAISC_fSF_Li256ELb1ELb0EEENS1_19SingleTileSchedulerILb1ELb0ELb0ELi128EEEEEEEEEvNT_6ParamsE)
        /*004c*/ 	.short	0x0380
        /*004e*/ 	.short	0x0680


	//----- nvinfo : EIATTR_SW_WAR
	.align		4
.L_296:
        /*0050*/ 	.byte	0x04, 0x36
        /*0052*/ 	.short	(.L_298 - .L_297)
.L_297:
        /*0054*/ 	.word	0x00000008
.L_298:


//--------------------- .nv.info._ZN7cutlass13device_kernelIN5flash32FlashAttnBwdPostprocessConvertdQIN4cute5tupleIJNS3_1CILi80EEENS5_ILi128EEEEEENS_6half_tEfNS_4arch4Sm90ELi256ENS3_8TiledMMAINS3_8MMA_AtomIJNS3_4SM904GMMA25MMA_64x16x16_F32F16F16_SSILNSF_5MajorE1ELSH_0ELNSF_7ScaleInE1ELSI_1EEEEEENS3_6LayoutINS4_IJNS5_ILi2EEENS5_ILi1EEESN_EEENS4_IJSN_NS5_ILi0EEESP_EEEEENS4_IJNS3_10UnderscoreESS_SS_EEEEELb1EEEEEvNT_6ParamsE --------------------------
	.section	.nv.info._ZN7cutlass13device_kernelIN5flash32FlashAttnBwdPostprocessConvertdQIN4cute5tupleIJNS3_1CILi80EEENS5_ILi128EEEEEENS_6half_tEfNS_4arch4Sm90ELi256ENS3_8TiledMMAINS3_8MMA_AtomIJNS3_4SM904GMMA25MMA_64x16x16_F32F16F16_SSILNSF_5MajorE1ELSH_0ELNSF_7ScaleInE1ELSI_1EEEEEENS3_6LayoutINS4_IJNS5_ILi2EEENS5_ILi1EEESN_EEENS4_IJSN_NS5_ILi0EEESP_EEEEENS4_IJNS3_10UnderscoreESS_SS_EEEEELb1EEEEEvNT_6ParamsE,"",@"SHT_CUDA_INFO"
	.sectionflags	@""
	.align	4


	//----- nvinfo : EIATTR_CUDA_API_VERSION
	.align		4
        /*0000*/ 	.byte	0x04, 0x37
        /*0002*/ 	.short	(.L_300 - .L_299)
.L_299:
        /*0004*/ 	.word	0x00000082


	//----- nvinfo : EIATTR_KPARAM_INFO
	.align		4
.L_300:
        /*0008*/ 	.byte	0x04, 0x17
        /*000a*/ 	.short	(.L_302 - .L_301)
.L_301:
        /*000c*/ 	.word	0x00000000
        /*0010*/ 	.short	0x0000
        /*0012*/ 	.short	0x0000
        /*0014*/ 	.byte	0x00, 0xf0, 0xc1, 0x01


	//----- nvinfo : EIATTR_SPARSE_MMA_MASK
	.align		4
.L_302:
        /*0018*/ 	.byte	0x03, 0x50
        /*001a*/ 	.short	0x0000


	//----- nvinfo : EIATTR_MAXREG_COUNT
	.align		4
        /*001c*/ 	.byte	0x03, 0x1b
        /*001e*/ 	.short	0x0080


	//----- nvinfo : EIATTR_NUM_BARRIERS
	.align		4
        /*0020*/ 	.byte	0x02, 0x4c
        /*0022*/ 	.byte	0x01
	.zero		1


	//----- nvinfo : EIATTR_MERCURY_ISA_VERSION
	.align		4
        /*0024*/ 	.byte	0x03, 0x5f
        /*0026*/ 	.short	0x0101


	//----- nvinfo : EIATTR_VRC_CTA_INIT_COUNT
	.align		4
        /*0028*/ 	.byte	0x02, 0x4a
	.zero		1
	.zero		1


	//----- nvinfo : EIATTR_MBARRIER_INSTR_OFFSETS
	.align		4
        /*002c*/ 	.byte	0x04, 0x39
        /*002e*/ 	.short	(.L_304 - .L_303)


	//   ....[0]....
.L_303:
        /*0030*/ 	.word	0x00000480
        /*0034*/ 	.word	0x000000ff
        /*0038*/ 	.word	0x0000f000
        /*003c*/ 	.short	0x0100
        /*003e*/ 	.byte	0x06
	.zero		1


	//   ....[1]....
        /*0040*/ 	.word	0x00000560
        /*0044*/ 	.word	0x00000002
        /*0048*/ 	.word	0x0000f000
        /*004c*/ 	.short	0x010a
        /*004e*/ 	.byte	0xff
	.zero		1


	//----- nvinfo : EIATTR_NUM_MBARRIERS
	.align		4
.L_304:
        /*0050*/ 	.byte	0x03, 0x38
        /*0052*/ 	.short	0x0001


	//----- nvinfo : EIATTR_EXIT_INSTR_OFFSETS
	.align		4
        /*0054*/ 	.byte	0x04, 0x1c
        /*0056*/ 	.short	(.L_306 - .L_305)


	//   ....[0]....
.L_305:
        /*0058*/ 	.word	0x00000270


	//   ....[1]....
        /*005c*/ 	.word	0x000011e0


	//   ....[2]....
        /*0060*/ 	.word	0x000012b0


	//----- nvinfo : EIATTR_MAX_THREADS
	.align		4
.L_306:
        /*0064*/ 	.byte	0x04, 0x05
        /*0066*/ 	.short	(.L_308 - .L_307)
.L_307:
        /*0068*/ 	.word	0x00000100
        /*006c*/ 	.word	0x00000001
        /*0070*/ 	.word	0x00000001


	//----- nvinfo : EIATTR_CRS_STACK_SIZE
	.align		4
.L_308:
        /*0074*/ 	.byte	0x04, 0x1e
        /*0076*/ 	.short	(.L_310 - .L_309)
.L_309:
        /*0078*/ 	.word	0x00000000


	//----- nvinfo : EIATTR_CBANK_PARAM_SIZE
	.align		4
.L_310:
        /*007c*/ 	.byte	0x03, 0x19
        /*007e*/ 	.short	0x0070


	//----- nvinfo : EIATTR_PARAM_CBANK
	.align		4
        /*0080*/ 	.byte	0x04, 0x0a
        /*0082*/ 	.short	(.L_312 - .L_311)
	.align		4
.L_311:
        /*0084*/ 	.word	index@(.nv.constant0._ZN7cutlass13device_kernelIN5flash32FlashAttnBwdPostprocessConvertdQIN4cute5tupleIJNS3_1CILi80EEENS5_ILi128EEEEEENS_6half_tEfNS_4arch4Sm90ELi256ENS3_8TiledMMAINS3_8MMA_AtomIJNS3_4SM904GMMA25MMA_64x16x16_F32F16F16_SSILNSF_5MajorE1ELSH_0ELNSF_7ScaleInE1ELSI_1EEEEEENS3_6LayoutINS4_IJNS5_ILi2EEENS5_ILi1EEESN_EEENS4_IJSN_NS5_ILi0EEESP_EEEEENS4_IJNS3_10UnderscoreESS_SS_EEEEELb1EEEEEvNT_6ParamsE)
        /*0088*/ 	.short	0x0380
        /*008a*/ 	.short	0x0070


	//----- nvinfo : EIATTR_SW_WAR
	.align		4
.L_312:
        /*008c*/ 	.byte	0x04, 0x36
        /*008e*/ 	.short	(.L_314 - .L_313)
.L_313:
        /*0090*/ 	.word	0x00000008
.L_314:


//--------------------- .nv.info._ZN7cutlass13device_kernelIN5flash11enable_sm90INS1_16FlashAttnBwdSm90INS1_25CollectiveMainloopBwdSm90ILi2ELi2ELi2EN4cute5tupleIJNS5_1CILi1EEES8_S8_EEENS6_IJNS7_ILi80EEENS7_ILi128EEESB_EEENS_6half_tEfNS_4arch4Sm90ELb0ELb0ELb0ELb1ELb1ELb1ELb0ELb1ELi2ELi1ELi2ELi1ELb0EEENS1_24CollectiveEpilogueBwdGQAISC_fSF_Li256ELb1ELb1EEENS1_19SingleTileSchedulerILb1ELb0ELb0ELi128EEEEEEEEEvNT_6ParamsE --------------------------
	.section	.nv.info._ZN7cutlass13device_kernelIN5flash11enable_sm90INS1_16FlashAttnBwdSm90INS1_25CollectiveMainloopBwdSm90ILi2ELi2ELi2EN4cute5tupleIJNS5_1CILi1EEES8_S8_EEENS6_IJNS7_ILi80EEENS7_ILi128EEESB_EEENS_6half_tEfNS_4arch4Sm90ELb0ELb0ELb0ELb1ELb1ELb1ELb0ELb1ELi2ELi1ELi2ELi1ELb0EEENS1_24CollectiveEpilogueBwdGQAISC_fSF_Li256ELb1ELb1EEENS1_19SingleTileSchedulerILb1ELb0ELb0ELi128EEEEEEEEEvNT_6ParamsE,"",@"SHT_CUDA_INFO"
	.sectionflags	@""
	.align	4


	//----- nvinfo : EIATTR_CUDA_API_VERSION
	.align		4
        /*0000*/ 	.byte	0x04, 0x37
        /*0002*/ 	.short	(.L_316 - .L_315)
.L_315:
        /*0004*/ 	.word	0x00000082


	//----- nvinfo : EIATTR_KPARAM_INFO
	.align		4
.L_316:
        /*0008*/ 	.byte	0x04, 0x17
        /*000a*/ 	.short	(.L_318 - .L_317)
.L_317:
        /*000c*/ 	.word	0x00000000
        /*0010*/ 	.short	0x0000
        /*0012*/ 	.short	0x0000
        /*0014*/ 	.byte	0x00, 0xf0, 0x01, 0x1a


	//----- nvinfo : EIATTR_SPARSE_MMA_MASK
	.align		4
.L_318:
        /*0018*/ 	.byte	0x03, 0x50
        /*001a*/ 	.short	0x0000


	//----- nvinfo : EIATTR_MAXREG_COUNT
	.align		4
        /*001c*/ 	.byte	0x03, 0x1b
        /*001e*/ 	.short	0x00a8


	//----- nvinfo : EIATTR_MERCURY_ISA_VERSION
	.align		4
        /*0020*/ 	.byte	0x03, 0x5f
        /*0022*/ 	.short	0x0101


	//----- nvinfo : EIATTR_VRC_CTA_INIT_COUNT
	.align		4
        /*0024*/ 	.byte	0x02, 0x4a
	.zero		1
	.zero		1


	//----- nvinfo : EIATTR_EXIT_INSTR_OFFSETS
	.align		4
        /*0028*/ 	.byte	0x04, 0x1c
        /*002a*/ 	.short	(.L_320 - .L_319)


	//   ....[0]....
.L_319:
        /*002c*/ 	.word	0x00000010


	//----- nvinfo : EIATTR_MAX_THREADS
	.align		4
.L_320:
        /*0030*/ 	.byte	0x04, 0x05
        /*0032*/ 	.short	(.L_322 - .L_321)
.L_321:
        /*0034*/ 	.word	0x00000180
        /*0038*/ 	.word	0x00000001
        /*003c*/ 	.word	0x00000001


	//----- nvinfo : EIATTR_CBANK_PARAM_SIZE
	.align		4
.L_322:
        /*0040*/ 	.byte	0x03, 0x19
        /*0042*/ 	.short	0x0680


	//----- nvinfo : EIATTR_PARAM_CBANK
	.align		4
        /*0044*/ 	.byte	0x04, 0x0a
        /*0046*/ 	.short	(.L_324 - .L_323)
	.align		4
.L_323:
        /*0048*/ 	.word	index@(.nv.constant0._ZN7cutlass13device_kernelIN5flash11enable_sm90INS1_16FlashAttnBwdSm90INS1_25CollectiveMainloopBwdSm90ILi2ELi2ELi2EN4cute5tupleIJNS5_1CILi1EEES8_S8_EEENS6_IJNS7_ILi80EEENS7_ILi128EEESB_EEENS_6half_tEfNS_4arch4Sm90ELb0ELb0ELb0ELb1ELb1ELb1ELb0ELb1ELi2ELi1ELi2ELi1ELb0EEENS1_24CollectiveEpilogueBwdGQAISC_fSF_Li256ELb1ELb1EEENS1_19SingleTileSchedulerILb1ELb0ELb0ELi128EEEEEEEEEvNT_6ParamsE)
        /*004c*/ 	.short	0x0380
        /*004e*/ 	.short	0x0680


	//----- nvinfo : EIATTR_SW_WAR
	.align		4
.L_324:
        /*0050*/ 	.byte	0x04, 0x36
        /*0052*/ 	.short	(.L_326 - .L_325)
.L_325:
        /*0054*/ 	.word	0x00000008
.L_326:


//--------------------- .nv.info._ZN7cutlass13device_kernelIN5flash22FlashAttnBwdPreprocessIN4cute5tupleIJNS3_1CILi80EEENS5_ILi128EEEEEENS_6half_tEfNS_4arch4Sm90ELb1ELb1EEEEEvNT_6ParamsE --------------------------
	.section	.nv.info._ZN7cutlass13device_kernelIN5flash22FlashAttnBwdPreprocessIN4cute5tupleIJNS3_1CILi80EEENS5_ILi128EEEEEENS_6half_tEfNS_4arch4Sm90ELb1ELb1EEEEEvNT_6ParamsE,"",@"SHT_CUDA_INFO"
	.sectionflags	@""
	.align	4


	//----- nvinfo : EIATTR_CUDA_API_VERSION
	.align		4
        /*0000*/ 	.byte	0x04, 0x37
        /*0002*/ 	.short	(.L_328 - .L_327)
.L_327:
        /*0004*/ 	.word	0x00000082


	//----- nvinfo : EIATTR_KPARAM_INFO
	.align		4
.L_328:
        /*0008*/ 	.byte	0x04, 0x17
        /*000a*/ 	.short	(.L_330 - .L_329)
.L_329:
        /*000c*/ 	.word	0x00000000
        /*0010*/ 	.short	0x0000
        /*0012*/ 	.short	0x0000
        /*0014*/ 	.byte	0x00, 0xf0, 0xc1, 0x03


	//----- nvinfo : EIATTR_SPARSE_MMA_MASK
	.align		4
.L_330:
        /*0018*/ 	.byte	0x03, 0x50
        /*001a*/ 	.short	0x0000


	//----- nvinfo : EIATTR_MAXREG_COUNT
	.align		4
        /*001c*/ 	.byte	0x03, 0x1b
        /*001e*/ 	.short	0x0080


	//----- nvinfo : EIATTR_MERCURY_ISA_VERSION
	.align		4
        /*0020*/ 	.byte	0x03, 0x5f
        /*0022*/ 	.short	0x0101


	//----- nvinfo : EIATTR_COOP_GROUP_MASK_REGIDS
	.align		4
        /*0024*/ 	.byte	0x04, 0x29
        /*0026*/ 	.short	(.L_332 - .L_331)


	//   ....[0]....
.L_331:
        /*0028*/ 	.word	0xffffffff


	//   ....[1]....
        /*002c*/ 	.word	0xffffffff


	//   ....[2]....
        /*0030*/ 	.word	0xffffffff


	//   ....[3]....
        /*0034*/ 	.word	0xffffffff


	//   ....[4]....
        /*0038*/ 	.word	0xffffffff


	//   ....[5]....
        /*003c*/ 	.word	0xffffffff


	//   ....[6]....
        /*0040*/ 	.word	0xffffffff


	//   ....[7]....
        /*0044*/ 	.word	0xffffffff


	//   ....[8]....
        /*0048*/ 	.word	0xffffffff


	//   ....[9]....
        /*004c*/ 	.word	0xffffffff


	//   ....[10]....
        /*0050*/ 	.word	0xffffffff


	//   ....[11]....
        /*0054*/ 	.word	0xffffffff


	//   ....[12]....
        /*0058*/ 	.word	0xffffffff


	//   ....[13]....
        /*005c*/ 	.word	0xffffffff


	//   ....[14]....
        /*0060*/ 	.word	0xffffffff


	//   ....[15]....
        /*0064*/ 	.word	0xffffffff


	//   ....[16]....
        /*0068*/ 	.word	0xffffffff


	//   ....[17]....
        /*006c*/ 	.word	0xffffffff


	//   ....[18]....
        /*0070*/ 	.word	0xffffffff


	//   ....[19]....
        /*0074*/ 	.word	0xffffffff


	//----- nvinfo : EIATTR_COOP_GROUP_INSTR_OFFSETS
	.align		4
.L_332:
        /*0078*/ 	.byte	0x04, 0x28
        /*007a*/ 	.short	(.L_334 - .L_333)


	//   ....[0]....
.L_333:
        /*007c*/ 	.word	0x00001530


	//   ....[1]....
        /*0080*/ 	.word	0x00001560


	//   ....[2]....
        /*0084*/ 	.word	0x00001570


	//   ....[3]....
        /*0088*/ 	.word	0x00001580


	//   ....[4]....
        /*008c*/ 	.word	0x00001590


	//   ....[5]....
        /*0090*/ 	.word	0x000015c0


	//   ....[6]....
        /*0094*/ 	.word	0x000015e0


	//   ....[7]....
        /*0098*/ 	.word	0x00001610


	//   ....[8]....
        /*009c*/ 	.word	0x00001620


	//   ....[9]....
        /*00a0*/ 	.word	0x00001630


	//   ....[10]....
        /*00a4*/ 	.word	0x00001660


	//   ....[11]....
        /*00a8*/ 	.word	0x00001670


	//   ....[12]....
        /*00ac*/ 	.word	0x000016b0


	//   ....[13]....
        /*00b0*/ 	.word	0x000016c0


	//   ....[14]....
        /*00b4*/ 	.word	0x000016d0


	//   ....[15]....
        /*00b8*/ 	.word	0x00001760


	//   ....[16]....
        /*00bc*/ 	.word	0x000017a0


	//   ....[17]....
        /*00c0*/ 	.word	0x000017d0


	//   ....[18]....
        /*00c4*/ 	.word	0x000017e0


	//   ....[19]....
        /*00c8*/ 	.word	0x000017f0


	//----- nvinfo : EIATTR_VRC_CTA_INIT_COUNT
	.align		4
.L_334:
        /*00cc*/ 	.byte	0x02, 0x4a
	.zero		1
	.zero		1


	//----- nvinfo : EIATTR_EXIT_INSTR_OFFSETS
	.align		4
        /*00d0*/ 	.byte	0x04, 0x1c
        /*00d2*/ 	.short	(.L_336 - .L_335)


	//   ....[0]....
.L_335:
        /*00d4*/ 	.word	0x00000280


	//   ....[1]....
        /*00d8*/ 	.word	0x00001d80


	//   ....[2]....
        /*00dc*/ 	.word	0x00001e00


	//----- nvinfo : EIATTR_MAX_THREADS
	.align		4
.L_336:
        /*00e0*/ 	.byte	0x04, 0x05
        /*00e2*/ 	.short	(.L_338 - .L_337)
.L_337:
        /*00e4*/ 	.word	0x00000100
        /*00e8*/ 	.word	0x00000001
        /*00ec*/ 	.word	0x00000001


	//----- nvinfo : EIATTR_CRS_STACK_SIZE
	.align		4
.L_338:
        /*00f0*/ 	.byte	0x04, 0x1e
        /*00f2*/ 	.short	(.L_340 - .L_339)
.L_339:
        /*00f4*/ 	.word	0x00000000


	//----- nvinfo : EIATTR_CBANK_PARAM_SIZE
	.align		4
.L_340:
        /*00f8*/ 	.byte	0x03, 0x19
        /*00fa*/ 	.short	0x00f0


	//----- nvinfo : EIATTR_PARAM_CBANK
	.align		4
        /*00fc*/ 	.byte	0x04, 0x0a
        /*00fe*/ 	.short	(.L_342 - .L_341)
	.align		4
.L_341:
        /*0100*/ 	.word	index@(.nv.constant0._ZN7cutlass13device_kernelIN5flash22FlashAttnBwdPreprocessIN4cute5tupleIJNS3_1CILi80EEENS5_ILi128EEEEEENS_6half_tEfNS_4arch4Sm90ELb1ELb1EEEEEvNT_6ParamsE)
        /*0104*/ 	.short	0x0380
        /*0106*/ 	.short	0x00f0


	//----- nvinfo : EIATTR_SW_WAR
	.align		4
.L_342:
        /*0108*/ 	.byte	0x04, 0x36
        /*010a*/ 	.short	(.L_344 - .L_343)
.L_343:
        /*010c*/ 	.word	0x00000008
.L_344:


//--------------------- .nv.info._ZN7cutlass13device_kernelIN5flash11enable_sm90INS1_16FlashAttnBwdSm90INS1_25CollectiveMainloopBwdSm90ILi2ELi2ELi2EN4cute5tupleIJNS5_1CILi1EEES8_S8_EEENS6_IJNS7_ILi64EEENS7_ILi128EEESB_EEENS_6half_tEfNS_4arch4Sm90ELb0ELb1ELb0ELb0ELb0ELb1ELb0ELb0ELi2ELi1ELi2ELi1ELb0EEENS1_21CollectiveEpilogueBwdISC_SD_SF_Li256ELb0ELb0ELi1EEENS1_19SingleTileSchedulerILb0ELb0ELb0ELi128EEEEEEEEEvNT_6ParamsE --------------------------
	.section	.nv.info._ZN7cutlass13device_kernelIN5flash11enable_sm90INS1_16FlashAttnBwdSm90INS1_25CollectiveMainloopBwdSm90ILi2ELi2ELi2EN4cute5tupleIJNS5_1CILi1EEES8_S8_EEENS6_IJNS7_ILi64EEENS7_ILi128EEESB_EEENS_6half_tEfNS_4arch4Sm90ELb0ELb1ELb0ELb0ELb0ELb1ELb0ELb0ELi2ELi1ELi2ELi1ELb0EEENS1_21CollectiveEpilogueBwdISC_SD_SF_Li256ELb0ELb0ELi1EEENS1_19SingleTileSchedulerILb0ELb0ELb0ELi128EEEEEEEEEvNT_6ParamsE,"",@"SHT_CUDA_INFO"
	.sectionflags	@""
	.align	4


	//----- nvinfo : EIATTR_CUDA_API_VERSION
	.align		4
        /*0000*/ 	.byte	0x04, 0x37
        /*0002*/ 	.short	(.L_346 - .L_345)
.L_345:
        /*0004*/ 	.word	0x00000082


	//----- nvinfo : EIATTR_KPARAM_INFO
	.align		4
.L_346:
        /*0008*/ 	.byte	0x04, 0x17
        /*000a*/ 	.short	(.L_348 - .L_347)
.L_347:
        /*000c*/ 	.word	0x00000000
        /*0010*/ 	.short	0x0000
        /*0012*/ 	.short	0x0000
        /*0014*/ 	.byte	0x00, 0xf0, 0x01, 0x24


	//----- nvinfo : EIATTR_SPARSE_MMA_MASK
	.align		4
.L_348:
        /*0018*/ 	.byte	0x03, 0x50
        /*001a*/ 	.short	0x0000


	//----- nvinfo : EIATTR_MAXREG_COUNT
	.align		4
        /*001c*/ 	.byte	0x03, 0x1b
        /*001e*/ 	.short	0x00a8


	//----- nvinfo : EIATTR_MERCURY_ISA_VERSION
	.align		4
        /*0020*/ 	.byte	0x03, 0x5f
        /*0022*/ 	.short	0x0101


	//----- nvinfo : EIATTR_VRC_CTA_INIT_COUNT
	.align		4
        /*0024*/ 	.byte	0x02, 0x4a
	.zero		1
	.zero		1


	//----- nvinfo : EIATTR_EXIT_INSTR_OFFSETS
	.align		4
        /*0028*/ 	.byte	0x04, 0x1c
        /*002a*/ 	.short	(.L_350 - .L_349)


	//   ....[0]....
.L_349:
        /*002c*/ 	.word	0x00000010


	//----- nvinfo : EIATTR_MAX_THREADS
	.align		4
.L_350:
        /*0030*/ 	.byte	0x04, 0x05
        /*0032*/ 	.short	(.L_352 - .L_351)
.L_351:
        /*0034*/ 	.word	0x00000180
        /*0038*/ 	.word	0x00000001
        /*003c*/ 	.word	0x00000001


	//----- nvinfo : EIATTR_CBANK_PARAM_SIZE
	.align		4
.L_352:
        /*0040*/ 	.byte	0x03, 0x19
        /*0042*/ 	.short	0x0900


	//----- nvinfo : EIATTR_PARAM_CBANK
	.align		4
        /*0044*/ 	.byte	0x04, 0x0a
        /*0046*/ 	.short	(.L_354 - .L_353)
	.align		4
.L_353:
        /*0048*/ 	.word	index@(.nv.constant0._ZN7cutlass13device_kernelIN5flash11enable_sm90INS1_16FlashAttnBwdSm90INS1_25CollectiveMainloopBwdSm90ILi2ELi2ELi2EN4cute5tupleIJNS5_1CILi1EEES8_S8_EEENS6_IJNS7_ILi64EEENS7_ILi128EEESB_EEENS_6half_tEfNS_4arch4Sm90ELb0ELb1ELb0ELb0ELb0ELb1ELb0ELb0ELi2ELi1ELi2ELi1ELb0EEENS1_21CollectiveEpilogueBwdISC_SD_SF_Li256ELb0ELb0ELi1EEENS1_19SingleTileSchedulerILb0ELb0ELb0ELi128EEEEEEEEEvNT_6ParamsE)
        /*004c*/ 	.short	0x0380
        /*004e*/ 	.short	0x0900


	//----- nvinfo : EIATTR_SW_WAR
	.align		4
.L_354:
        /*0050*/ 	.byte	0x04, 0x36
        /*0052*/ 	.short	(.L_356 - .L_355)
.L_355:
        /*0054*/ 	.word	0x00000008
.L_356:


//--------------------- .nv.info._ZN7cutlass13device_kernelIN5flash11enable_sm90INS1_16FlashAttnBwdSm90INS1_25CollectiveMainloopBwdSm90ILi2ELi2ELi2EN4cute5tupleIJNS5_1CILi1EEES8_S8_EEENS6_IJNS7_ILi64EEENS7_ILi128EEESB_EEENS_6half_tEfNS_4arch4Sm90ELb0ELb1ELb0ELb0ELb1ELb1ELb0ELb0ELi2ELi1ELi2ELi1ELb0EEENS1_21CollectiveEpilogueBwdISC_SD_SF_Li256ELb0ELb0ELi1EEENS1_19SingleTileSchedulerILb0ELb0ELb0ELi128EEEEEEEEEvNT_6ParamsE --------------------------
	.section	.nv.info._ZN7cutlass13device_kernelIN5flash11enable_sm90INS1_16FlashAttnBwdSm90INS1_25CollectiveMainloopBwdSm90ILi2ELi2ELi2EN4cute5tupleIJNS5_1CILi1EEES8_S8_EEENS6_IJNS7_ILi64EEENS7_ILi128EEESB_EEENS_6half_tEfNS_4arch4Sm90ELb0ELb1ELb0ELb0ELb1ELb1ELb0ELb0ELi2ELi1ELi2ELi1ELb0EEENS1_21CollectiveEpilogueBwdISC_SD_SF_Li256ELb0ELb0ELi1EEENS1_19SingleTileSchedulerILb0ELb0ELb0ELi128EEEEEEEEEvNT_6ParamsE,"",@"SHT_CUDA_INFO"
	.sectionflags	@""
	.align	4


	//----- nvinfo : EIATTR_CUDA_API_VERSION
	.align		4
        /*0000*/ 	.byte	0x04, 0x37
        /*0002*/ 	.short	(.L_358 - .L_357)
.L_357:
        /*0004*/ 	.word	0x00000082


	//----- nvinfo : EIATTR_KPARAM_INFO
	.align		4
.L_358:
        /*0008*/ 	.byte	0x04, 0x17
        /*000a*/ 	.short	(.L_360 - .L_359)
.L_359:
        /*000c*/ 	.word	0x00000000
        /*0010*/ 	.short	0x0000
        /*0012*/ 	.short	0x0000
        /*0014*/ 	.byte	0x00, 0xf0, 0x01, 0x24


	//----- nvinfo : EIATTR_SPARSE_MMA_MASK
	.align		4
.L_360:
        /*0018*/ 	.byte	0x03, 0x50
        /*001a*/ 	.short	0x0000


	//----- nvinfo : EIATTR_MAXREG_COUNT
	.align		4
        /*001c*/ 	.byte	0x03, 0x1b
        /*001e*/ 	.short	0x00a8


	//----- nvinfo : EIATTR_MERCURY_ISA_VERSION
	.align		4
        /*0020*/ 	.byte	0x03, 0x5f
        /*0022*/ 	.short	0x0101


	//----- nvinfo : EIATTR_VRC_CTA_INIT_COUNT
	.align		4
        /*0024*/ 	.byte	0x02, 0x4a
	.zero		1
	.zero		1


	//----- nvinfo : EIATTR_EXIT_INSTR_OFFSETS
	.align		4
        /*0028*/ 	.byte	0x04, 0x1c
        /*002a*/ 	.short	(.L_362 - .L_361)


	//   ....[0]....
.L_361:
        /*002c*/ 	.word	0x00000010


	//----- nvinfo : EIATTR_MAX_THREADS
	.align		4
.L_362:
        /*0030*/ 	.byte	0x04, 0x05
        /*0032*/ 	.short	(.L_364 - .L_363)
.L_363:
        /*0034*/ 	.word	0x00000180
        /*0038*/ 	.word	0x00000001
        /*003c*/ 	.word	0x00000001


	//----- nvinfo : EIATTR_CBANK_PARAM_SIZE
	.align		4
.L_364:
        /*0040*/ 	.byte	0x03, 0x19
        /*0042*/ 	.short	0x0900


	//----- nvinfo : EIATTR_PARAM_CBANK
	.align		4
        /*0044*/ 	.byte	0x04, 0x0a
        /*0046*/ 	.short	(.L_366 - .L_365)
	.align		4
.L_365:
        /*0048*/ 	.word	index@(.nv.constant0._ZN7cutlass13device_kernelIN5flash11enable_sm90INS1_16FlashAttnBwdSm90INS1_25CollectiveMainloopBwdSm90ILi2ELi2ELi2EN4cute5tupleIJNS5_1CILi1EEES8_S8_EEENS6_IJNS7_ILi64EEENS7_ILi128EEESB_EEENS_6half_tEfNS_4arch4Sm90ELb0ELb1ELb0ELb0ELb1ELb1ELb0ELb0ELi2ELi1ELi2ELi1ELb0EEENS1_21CollectiveEpilogueBwdISC_SD_SF_Li256ELb0ELb0ELi1EEENS1_19SingleTileSchedulerILb0ELb0ELb0ELi128EEEEEEEEEvNT_6ParamsE)
        /*004c*/ 	.short	0x0380
        /*004e*/ 	.short	0x0900


	//----- nvinfo : EIATTR_SW_WAR
	.align		4
.L_366:
        /*0050*/ 	.byte	0x04, 0x36
        /*0052*/ 	.short	(.L_368 - .L_367)
.L_367:
        /*0054*/ 	.word	0x00000008
.L_368:


//--------------------- .nv.info._ZN7cutlass13device_kernelIN5flash11enable_sm90INS1_16FlashAttnBwdSm90INS1_25CollectiveMainloopBwdSm90ILi2ELi2ELi2EN4cute5tupleIJNS5_1CILi1EEES8_S8_EEENS6_IJNS7_ILi64EEENS7_ILi128EEESB_EEENS_6half_tEfNS_4arch4Sm90ELb0ELb1ELb0ELb0ELb0ELb1ELb0ELb0ELi2ELi1ELi2ELi1ELb0EEENS1_24CollectiveEpilogueBwdGQAISC_fSF_Li256ELb0ELb0EEENS1_19SingleTileSchedulerILb0ELb0ELb0ELi128EEEEEEEEEvNT_6ParamsE --------------------------
	.section	.nv.info._ZN7cutlass13device_kernelIN5flash11enable_sm90INS1_16FlashAttnBwdSm90INS1_25CollectiveMainloopBwdSm90ILi2ELi2ELi2EN4cute5tupleIJNS5_1CILi1EEES8_S8_EEENS6_IJNS7_ILi64EEENS7_ILi128EEESB_EEENS_6half_tEfNS_4arch4Sm90ELb0ELb1ELb0ELb0ELb0ELb1ELb0ELb0ELi2ELi1ELi2ELi1ELb0EEENS1_24CollectiveEpilogueBwdGQAISC_fSF_Li256ELb0ELb0EEENS1_19SingleTileSchedulerILb0ELb0ELb0ELi128EEEEEEEEEvNT_6ParamsE,"",@"SHT_CUDA_INFO"
	.sectionflags	@""
	.align	4


	//----- nvinfo : EIATTR_CUDA_API_VERSION
	.align		4
        /*0000*/ 	.byte	0x04, 0x37
        /*0002*/ 	.short	(.L_370 - .L_369)
.L_369:
        /*0004*/ 	.word	0x00000082


	//----- nvinfo : EIATTR_KPARAM_INFO
	.align		4
.L_370:
        /*0008*/ 	.byte	0x04, 0x17
        /*000a*/ 	.short	(.L_372 - .L_371)
.L_371:
        /*000c*/ 	.word	0x00000000
        /*0010*/ 	.short	0x0000
        /*0012*/ 	.short	0x0000
        /*0014*/ 	.byte	0x00, 0xf0, 0x01, 0x1a


	//----- nvinfo : EIATTR_SPARSE_MMA_MASK
	.align		4
.L_372:
        /*0018*/ 	.byte	0x03, 0x50
        /*001a*/ 	.short	0x0000


	//----- nvinfo : EIATTR_MAXREG_COUNT
	.align		4
        /*001c*/ 	.byte	0x03, 0x1b
        /*001e*/ 	.short	0x00a8


	//----- nvinfo : EIATTR_MERCURY_ISA_VERSION
	.align		4
        /*0020*/ 	.byte	0x03, 0x5f
        /*0022*/ 	.short	0x0101


	//----- nvinfo : EIATTR_VRC_CTA_INIT_COUNT
	.align		4
        /*0024*/ 	.byte	0x02, 0x4a
	.zero		1
	.zero		1


	//----- nvinfo : EIATTR_EXIT_INSTR_OFFSETS
	.align		4
        /*0028*/ 	.byte	0x04, 0x1c
        /*002a*/ 	.short	(.L_374 - .L_373)


	//   ....[0]....
.L_373:
        /*002c*/ 	.word	0x00000010


	//----- nvinfo : EIATTR_MAX_THREADS
	.align		4
.L_374:
        /*0030*/ 	.byte	0x04, 0x05
        /*0032*/ 	.short	(.L_376 - .L_375)
.L_375:
        /*0034*/ 	.word	0x00000180
        /*0038*/ 	.word	0x00000001
        /*003c*/ 	.word	0x00000001


	//----- nvinfo : EIATTR_CBANK_PARAM_SIZE
	.align		4
.L_376:
        /*0040*/ 	.byte	0x03, 0x19
        /*0042*/ 	.short	0x0680


	//----- nvinfo : EIATTR_PARAM_CBANK
	.align		4
        /*0044*/ 	.byte	0x04, 0x0a
        /*0046*/ 	.short	(.L_378 - .L_377)
	.align		4
.L_377:
        /*0048*/ 	.word	index@(.nv.constant0._ZN7cutlass13device_kernelIN5flash11enable_sm90INS1_16FlashAttnBwdSm90INS1_25CollectiveMainloopBwdSm90ILi2ELi2ELi2EN4cute5tupleIJNS5_1CILi1EEES8_S8_EEENS6_IJNS7_ILi64EEENS7_ILi128EEESB_EEENS_6half_tEfNS_4arch4Sm90ELb0ELb1ELb0ELb0ELb0ELb1ELb0ELb0ELi2ELi1ELi2ELi1ELb0EEENS1_24CollectiveEpilogueBwdGQAISC_fSF_Li256ELb0ELb0EEENS1_19SingleTileSchedulerILb0ELb0ELb0ELi128EEEEEEEEEvNT_6ParamsE)
        /*004c*/ 	.short	0x0380
        /*004e*/ 	.short	0x0680


	//----- nvinfo : EIATTR_SW_WAR
	.align		4
.L_378:
        /*0050*/ 	.byte	0x04, 0x36
        /*0052*/ 	.short	(.L_380 - .L_379)
.L_379:
        /*0054*/ 	.word	0x00000008
.L_380:


//--------------------- .nv.info._ZN7cutlass13device_kernelIN5flash11enable_sm90INS1_16FlashAttnBwdSm90INS1_25CollectiveMainloopBwdSm90ILi2ELi2ELi2EN4cute5tupleIJNS5_1CILi1EEES8_S8_EEENS6_IJNS7_ILi64EEENS7_ILi128EEESB_EEENS_6half_tEfNS_4arch4Sm90ELb0ELb1ELb0ELb0ELb1ELb1ELb0ELb0ELi2ELi1ELi2ELi1ELb0EEENS1_24CollectiveEpilogueBwdGQAISC_fSF_Li256ELb0ELb1EEENS1_19SingleTileSchedulerILb0ELb0ELb0ELi128EEEEEEEEEvNT_6ParamsE --------------------------
	.section	.nv.info._ZN7cutlass13device_kernelIN5flash11enable_sm90INS1_16FlashAttnBwdSm90INS1_25CollectiveMainloopBwdSm90ILi2ELi2ELi2EN4cute5tupleIJNS5_1CILi1EEES8_S8_EEENS6_IJNS7_ILi64EEENS7_ILi128EEESB_EEENS_6half_tEfNS_4arch4Sm90ELb0ELb1ELb0ELb0ELb1ELb1ELb0ELb0ELi2ELi1ELi2ELi1ELb0EEENS1_24CollectiveEpilogueBwdGQAISC_fSF_Li256ELb0ELb1EEENS1_19SingleTileSchedulerILb0ELb0ELb0ELi128EEEEEEEEEvNT_6ParamsE,"",@"SHT_CUDA_INFO"
	.sectionflags	@""
	.align	4


	//----- nvinfo : EIATTR_CUDA_API_VERSION
	.align		4
        /*0000*/ 	.byte	0x04, 0x37
        /*0002*/ 	.short	(.L_382 - .L_381)
.L_381:
        /*0004*/ 	.word	0x00000082


	//----- nvinfo : EIATTR_KPARAM_INFO
	.align		4
.L_382:
        /*0008*/ 	.byte	0x04, 0x17
        /*000a*/ 	.short	(.L_384 - .L_383)
.L_383:
        /*000c*/ 	.word	0x00000000
        /*0010*/ 	.short	0x0000
        /*0012*/ 	.short	0x0000
        /*0014*/ 	.byte	0x00, 0xf0, 0x01, 0x1a


	//----- nvinfo : EIATTR_SPARSE_MMA_MASK
	.align		4
.L_384:
        /*0018*/ 	.byte	0x03, 0x50
        /*001a*/ 	.short	0x0000


	//----- nvinfo : EIATTR_MAXREG_COUNT
	.align		4
        /*001c*/ 	.byte	0x03, 0x1b
        /*001e*/ 	.short	0x00a8


	//----- nvinfo : EIATTR_MERCURY_ISA_VERSION
	.align		4
        /*0020*/ 	.byte	0x03, 0x5f
        /*0022*/ 	.short	0x0101


	//----- nvinfo : EIATTR_VRC_CTA_INIT_COUNT
	.align		4
        /*0024*/ 	.byte	0x02, 0x4a
	.zero		1
	.zero		1


	//----- nvinfo : EIATTR_EXIT_INSTR_OFFSETS
	.align		4
        /*0028*/ 	.byte	0x04, 0x1c
        /*002a*/ 	.short	(.L_386 - .L_385)


	//   ....[0]....
.L_385:
        /*002c*/ 	.word	0x00000010


	//----- nvinfo : EIATTR_MAX_THREADS
	.align		4
.L_386:
        /*0030*/ 	.byte	0x04, 0x05
        /*0032*/ 	.short	(.L_388 - .L_387)
.L_387:
        /*0034*/ 	.word	0x00000180
        /*0038*/ 	.word	0x00000001
        /*003c*/ 	.word	0x00000001


	//----- nvinfo : EIATTR_CBANK_PARAM_SIZE
	.align		4
.L_388:
        /*0040*/ 	.byte	0x03, 0x19
        /*0042*/ 	.short	0x0680


	//----- nvinfo : EIATTR_PARAM_CBANK
	.align		4
        /*0044*/ 	.byte	0x04, 0x0a
        /*0046*/ 	.short	(.L_390 - .L_389)
	.align		4
.L_389:
        /*0048*/ 	.word	index@(.nv.constant0._ZN7cutlass13device_kernelIN5flash11enable_sm90INS1_16FlashAttnBwdSm90INS1_25CollectiveMainloopBwdSm90ILi2ELi2ELi2EN4cute5tupleIJNS5_1CILi1EEES8_S8_EEENS6_IJNS7_ILi64EEENS7_ILi128EEESB_EEENS_6half_tEfNS_4arch4Sm90ELb0ELb1ELb0ELb0ELb1ELb1ELb0ELb0ELi2ELi1ELi2ELi1ELb0EEENS1_24CollectiveEpilogueBwdGQAISC_fSF_Li256ELb0ELb1EEENS1_19SingleTileSchedulerILb0ELb0ELb0ELi128EEEEEEEEEvNT_6ParamsE)
        /*004c*/ 	.short	0x0380
        /*004e*/ 	.short	0x0680


	//----- nvinfo : EIATTR_SW_WAR
	.align		4
.L_390:
        /*0050*/ 	.byte	0x04, 0x36
        /*0052*/ 	.short	(.L_392 - .L_391)
.L_391:
        /*0054*/ 	.word	0x00000008
.L_392:


//--------------------- .nv.info._ZN7cutlass13device_kernelIN5flash11enable_sm90INS1_16FlashAttnBwdSm90INS1_25CollectiveMainloopBwdSm90ILi2ELi2ELi2EN4cute5tupleIJNS5_1CILi1EEES8_S8_EEENS6_IJNS7_ILi64EEENS7_ILi128EEESB_EEENS_6half_tEfNS_4arch4Sm90ELb0ELb1ELb0ELb1ELb0ELb1ELb0ELb0ELi2ELi1ELi2ELi1ELb0EEENS1_21CollectiveEpilogueBwdISC_SD_SF_Li256ELb1ELb0ELi1EEENS1_19SingleTileSchedulerILb1ELb0ELb0ELi128EEEEEEEEEvNT_6ParamsE --------------------------
	.section	.nv.info._ZN7cutlass13device_kernelIN5flash11enable_sm90INS1_16FlashAttnBwdSm90INS1_25CollectiveMainloopBwdSm90ILi2ELi2ELi2EN4cute5tupleIJNS5_1CILi1EEES8_S8_EEENS6_IJNS7_ILi64EEENS7_ILi128EEESB_EEENS_6half_tEfNS_4arch4Sm90ELb0ELb1ELb0ELb1ELb0ELb1ELb0ELb0ELi2ELi1ELi2ELi1ELb0EEENS1_21CollectiveEpilogueBwdISC_SD_SF_Li256ELb1ELb0ELi1EEENS1_19SingleTileSchedulerILb1ELb0ELb0ELi128EEEEEEEEEvNT_6ParamsE,"",@"SHT_CUDA_INFO"
	.sectionflags	@""
	.align	4


	//----- nvinfo : EIATTR_CUDA_API_VERSION
	.align		4
        /*0000*/ 	.byte	0x04, 0x37
        /*0002*/ 	.short	(.L_394 - .L_393)
.L_393:
        /*0004*/ 	.word	0x00000082


	//----- nvinfo : EIATTR_KPARAM_INFO
	.align		4
.L_394:
        /*0008*/ 	.byte	0x04, 0x17
        /*000a*/ 	.short	(.L_396 - .L_395)
.L_395:
        /*000c*/ 	.word	0x00000000
        /*0010*/ 	.short	0x0000
        /*0012*/ 	.short	0x0000
        /*0014*/ 	.byte	0x00, 0xf0, 0x01, 0x1a


	//----- nvinfo : EIATTR_SPARSE_MMA_MASK
	.align		4
.L_396:
        /*0018*/ 	.byte	0x03, 0x50
        /*001a*/ 	.short	0x0000


	//----- nvinfo : EIATTR_MAXREG_COUNT
	.align		4
        /*001c*/ 	.byte	0x03, 0x1b
        /*001e*/ 	.short	0x00a8


	//----- nvinfo : EIATTR_MERCURY_ISA_VERSION
	.align		4
        /*0020*/ 	.byte	0x03, 0x5f
        /*0022*/ 	.short	0x0101


	//----- nvinfo : EIATTR_VRC_CTA_INIT_COUNT
	.align		4
        /*0024*/ 	.byte	0x02, 0x4a
	.zero		1
	.zero		1


	//----- nvinfo : EIATTR_EXIT_INSTR_OFFSETS
	.align		4
        /*0028*/ 	.byte	0x04, 0x1c
        /*002a*/ 	.short	(.L_398 - .L_397)


	//   ....[0]....
.L_397:
        /*002c*/ 	.word	0x00000010


	//----- nvinfo : EIATTR_MAX_THREADS
	.align		4
.L_398:
        /*0030*/ 	.byte	0x04, 0x05
        /*0032*/ 	.short	(.L_400 - .L_399)
.L_399:
        /*0034*/ 	.word	0x00000180
        /*0038*/ 	.word	0x00000001
        /*003c*/ 	.word	0x00000001


	//----- nvinfo : EIATTR_CBANK_PARAM_SIZE
	.align		4
.L_400:
        /*0040*/ 	.byte	0x03, 0x19
        /*0042*/ 	.short	0x0680


	//----- nvinfo : EIATTR_PARAM_CBANK
	.align		4
        /*0044*/ 	.byte	0x04, 0x0a
        /*0046*/ 	.short	(.L_402 - .L_401)
	.align		4
.L_401:
        /*0048*/ 	.word	index@(.nv.constant0._ZN7cutlass13device_kernelIN5flash11enable_sm90INS1_16FlashAttnBwdSm90INS1_25CollectiveMainloopBwdSm90ILi2ELi2ELi2EN4cute5tupleIJNS5_1CILi1EEES8_S8_EEENS6_IJNS7_ILi64EEENS7_ILi128EEESB_EEENS_6half_tEfNS_4arch4Sm90ELb0ELb1ELb0ELb1ELb0ELb1ELb0ELb0ELi2ELi1ELi2ELi1ELb0EEENS1_21CollectiveEpilogueBwdISC_SD_SF_Li256ELb1ELb0ELi1EEENS1_19SingleTileSchedulerILb1ELb0ELb0ELi128EEEEEEEEEvNT_6ParamsE)
        /*004c*/ 	.short	0x0380
        /*004e*/ 	.short	0x0680


	//----- nvinfo : EIATTR_SW_WAR
	.align		4
.L_402:
        /*0050*/ 	.byte	0x04, 0x36
        /*0052*/ 	.short	(.L_404 - .L_403)
.L_403:
        /*0054*/ 	.word	0x00000008
.L_404:


//--------------------- .nv.info._ZN7cutlass13device_kernelIN5flash11enable_sm90INS1_16FlashAttnBwdSm90INS1_25CollectiveMainloopBwdSm90ILi2ELi2ELi2EN4cute5tupleIJNS5_1CILi1EEES8_S8_EEENS6_IJNS7_ILi64EEENS7_ILi128EEESB_EEENS_6half_tEfNS_4arch4Sm90ELb0ELb1ELb0ELb1ELb1ELb1ELb0ELb0ELi2ELi1ELi2ELi1ELb0EEENS1_21CollectiveEpilogueBwdISC_SD_SF_Li256ELb1ELb0ELi1EEENS1_19SingleTileSchedulerILb1ELb0ELb0ELi128EEEEEEEEEvNT_6ParamsE --------------------------
	.section	.nv.info._ZN7cutlass13device_kernelIN5flash11enable_sm90INS1_16FlashAttnBwdSm90INS1_25CollectiveMainloopBwdSm90ILi2ELi2ELi2EN4cute5tupleIJNS5_1CILi1EEES8_S8_EEENS6_IJNS7_ILi64EEENS7_ILi128EEESB_EEENS_6half_tEfNS_4arch4Sm90ELb0ELb1ELb0ELb1ELb1ELb1ELb0ELb0ELi2ELi1ELi2ELi1ELb0EEENS1_21CollectiveEpilogueBwdISC_SD_SF_Li256ELb1ELb0ELi1EEENS1_19SingleTileSchedulerILb1ELb0ELb0ELi128EEEEEEEEEvNT_6ParamsE,"",@"SHT_CUDA_INFO"
	.sectionflags	@""
	.align	4


	//----- nvinfo : EIATTR_CUDA_API_VERSION
	.align		4
        /*0000*/ 	.byte	0x04, 0x37
        /*0002*/ 	.short	(.L_406 - .L_405)
.L_405:
        /*0004*/ 	.word	0x00000082


	//----- nvinfo : EIATTR_KPARAM_INFO
	.align		4
.L_406:
        /*0008*/ 	.byte	0x04, 0x17
        /*000a*/ 	.short	(.L_408 - .L_407)
.L_407:
        /*000c*/ 	.word	0x00000000
        /*0010*/ 	.short	0x0000
        /*0012*/ 	.short	0x0000
        /*0014*/ 	.byte	0x00, 0xf0, 0x01, 0x1a


	//----- nvinfo : EIATTR_SPARSE_MMA_MASK
	.align		4
.L_408:
        /*0018*/ 	.byte	0x03, 0x50
        /*001a*/ 	.short	0x0000


	//----- nvinfo : EIATTR_MAXREG_COUNT
	.align		4
        /*001c*/ 	.byte	0x03, 0x1b
        /*001e*/ 	.short	0x00a8


	//----- nvinfo : EIATTR_MERCURY_ISA_VERSION
	.align		4
        /*0020*/ 	.byte	0x03, 0x5f
        /*0022*/ 	.short	0x0101


	//----- nvinfo : EIATTR_VRC_CTA_INIT_COUNT
	.align		4
        /*0024*/ 	.byte	0x02, 0x4a
	.zero		1
	.zero		1


	//----- nvinfo : EIATTR_EXIT_INSTR_OFFSETS
	.align		4
        /*0028*/ 	.byte	0x04, 0x1c
        /*002a*/ 	.short	(.L_410 - .L_409)


	//   ....[0]....
.L_409:
        /*002c*/ 	.word	0x00000010


	//----- nvinfo : EIATTR_MAX_THREADS
	.align		4
.L_410:
        /*0030*/ 	.byte	0x04, 0x05
        /*0032*/ 	.short	(.L_412 - .L_411)
.L_411:
        /*0034*/ 	.word	0x00000180
        /*0038*/ 	.word	0x00000001
        /*003c*/ 	.word	0x00000001


	//----- nvinfo : EIATTR_CBANK_PARAM_SIZE
	.align		4
.L_412:
        /*0040*/ 	.byte	0x03, 0x19
        /*0042*/ 	.short	0x0680


	//----- nvinfo : EIATTR_PARAM_CBANK
	.align		4
        /*0044*/ 	.byte	0x04, 0x0a
        /*0046*/ 	.short	(.L_414 - .L_413)
	.align		4
.L_413:
        /*0048*/ 	.word	index@(.nv.constant0._ZN7cutlass13device_kernelIN5flash11enable_sm90INS1_16FlashAttnBwdSm90INS1_25CollectiveMainloopBwdSm90ILi2ELi2ELi2EN4cute5tupleIJNS5_1CILi1EEES8_S8_EEENS6_IJNS7_ILi64EEENS7_ILi128EEESB_EEENS_6half_tEfNS_4arch4Sm90ELb0ELb1ELb0ELb1ELb1ELb1ELb0ELb0ELi2ELi1ELi2ELi1ELb0EEENS1_21CollectiveEpilogueBwdISC_SD_SF_Li256ELb1ELb0ELi1EEENS1_19SingleTileSchedulerILb1ELb0ELb0ELi128EEEEEEEEEvNT_6ParamsE)
        /*004c*/ 	.short	0x0380
        /*004e*/ 	.short	0x0680


	//----- nvinfo : EIATTR_SW_WAR
	.align		4
.L_414:
        /*0050*/ 	.byte	0x04, 0x36
        /*0052*/ 	.short	(.L_416 - .L_415)
.L_415:
        /*0054*/ 	.word	0x00000008
.L_416:


//--------------------- .nv.info._ZN7cutlass13device_kernelIN5flash11enable_sm90INS1_16FlashAttnBwdSm90INS1_25CollectiveMainloopBwdSm90ILi2ELi2ELi2EN4cute5tupleIJNS5_1CILi1EEES8_S8_EEENS6_IJNS7_ILi64EEENS7_ILi128EEESB_EEENS_6half_tEfNS_4arch4Sm90ELb0ELb1ELb0ELb1ELb0ELb1ELb0ELb0ELi2ELi1ELi2ELi1ELb0EEENS1_24CollectiveEpilogueBwdGQAISC_fSF_Li256ELb1ELb0EEENS1_19SingleTileSchedulerILb1ELb0ELb0ELi128EEEEEEEEEvNT_6ParamsE --------------------------
	.section	.nv.info._ZN7cutlass13device_kernelIN5flash11enable_sm90INS1_16FlashAttnBwdSm90INS1_25CollectiveMainloopBwdSm90ILi2ELi2ELi2EN4cute5tupleIJNS5_1CILi1EEES8_S8_EEENS6_IJNS7_ILi64EEENS7_ILi128EEESB_EEENS_6half_tEfNS_4arch4Sm90ELb0ELb1ELb0ELb1ELb0ELb1ELb0ELb0ELi2ELi1ELi2ELi1ELb0EEENS1_24CollectiveEpilogueBwdGQAISC_fSF_Li256ELb1ELb0EEENS1_19SingleTileSchedulerILb1ELb0ELb0ELi128EEEEEEEEEvNT_6ParamsE,"",@"SHT_CUDA_INFO"
	.sectionflags	@""
	.align	4


	//----- nvinfo : EIATTR_CUDA_API_VERSION
	.align		4
        /*0000*/ 	.byte	0x04, 0x37
        /*0002*/ 	.short	(.L_418 - .L_417)
.L_417:
        /*0004*/ 	.word	0x00000082


	//----- nvinfo : EIATTR_KPARAM_INFO
	.align		4
.L_418:
        /*0008*/ 	.byte	0x04, 0x17
        /*000a*/ 	.short	(.L_420 - .L_419)
.L_419:
        /*000c*/ 	.word	0x00000000
        /*0010*/ 	.short	0x0000
        /*0012*/ 	.short	0x0000
        /*0014*/ 	.byte	0x00, 0xf0, 0x01, 0x1a


	//----- nvinfo : EIATTR_SPARSE_MMA_MASK
	.align		4
.L_420:
        /*0018*/ 	.byte	0x03, 0x50
        /*001a*/ 	.short	0x0000


	//----- nvinfo : EIATTR_MAXREG_COUNT
	.align		4
        /*001c*/ 	.byte	0x03, 0x1b
        /*001e*/ 	.short	0x00a8


	//----- nvinfo : EIATTR_MERCURY_ISA_VERSION
	.align		4
        /*0020*/ 	.byte	0x03, 0x5f
        /*0022*/ 	.short	0x0101


	//----- nvinfo : EIATTR_VRC_CTA_INIT_COUNT
	.align		4
        /*0024*/ 	.byte	0x02, 0x4a
	.zero		1
	.zero		1


	//----- nvinfo : EIATTR_EXIT_INSTR_OFFSETS
	.align		4
        /*0028*/ 	.byte	0x04, 0x1c
        /*002a*/ 	.short	(.L_422 - .L_421)


	//   ....[0]....
.L_421:
        /*002c*/ 	.word	0x00000010


	//----- nvinfo : EIATTR_MAX_THREADS
	.align		4
.L_422:
        /*0030*/ 	.byte	0x04, 0x05
        /*0032*/ 	.short	(.L_424 - .L_423)
.L_423:
        /*0034*/ 	.word	0x00000180
        /*0038*/ 	.word	0x00000001
        /*003c*/ 	.word	0x00000001


	//----- nvinfo : EIATTR_CBANK_PARAM_SIZE
	.align		4
.L_424:
        /*0040*/ 	.byte	0x03, 0x19
        /*0042*/ 	.short	0x0680


	//----- nvinfo : EIATTR_PARAM_CBANK
	.align		4
        /*0044*/ 	.byte	0x04, 0x0a
        /*0046*/ 	.short	(.L_426 - .L_425)
	.align		4
.L_425:
        /*0048*/ 	.word	index@(.nv.constant0._ZN7cutlass13device_kernelIN5flash11enable_sm90INS1_16FlashAttnBwdSm90INS1_25CollectiveMainloopBwdSm90ILi2ELi2ELi2EN4cute5tupleIJNS5_1CILi1EEES8_S8_EEENS6_IJNS7_ILi64EEENS7_ILi128EEESB_EEENS_6half_tEfNS_4arch4Sm90ELb0ELb1ELb0ELb1ELb0ELb1ELb0ELb0ELi2ELi1ELi2ELi1ELb0EEENS1_24CollectiveEpilogueBwdGQAISC_fSF_Li256ELb1ELb0EEENS1_19SingleTileSchedulerILb1ELb0ELb0ELi128EEEEEEEEEvNT_6ParamsE)
        /*004c*/ 	.short	0x0380
        /*004e*/ 	.short	0x0680


	//----- nvinfo : EIATTR_SW_WAR
	.align		4
.L_426:
        /*0050*/ 	.byte	0x04, 0x36
        /*0052*/ 	.short	(.L_428 - .L_427)
.L_427:
        /*0054*/ 	.word	0x00000008
.L_428:


//--------------------- .nv.info._ZN7cutlass13device_kernelIN5flash11enable_sm90INS1_16FlashAttnBwdSm90INS1_25CollectiveMainloopBwdSm90ILi2ELi2ELi2EN4cute5tupleIJNS5_1CILi1EEES8_S8_EEENS6_IJNS7_ILi64EEENS7_ILi128EEESB_EEENS_6half_tEfNS_4arch4Sm90ELb0ELb1ELb0ELb1ELb1ELb1ELb0ELb0ELi2ELi1ELi2ELi1ELb0EEENS1_24CollectiveEpilogueBwdGQAISC_fSF_Li256ELb1ELb1EEENS1_19SingleTileSchedulerILb1ELb0ELb0ELi128EEEEEEEEEvNT_6ParamsE --------------------------
	.section	.nv.info._ZN7cutlass13device_kernelIN5flash11enable_sm90INS1_16FlashAttnBwdSm90INS1_25CollectiveMainloopBwdSm90ILi2ELi2ELi2EN4cute5tupleIJNS5_1CILi1EEES8_S8_EEENS6_IJNS7_ILi64EEENS7_ILi128EEESB_EEENS_6half_tEfNS_4arch4Sm90ELb0ELb1ELb0ELb1ELb1ELb1ELb0ELb0ELi2ELi1ELi2ELi1ELb0EEENS1_24CollectiveEpilogueBwdGQAISC_fSF_Li256ELb1ELb1EEENS1_19SingleTileSchedulerILb1ELb0ELb0ELi128EEEEEEEEEvNT_6ParamsE,"",@"SHT_CUDA_INFO"
	.sectionflags	@""
	.align	4


	//----- nvinfo : EIATTR_CUDA_API_VERSION
	.align		4
        /*0000*/ 	.byte	0x04, 0x37
        /*0002*/ 	.short	(.L_430 - .L_429)
.L_429:
        /*0004*/ 	.word	0x00000082


	//----- nvinfo : EIATTR_KPARAM_INFO
	.align		4
.L_430:
        /*0008*/ 	.byte	0x04, 0x17
        /*000a*/ 	.short	(.L_432 - .L_431)
.L_431:
        /*000c*/ 	.word	0x00000000
        /*0010*/ 	.short	0x0000
        /*0012*/ 	.short	0x0000
        /*0014*/ 	.byte	0x00, 0xf0, 0x01, 0x1a


	//----- nvinfo : EIATTR_SPARSE_MMA_MASK
	.align		4
.L_432:
        /*0018*/ 	.byte	0x03, 0x50
        /*001a*/ 	.short	0x0000


	//----- nvinfo : EIATTR_MAXREG_COUNT
	.align		4
        /*001c*/ 	.byte	0x03, 0x1b
        /*001e*/ 	.short	0x00a8


	//----- nvinfo : EIATTR_MERCURY_ISA_VERSION
	.align		4
        /*0020*/ 	.byte	0x03, 0x5f
        /*0022*/ 	.short	0x0101


	//----- nvinfo : EIATTR_VRC_CTA_INIT_COUNT
	.align		4
        /*0024*/ 	.byte	0x02, 0x4a
	.zero		1
	.zero		1


	//----- nvinfo : EIATTR_EXIT_INSTR_OFFSETS
	.align		4
        /*0028*/ 	.byte	0x04, 0x1c
        /*002a*/ 	.short	(.L_434 - .L_433)


	//   ....[0]....
.L_433:
        /*002c*/ 	.word	0x00000010


	//----- nvinfo : EIATTR_MAX_THREADS
	.align		4
.L_434:
        /*0030*/ 	.byte	0x04, 0x05
        /*0032*/ 	.short	(.L_436 - .L_435)
.L_435:
        /*0034*/ 	.word	0x00000180
        /*0038*/ 	.word	0x00000001
        /*003c*/ 	.word	0x00000001


	//----- nvinfo : EIATTR_CBANK_PARAM_SIZE
	.align		4
.L_436:
        /*0040*/ 	.byte	0x03, 0x19
        /*0042*/ 	.short	0x0680


	//----- nvinfo : EIATTR_PARAM_CBANK
	.align		4
        /*0044*/ 	.byte	0x04, 0x0a
        /*0046*/ 	.short	(.L_438 - .L_437)
	.align		4
.L_437:
        /*0048*/ 	.word	index@(.nv.constant0._ZN7cutlass13device_kernelIN5flash11enable_sm90INS1_16FlashAttnBwdSm90INS1_25CollectiveMainloopBwdSm90ILi2ELi2ELi2EN4cute5tupleIJNS5_1CILi1EEES8_S8_EEENS6_IJNS7_ILi64EEENS7_ILi128EEESB_EEENS_6half_tEfNS_4arch4Sm90ELb0ELb1ELb0ELb1ELb1ELb1ELb0ELb0ELi2ELi1ELi2ELi1ELb0EEENS1_24CollectiveEpilogueBwdGQAISC_fSF_Li256ELb1ELb1EEENS1_19SingleTileSchedulerILb1ELb0ELb0ELi128EEEEEEEEEvNT_6ParamsE)
        /*004c*/ 	.short	0x0380
        /*004e*/ 	.short	0x0680


	//----- nvinfo : EIATTR_SW_WAR
	.align		4
.L_438:
        /*0050*/ 	.byte	0x04, 0x36
        /*0052*/ 	.short	(.L_440 - .L_439)
.L_439:
        /*0054*/ 	.word	0x00000008
.L_440:


//--------------------- .nv.info._ZN7cutlass13device_kernelIN5flash11enable_sm90INS1_16FlashAttnBwdSm90INS1_25CollectiveMainloopBwdSm90ILi2ELi2ELi2EN4cute5tupleIJNS5_1CILi1EEES8_S8_EEENS6_IJNS7_ILi64EEENS7_ILi128EEESB_EEENS_6half_tEfNS_4arch4Sm90ELb1ELb0ELb0ELb0ELb0ELb1ELb0ELb0ELi2ELi1ELi2ELi1ELb0EEENS1_21CollectiveEpilogueBwdISC_SD_SF_Li256ELb0ELb0ELi1EEENS1_25SingleTileBwdLPTSchedulerILb0ELi128ELb0EEEEEEEEEvNT_6ParamsE --------------------------
	.section	.nv.info._ZN7cutlass13device_kernelIN5flash11enable_sm90INS1_16FlashAttnBwdSm90INS1_25CollectiveMainloopBwdSm90ILi2ELi2ELi2EN4cute5tupleIJNS5_1CILi1EEES8_S8_EEENS6_IJNS7_ILi64EEENS7_ILi128EEESB_EEENS_6half_tEfNS_4arch4Sm90ELb1ELb0ELb0ELb0ELb0ELb1ELb0ELb0ELi2ELi1ELi2ELi1ELb0EEENS1_21CollectiveEpilogueBwdISC_SD_SF_Li256ELb0ELb0ELi1EEENS1_25SingleTileBwdLPTSchedulerILb0ELi128ELb0EEEEEEEEEvNT_6ParamsE,"",@"SHT_CUDA_INFO"
	.sectionflags	@""
	.align	4


	//----- nvinfo : EIATTR_CUDA_API_VERSION
	.align		4
        /*0000*/ 	.byte	0x04, 0x37
        /*0002*/ 	.short	(.L_442 - .L_441)
.L_441:
        /*0004*/ 	.word	0x00000082


	//----- nvinfo : EIATTR_KPARAM_INFO
	.align		4
.L_442:
        /*0008*/ 	.byte	0x04, 0x17
        /*000a*/ 	.short	(.L_444 - .L_443)
.L_443:
        /*000c*/ 	.word	0x00000000
        /*0010*/ 	.short	0x0000
        /*0012*/ 	.short	0x0000
        /*0014*/ 	.byte	0x00, 0xf0, 0x01, 0x24


	//----- nvinfo : EIATTR_SPARSE_MMA_MASK
	.align		4
.L_444:
        /*0018*/ 	.byte	0x03, 0x50
        /*001a*/ 	.short	0x0000


	//----- nvinfo : EIATTR_MAXREG_COUNT
	.align		4
        /*001c*/ 	.byte	0x03, 0x1b
        /*001e*/ 	.short	0x00a8


	//----- nvinfo : EIATTR_MERCURY_ISA_VERSION
	.align		4
        /*0020*/ 	.byte	0x03, 0x5f
        /*0022*/ 	.short	0x0101


	//----- nvinfo : EIATTR_VRC_CTA_INIT_COUNT
	.align		4
        /*0024*/ 	.byte	0x02, 0x4a
	.zero		1
	.zero		1


	//----- nvinfo : EIATTR_EXIT_INSTR_OFFSETS
	.align		4
        /*0028*/ 	.byte	0x04, 0x1c
        /*002a*/ 	.short	(.L_446 - .L_445)


	//   ....[0]....
.L_445:
        /*002c*/ 	.word	0x00000010


	//----- nvinfo : EIATTR_MAX_THREADS
	.align		4
.L_446:
        /*0030*/ 	.byte	0x04, 0x05
        /*0032*/ 	.short	(.L_448 - .L_447)
.L_447:
        /*0034*/ 	.word	0x00000180
        /*0038*/ 	.word	0x00000001
        /*003c*/ 	.word	0x00000001


	//----- nvinfo : EIATTR_CBANK_PARAM_SIZE
	.align		4
.L_448:
        /*0040*/ 	.byte	0x03, 0x19
        /*0042*/ 	.short	0x0900


	//----- nvinfo : EIATTR_PARAM_CBANK
	.align		4
        /*0044*/ 	.byte	0x04, 0x0a
        /*0046*/ 	.short	(.L_450 - .L_449)
	.align		4
.L_449:
        /*0048*/ 	.word	index@(.nv.constant0._ZN7cutlass13device_kernelIN5flash11enable_sm90INS1_16FlashAttnBwdSm90INS1_25CollectiveMainloopBwdSm90ILi2ELi2ELi2EN4cute5tupleIJNS5_1CILi1EEES8_S8_EEENS6_IJNS7_ILi64EEENS7_ILi128EEESB_EEENS_6half_tEfNS_4arch4Sm90ELb1ELb0ELb0ELb0ELb0ELb1ELb0ELb0ELi2ELi1ELi2ELi1ELb0EEENS1_21CollectiveEpilogueBwdISC_SD_SF_Li256ELb0ELb0ELi1EEENS1_25SingleTileBwdLPTSchedulerILb0ELi128ELb0EEEEEEEEEvNT_6ParamsE)
        /*004c*/ 	.short	0x0380
        /*004e*/ 	.short	0x0900


	//----- nvinfo : EIATTR_SW_WAR
	.align		4
.L_450:
        /*0050*/ 	.byte	0x04, 0x36
        /*0052*/ 	.short	(.L_452 - .L_451)
.L_451:
        /*0054*/ 	.word	0x00000008
.L_452:


//--------------------- .nv.info._ZN7cutlass13device_kernelIN5flash11enable_sm90INS1_16FlashAttnBwdSm90INS1_25CollectiveMainloopBwdSm90ILi2ELi2ELi2EN4cute5tupleIJNS5_1CILi1EEES8_S8_EEENS6_IJNS7_ILi64EEENS7_ILi128EEESB_EEENS_6half_tEfNS_4arch4Sm90ELb1ELb0ELb0ELb0ELb1ELb1ELb0ELb0ELi2ELi1ELi2ELi1ELb0EEENS1_21CollectiveEpilogueBwdISC_SD_SF_Li256ELb0ELb0ELi1EEENS1_25SingleTileBwdLPTSchedulerILb0ELi128ELb1EEEEEEEEEvNT_6ParamsE --------------------------
	.section	.nv.info._ZN7cutlass13device_kernelIN5flash11enable_sm90INS1_16FlashAttnBwdSm90INS1_25CollectiveMainloopBwdSm90ILi2ELi2ELi2EN4cute5tupleIJNS5_1CILi1EEES8_S8_EEENS6_IJNS7_ILi64EEENS7_ILi128EEESB_EEENS_6half_tEfNS_4arch4Sm90ELb1ELb0ELb0ELb0ELb1ELb1ELb0ELb0ELi2ELi1ELi2ELi1ELb0EEENS1_21CollectiveEpilogueBwdISC_SD_SF_Li256ELb0ELb0ELi1EEENS1_25SingleTileBwdLPTSchedulerILb0ELi128ELb1EEEEEEEEEvNT_6ParamsE,"",@"SHT_CUDA_INFO"
	.sectionflags	@""
	.align	4


	//----- nvinfo : EIATTR_CUDA_API_VERSION
	.align		4
        /*0000*/ 	.byte	0x04, 0x37
        /*0002*/ 	.short	(.L_454 - .L_453)
.L_453:
        /*0004*/ 	.word	0x00000082


	//----- nvinfo : EIATTR_KPARAM_INFO
	.align		4
.L_454:
        /*0008*/ 	.byte	0x04, 0x17
        /*000a*/ 	.short	(.L_456 - .L_455)
.L_455:
        /*000c*/ 	.word	0x00000000
        /*0010*/ 	.short	0x0000
        /*0012*/ 	.short	0x0000
        /*0014*/ 	.byte	0x00, 0xf0, 0x01, 0x24


	//----- nvinfo : EIATTR_SPARSE_MMA_MASK
	.align		4
.L_456:
        /*0018*/ 	.byte	0x03, 0x50
        /*001a*/ 	.short	0x0000


	//----- nvinfo : EIATTR_MAXREG_COUNT
	.align		4
        /*001c*/ 	.byte	0x03, 0x1b
        /*001e*/ 	.short	0x00a8


	//----- nvinfo : EIATTR_MERCURY_ISA_VERSION
	.align		4
        /*0020*/ 	.byte	0x03, 0x5f
        /*0022*/ 	.short	0x0101


	//----- nvinfo : EIATTR_VRC_CTA_INIT_COUNT
	.align		4
        /*0024*/ 	.byte	0x02, 0x4a
	.zero		1
	.zero		1


	//----- nvinfo : EIATTR_EXIT_INSTR_OFFSETS
	.align		4
        /*0028*/ 	.byte	0x04, 0x1c
        /*002a*/ 	.short	(.L_458 - .L_457)


	//   ....[0]....
.L_457:
        /*002c*/ 	.word	0x00000010


	//----- nvinfo : EIATTR_MAX_THREADS
	.align		4
.L_458:
        /*0030*/ 	.byte	0x04, 0x05
        /*0032*/ 	.short	(.L_460 - .L_459)
.L_459:
        /*0034*/ 	.word	0x00000180
        /*0038*/ 	.word	0x00000001
        /*003c*/ 	.word	0x00000001


	//----- nvinfo : EIATTR_CBANK_PARAM_SIZE
	.align		4
.L_460:
        /*0040*/ 	.byte	0x03, 0x19
        /*0042*/ 	.short	0x0900


	//----- nvinfo : EIATTR_PARAM_CBANK
	.align		4
        /*0044*/ 	.byte	0x04, 0x0a
        /*0046*/ 	.short	(.L_462 - .L_461)
	.align		4
.L_461:
        /*0048*/ 	.word	index@(.nv.constant0._ZN7cutlass13device_kernelIN5flash11enable_sm90INS1_16FlashAttnBwdSm90INS1_25CollectiveMainloopBwdSm90ILi2ELi2ELi2EN4cute5tupleIJNS5_1CILi1EEES8_S8_EEENS6_IJNS7_ILi64EEENS7_ILi128EEESB_EEENS_6half_tEfNS_4arch4Sm90ELb1ELb0ELb0ELb0ELb1ELb1ELb0ELb0ELi2ELi1ELi2ELi1ELb0EEENS1_21CollectiveEpilogueBwdISC_SD_SF_Li256ELb0ELb0ELi1EEENS1_25SingleTileBwdLPTSchedulerILb0ELi128ELb1EEEEEEEEEvNT_6ParamsE)
        /*004c*/ 	.short	0x0380
        /*004e*/ 	.short	0x0900


	//----- nvinfo : EIATTR_SW_WAR
	.align		4
.L_462:
        /*0050*/ 	.byte	0x04, 0x36
        /*0052*/ 	.short	(.L_464 - .L_463)
.L_463:
        /*0054*/ 	.word	0x00000008
.L_464:


//--------------------- .nv.info._ZN7cutlass13device_kernelIN5flash11enable_sm90INS1_16FlashAttnBwdSm90INS1_25CollectiveMainloopBwdSm90ILi2ELi2ELi2EN4cute5tupleIJNS5_1CILi1EEES8_S8_EEENS6_IJNS7_ILi64EEENS7_ILi128EEESB_EEENS_6half_tEfNS_4arch4Sm90ELb1ELb0ELb0ELb0ELb0ELb1ELb0ELb0ELi2ELi1ELi2ELi1ELb0EEENS1_24CollectiveEpilogueBwdGQAISC_fSF_Li256ELb0ELb0EEENS1_25SingleTileBwdLPTSchedulerILb0ELi128ELb0EEEEEEEEEvNT_6ParamsE --------------------------
	.section	.nv.info._ZN7cutlass13device_kernelIN5flash11enable_sm90INS1_16FlashAttnBwdSm90INS1_25CollectiveMainloopBwdSm90ILi2ELi2ELi2EN4cute5tupleIJNS5_1CILi1EEES8_S8_EEENS6_IJNS7_ILi64EEENS7_ILi128EEESB_EEENS_6half_tEfNS_4arch4Sm90ELb1ELb0ELb0ELb0ELb0ELb1ELb0ELb0ELi2ELi1ELi2ELi1ELb0EEENS1_24CollectiveEpilogueBwdGQAISC_fSF_Li256ELb0ELb0EEENS1_25SingleTileBwdLPTSchedulerILb0ELi128ELb0EEEEEEEEEvNT_6ParamsE,"",@"SHT_CUDA_INFO"
	.sectionflags	@""
	.align	4


	//----- nvinfo : EIATTR_CUDA_API_VERSION
	.align		4
        /*0000*/ 	.byte	0x04, 0x37
        /*0002*/ 	.short	(.L_466 - .L_465)
.L_465:
        /*0004*/ 	.word	0x00000082


	//----- nvinfo : EIATTR_KPARAM_INFO
	.align		4
.L_466:
        /*0008*/ 	.byte	0x04, 0x17
        /*000a*/ 	.short	(.L_468 - .L_467)
.L_467:
        /*000c*/ 	.word	0x00000000
        /*0010*/ 	.short	0x0000
        /*0012*/ 	.short	0x0000
        /*0014*/ 	.byte	0x00, 0xf0, 0x01, 0x1c


	//----- nvinfo : EIATTR_SPARSE_MMA_MASK
	.align		4
.L_468:
        /*0018*/ 	.byte	0x03, 0x50
        /*001a*/ 	.short	0x0000


	//----- nvinfo : EIATTR_MAXREG_COUNT
	.align		4
        /*001c*/ 	.byte	0x03, 0x1b
        /*001e*/ 	.short	0x00a8


	//----- nvinfo : EIATTR_MERCURY_ISA_VERSION
	.align		4
        /*0020*/ 	.byte	0x03, 0x5f
        /*0022*/ 	.short	0x0101


	//----- nvinfo : EIATTR_VRC_CTA_INIT_COUNT
	.align		4
        /*0024*/ 	.byte	0x02, 0x4a
	.zero		1
	.zero		1


	//----- nvinfo : EIATTR_EXIT_INSTR_OFFSETS
	.align		4
        /*0028*/ 	.byte	0x04, 0x1c
        /*002a*/ 	.short	(.L_470 - .L_469)


	//   ....[0]....
.L_469:
        /*002c*/ 	.word	0x00000010


	//----- nvinfo : EIATTR_MAX_THREADS
	.align		4
.L_470:
        /*0030*/ 	.byte	0x04, 0x05
        /*0032*/ 	.short	(.L_472 - .L_471)
.L_471:
        /*0034*/ 	.word	0x00000180
        /*0038*/ 	.word	0x00000001
        /*003c*/ 	.word	0x00000001


	//----- nvinfo : EIATTR_CBANK_PARAM_SIZE
	.align		4
.L_472:
        /*0040*/ 	.byte	0x03, 0x19
        /*0042*/ 	.short	0x0700


	//----- nvinfo : EIATTR_PARAM_CBANK
	.align		4
        /*0044*/ 	.byte	0x04, 0x0a
        /*0046*/ 	.short	(.L_474 - .L_473)
	.align		4
.L_473:
        /*0048*/ 	.word	index@(.nv.constant0._ZN7cutlass13device_kernelIN5flash11enable_sm90INS1_16FlashAttnBwdSm90INS1_25CollectiveMainloopBwdSm90ILi2ELi2ELi2EN4cute5tupleIJNS5_1CILi1EEES8_S8_EEENS6_IJNS7_ILi64EEENS7_ILi128EEESB_EEENS_6half_tEfNS_4arch4Sm90ELb1ELb0ELb0ELb0ELb0ELb1ELb0ELb0ELi2ELi1ELi2ELi1ELb0EEENS1_24CollectiveEpilogueBwdGQAISC_fSF_Li256ELb0ELb0EEENS1_25SingleTileBwdLPTSchedulerILb0ELi128ELb0EEEEEEEEEvNT_6ParamsE)
        /*004c*/ 	.short	0x0380
        /*004e*/ 	.short	0x0700


	//----- nvinfo : EIATTR_SW_WAR
	.align		4
.L_474:
        /*0050*/ 	.byte	0x04, 0x36
        /*0052*/ 	.short	(.L_476 - .L_475)
.L_475:
        /*0054*/ 	.word	0x00000008
.L_476:


//--------------------- .nv.info._ZN7cutlass13device_kernelIN5flash11enable_sm90INS1_16FlashAttnBwdSm90INS1_25CollectiveMainloopBwdSm90ILi2ELi2ELi2EN4cute5tupleIJNS5_1CILi1EEES8_S8_EEENS6_IJNS7_ILi64EEENS7_ILi128EEESB_EEENS_6half_tEfNS_4arch4Sm90ELb1ELb0ELb0ELb0ELb1ELb1ELb0ELb0ELi2ELi1ELi2ELi1ELb0EEENS1_24CollectiveEpilogueBwdGQAISC_fSF_Li256ELb0ELb1EEENS1_25SingleTileBwdLPTSchedulerILb0ELi128ELb1EEEEEEEEEvNT_6ParamsE --------------------------
	.section	.nv.info._ZN7cutlass13device_kernelIN5flash11enable_sm90INS1_16FlashAttnBwdSm90INS1_25CollectiveMainloopBwdSm90ILi2ELi2ELi2EN4cute5tupleIJNS5_1CILi1EEES8_S8_EEENS6_IJNS7_ILi64EEENS7_ILi128EEESB_EEENS_6half_tEfNS_4arch4Sm90ELb1ELb0ELb0ELb0ELb1ELb1ELb0ELb0ELi2ELi1ELi2ELi1ELb0EEENS1_24CollectiveEpilogueBwdGQAISC_fSF_Li256ELb0ELb1EEENS1_25SingleTileBwdLPTSchedulerILb0ELi128ELb1EEEEEEEEEvNT_6ParamsE,"",@"SHT_CUDA_INFO"
	.sectionflags	@""
	.align	4


	//----- nvinfo : EIATTR_CUDA_API_VERSION
	.align		4
        /*0000*/ 	.byte	0x04, 0x37
        /*0002*/ 	.short	(.L_478 - .L_477)
.L_477:
        /*0004*/ 	.word	0x00000082


	//----- nvinfo : EIATTR_KPARAM_INFO
	.align		4
.L_478:
        /*0008*/ 	.byte	0x04, 0x17
        /*000a*/ 	.short	(.L_480 - .L_479)
.L_479:
        /*000c*/ 	.word	0x00000000
        /*0010*/ 	.short	0x0000
        /*0012*/ 	.short	0x0000
        /*0014*/ 	.byte	0x00, 0xf0, 0x01, 0x1c


	//----- nvinfo : EIATTR_SPARSE_MMA_MASK
	.align		4
.L_480:
        /*0018*/ 	.byte	0x03, 0x50
        /*001a*/ 	.short	0x0000


	//----- nvinfo : EIATTR_MAXREG_COUNT
	.align		4
        /*001c*/ 	.byte	0x03, 0x1b
        /*001e*/ 	.short	0x00a8


	//----- nvinfo : EIATTR_MERCURY_ISA_VERSION
	.align		4
        /*0020*/ 	.byte	0x03, 0x5f
        /*0022*/ 	.short	0x0101


	//----- nvinfo : EIATTR_VRC_CTA_INIT_COUNT
	.align		4
        /*0024*/ 	.byte	0x02, 0x4a
	.zero		1
	.zero		1


	//----- nvinfo : EIATTR_EXIT_INSTR_OFFSETS
	.align		4
        /*0028*/ 	.byte	0x04, 0x1c
        /*002a*/ 	.short	(.L_482 - .L_481)


	//   ....[0]....
.L_481:
        /*002c*/ 	.word	0x00000010


	//----- nvinfo : EIATTR_MAX_THREADS
	.align		4
.L_482:
        /*0030*/ 	.byte	0x04, 0x05
        /*0032*/ 	.short	(.L_484 - .L_483)
.L_483:
        /*0034*/ 	.word	0x00000180
        /*0038*/ 	.word	0x00000001
        /*003c*/ 	.word	0x00000001


	//----- nvinfo : EIATTR_CBANK_PARAM_SIZE
	.align		4
.L_484:
        /*0040*/ 	.byte	0x03, 0x19
        /*0042*/ 	.short	0x0700


	//----- nvinfo : EIATTR_PARAM_CBANK
	.align		4
        /*0044*/ 	.byte	0x04, 0x0a
        /*0046*/ 	.short	(.L_486 - .L_485)
	.align		4
.L_485:
        /*0048*/ 	.word	index@(.nv.constant0._ZN7cutlass13device_kernelIN5flash11enable_sm90INS1_16FlashAttnBwdSm90INS1_25CollectiveMainloopBwdSm90ILi2ELi2ELi2EN4cute5tupleIJNS5_1CILi1EEES8_S8_EEENS6_IJNS7_ILi64EEENS7_ILi128EEESB_EEENS_6half_tEfNS_4arch4Sm90ELb1ELb0ELb0ELb0ELb1ELb1ELb0ELb0ELi2ELi1ELi2ELi1ELb0EEENS1_24CollectiveEpilogueBwdGQAISC_fSF_Li256ELb0ELb1EEENS1_25SingleTileBwdLPTSchedulerILb0ELi128ELb1EEEEEEEEEvNT_6ParamsE)
        /*004c*/ 	.short	0x0380
        /*004e*/ 	.short	0x0700


	//----- nvinfo : EIATTR_SW_WAR
	.align		4
.L_486:
        /*0050*/ 	.byte	0x04, 0x36
        /*0052*/ 	.short	(.L_488 - .L_487)
.L_487:
        /*0054*/ 	.word	0x00000008
.L_488:


//--------------------- .nv.info._ZN7cutlass13device_kernelIN5flash22FlashAttnBwdPreprocessIN4cute5tupleIJNS3_1CILi64EEENS5_ILi128EEEEEENS_6half_tEfNS_4arch4Sm90ELb1ELb0EEEEEvNT_6ParamsE --------------------------
	.section	.nv.info._ZN7cutlass13device_kernelIN5flash22FlashAttnBwdPreprocessIN4cute5tupleIJNS3_1CILi64EEENS5_ILi128EEEEEENS_6half_tEfNS_4arch4Sm90ELb1ELb0EEEEEvNT_6ParamsE,"",@"SHT_CUDA_INFO"
	.sectionflags	@""
	.align	4


	//----- nvinfo : EIATTR_CUDA_API_VERSION
	.align		4
        /*0000*/ 	.byte	0x04, 0x37
        /*0002*/ 	.short	(.L_490 - .L_489)
.L_489:
        /*0004*/ 	.word	0x00000082


	//----- nvinfo : EIATTR_KPARAM_INFO
	.align		4
.L_490:
        /*0008*/ 	.byte	0x04, 0x17
        /*000a*/ 	.short	(.L_492 - .L_491)
.L_491:
        /*000c*/ 	.word	0x00000000
        /*0010*/ 	.short	0x0000
        /*0012*/ 	.short	0x0000
        /*0014*/ 	.byte	0x00, 0xf0, 0xc1, 0x03


	//----- nvinfo : EIATTR_SPARSE_MMA_MASK
	.align		4
.L_492:
        /*0018*/ 	.byte	0x03, 0x50
        /*001a*/ 	.short	0x0000


	//----- nvinfo : EIATTR_MAXREG_COUNT
	.align		4
        /*001c*/ 	.byte	0x03, 0x1b
        /*001e*/ 	.short	0x0080


	//----- nvinfo : EIATTR_MERCURY_ISA_VERSION
	.align		4
        /*0020*/ 	.byte	0x03, 0x5f
        /*0022*/ 	.short	0x0101


	//----- nvinfo : EIATTR_COOP_GROUP_MASK_REGIDS
	.align		4
        /*0024*/ 	.byte	0x04, 0x29
        /*0026*/ 	.short	(.L_494 - .L_493)


	//   ....[0]....
.L_493:
        /*0028*/ 	.word	0xffffffff


	//   ....[1]....
        /*002c*/ 	.word	0xffffffff


	//   ....[2]....
        /*0030*/ 	.word	0xffffffff


	//   ....[3]....
        /*0034*/ 	.word	0xffffffff


	//   ....[4]....
        /*0038*/ 	.word	0xffffffff


	//   ....[5]....
        /*003c*/ 	.word	0xffffffff


	//   ....[6]....
        /*0040*/ 	.word	0xffffffff


	//   ....[7]....
        /*0044*/ 	.word	0xffffffff


	//   ....[8]....
        /*0048*/ 	.word	0xffffffff


	//   ....[9]....
        /*004c*/ 	.word	0xffffffff


	//   ....[10]....
        /*0050*/ 	.word	0xffffffff


	//   ....[11]....
        /*0054*/ 	.word	0xffffffff


	//   ....[12]....
        /*0058*/ 	.word	0xffffffff


	//   ....[13]....
        /*005c*/ 	.word	0xffffffff


	//   ....[14]....
        /*0060*/ 	.word	0xffffffff


	//   ....[15]....
        /*0064*/ 	.word	0xffffffff


	//----- nvinfo : EIATTR_COOP_GROUP_INSTR_OFFSETS
	.align		4
.L_494:
        /*0068*/ 	.byte	0x04, 0x28
        /*006a*/ 	.short	(.L_496 - .L_495)


	//   ....[0]....
.L_495:
        /*006c*/ 	.word	0x00001010


	//   ....[1]....
        /*0070*/ 	.word	0x00001020


	//   ....[2]....
        /*0074*/ 	.word	0x00001030


	//   ....[3]....
        /*0078*/ 	.word	0x00001040


	//   ....[4]....
        /*007c*/ 	.word	0x00001090


	//   ....[5]....
        /*0080*/ 	.word	0x000010a0


	//   ....[6]....
        /*0084*/ 	.word	0x000010b0


	//   ....[7]....
        /*0088*/ 	.word	0x000010c0


	//   ....[8]....
        /*008c*/ 	.word	0x00001110


	//   ....[9]....
        /*0090*/ 	.word	0x00001120


	//   ....[10]....
        /*0094*/ 	.word	0x00001130


	//   ....[11]....
        /*0098*/ 	.word	0x00001140


	//   ....[12]....
        /*009c*/ 	.word	0x00001190


	//   ....[13]....
        /*00a0*/ 	.word	0x000011a0


	//   ....[14]....
        /*00a4*/ 	.word	0x000011b0


	//   ....[15]....
        /*00a8*/ 	.word	0x000011c0


	//----- nvinfo : EIATTR_VRC_CTA_INIT_COUNT
	.align		4
.L_496:
        /*00ac*/ 	.byte	0x02, 0x4a
	.zero		1
	.zero		1


	//----- nvinfo : EIATTR_EXIT_INSTR_OFFSETS
	.align		4
        /*00b0*/ 	.byte	0x04, 0x1c
        /*00b2*/ 	.short	(.L_498 - .L_497)


	//   ....[0]....
.L_497:
        /*00b4*/ 	.word	0x000016f0


	//   ....[1]....
        /*00b8*/ 	.word	0x00001770


	//----- nvinfo : EIATTR_MAX_THREADS
	.align		4
.L_498:
        /*00bc*/ 	.byte	0x04, 0x05
        /*00be*/ 	.short	(.L_500 - .L_499)
.L_499:
        /*00c0*/ 	.word	0x00000100
        /*00c4*/ 	.word	0x00000001
        /*00c8*/ 	.word	0x00000001


	//----- nvinfo : EIATTR_CRS_STACK_SIZE
	.align		4
.L_500:
        /*00cc*/ 	.byte	0x04, 0x1e
        /*00ce*/ 	.short	(.L_502 - .L_501)
.L_501:
        /*00d0*/ 	.word	0x00000000


	//----- nvinfo : EIATTR_CBANK_PARAM_SIZE
	.align		4
.L_502:
        /*00d4*/ 	.byte	0x03, 0x19
        /*00d6*/ 	.short	0x00f0


	//----- nvinfo : EIATTR_PARAM_CBANK
	.align		4
        /*00d8*/ 	.byte	0x04, 0x0a
        /*00da*/ 	.short	(.L_504 - .L_503)
	.align		4
.L_503:
        /*00dc*/ 	.word	index@(.nv.constant0._ZN7cutlass13device_kernelIN5flash22FlashAttnBwdPreprocessIN4cute5tupleIJNS3_1CILi64EEENS5_ILi128EEEEEENS_6half_tEfNS_4arch4Sm90ELb1ELb0EEEEEvNT_6ParamsE)
        /*00e0*/ 	.short	0x0380
        /*00e2*/ 	.short	0x00f0


	//----- nvinfo : EIATTR_SW_WAR
	.align		4
.L_504:
        /*00e4*/ 	.byte	0x04, 0x36
        /*00e6*/ 	.short	(.L_506 - .L_505)
.L_505:
        /*00e8*/ 	.word	0x00000008
.L_506:


//--------------------- .nv.info._ZN7cutlass13device_kernelIN5flash11enable_sm90INS1_16FlashAttnBwdSm90INS1_25CollectiveMainloopBwdSm90ILi2ELi2ELi2EN4cute5tupleIJNS5_1CILi1EEES8_S8_EEENS6_IJNS7_ILi64EEENS7_ILi128EEESB_EEENS_6half_tEfNS_4arch4Sm90ELb1ELb0ELb0ELb1ELb0ELb1ELb0ELb0ELi2ELi1ELi2ELi1ELb0EEENS1_21CollectiveEpilogueBwdISC_SD_SF_Li256ELb1ELb0ELi1EEENS1_25SingleTileBwdLPTSchedulerILb1ELi128ELb0EEEEEEEEEvNT_6ParamsE --------------------------
	.section	.nv.info._ZN7cutlass13device_kernelIN5flash11enable_sm90INS1_16FlashAttnBwdSm90INS1_25CollectiveMainloopBwdSm90ILi2ELi2ELi2EN4cute5tupleIJNS5_1CILi1EEES8_S8_EEENS6_IJNS7_ILi64EEENS7_ILi128EEESB_EEENS_6half_tEfNS_4arch4Sm90ELb1ELb0ELb0ELb1ELb0ELb1ELb0ELb0ELi2ELi1ELi2ELi1ELb0EEENS1_21CollectiveEpilogueBwdISC_SD_SF_Li256ELb1ELb0ELi1EEENS1_25SingleTileBwdLPTSchedulerILb1ELi128ELb0EEEEEEEEEvNT_6ParamsE,"",@"SHT_CUDA_INFO"
	.sectionflags	@""
	.align	4


	//----- nvinfo : EIATTR_CUDA_API_VERSION
	.align		4
        /*0000*/ 	.byte	0x04, 0x37
        /*0002*/ 	.short	(.L_508 - .L_507)
.L_507:
        /*0004*/ 	.word	0x00000082


	//----- nvinfo : EIATTR_KPARAM_INFO
	.align		4
.L_508:
        /*0008*/ 	.byte	0x04, 0x17
        /*000a*/ 	.short	(.L_510 - .L_509)
.L_509:
        /*000c*/ 	.word	0x00000000
        /*0010*/ 	.short	0x0000
        /*0012*/ 	.short	0x0000
        /*0014*/ 	.byte	0x00, 0xf0, 0x01, 0x1a


	//----- nvinfo : EIATTR_SPARSE_MMA_MASK
	.align		4
.L_510:
        /*0018*/ 	.byte	0x03, 0x50
        /*001a*/ 	.short	0x0000


	//----- nvinfo : EIATTR_MAXREG_COUNT
	.align		4
        /*001c*/ 	.byte	0x03, 0x1b
        /*001e*/ 	.short	0x00a8


	//----- nvinfo : EIATTR_MERCURY_ISA_VERSION
	.align		4
        /*0020*/ 	.byte	0x03, 0x5f
        /*0022*/ 	.short	0x0101


	//----- nvinfo : EIATTR_VRC_CTA_INIT_COUNT
	.align		4
        /*0024*/ 	.byte	0x02, 0x4a
	.zero		1
	.zero		1


	//----- nvinfo : EIATTR_EXIT_INSTR_OFFSETS
	.align		4
        /*0028*/ 	.byte	0x04, 0x1c
        /*002a*/ 	.short	(.L_512 - .L_511)


	//   ....[0]....
.L_511:
        /*002c*/ 	.word	0x00000010


	//----- nvinfo : EIATTR_MAX_THREADS
	.align		4
.L_512:
        /*0030*/ 	.byte	0x04, 0x05
        /*0032*/ 	.short	(.L_514 - .L_513)
.L_513:
        /*0034*/ 	.word	0x00000180
        /*0038*/ 	.word	0x00000001
        /*003c*/ 	.word	0x00000001


	//----- nvinfo : EIATTR_CBANK_PARAM_SIZE
	.align		4
.L_514:
        /*0040*/ 	.byte	0x03, 0x19
        /*0042*/ 	.short	0x0680


	//----- nvinfo : EIATTR_PARAM_CBANK
	.align		4
        /*0044*/ 	.byte	0x04, 0x0a
        /*0046*/ 	.short	(.L_516 - .L_515)
	.align		4
.L_515:
        /*0048*/ 	.word	index@(.nv.constant0._ZN7cutlass13device_kernelIN5flash11enable_sm90INS1_16FlashAttnBwdSm90INS1_25CollectiveMainloopBwdSm90ILi2ELi2ELi2EN4cute5tupleIJNS5_1CILi1EEES8_S8_EEENS6_IJNS7_ILi64EEENS7_ILi128EEESB_EEENS_6half_tEfNS_4arch4Sm90ELb1ELb0ELb0ELb1ELb0ELb1ELb0ELb0ELi2ELi1ELi2ELi1ELb0EEENS1_21CollectiveEpilogueBwdISC_SD_SF_Li256ELb1ELb0ELi1EEENS1_25SingleTileBwdLPTSchedulerILb1ELi128ELb0EEEEEEEEEvNT_6ParamsE)
        /*004c*/ 	.short	0x0380
        /*004e*/ 	.short	0x0680


	//----- nvinfo : EIATTR_SW_WAR
	.align		4
.L_516:
        /*0050*/ 	.byte	0x04, 0x36
        /*0052*/ 	.short	(.L_518 - .L_517)
.L_517:
        /*0054*/ 	.word	0x00000008
.L_518:


//--------------------- .nv.info._ZN7cutlass13device_kernelIN5flash11enable_sm90INS1_16FlashAttnBwdSm90INS1_25CollectiveMainloopBwdSm90ILi2ELi2ELi2EN4cute5tupleIJNS5_1CILi1EEES8_S8_EEENS6_IJNS7_ILi64EEENS7_ILi128EEESB_EEENS_6half_tEfNS_4arch4Sm90ELb1ELb0ELb0ELb1ELb1ELb1ELb0ELb0ELi2ELi1ELi2ELi1ELb0EEENS1_21CollectiveEpilogueBwdISC_SD_SF_Li256ELb1ELb0ELi1EEENS1_25SingleTileBwdLPTSchedulerILb1ELi128ELb1EEEEEEEEEvNT_6ParamsE --------------------------
	.section	.nv.info._ZN7cutlass13device_kernelIN5flash11enable_sm90INS1_16FlashAttnBwdSm90INS1_25CollectiveMainloopBwdSm90ILi2ELi2ELi2EN4cute5tupleIJNS5_1CILi1EEES8_S8_EEENS6_IJNS7_ILi64EEENS7_ILi128EEESB_EEENS_6half_tEfNS_4arch4Sm90ELb1ELb0ELb0ELb1ELb1ELb1ELb0ELb0ELi2ELi1ELi2ELi1ELb0EEENS1_21CollectiveEpilogueBwdISC_SD_SF_Li256ELb1ELb0ELi1EEENS1_25SingleTileBwdLPTSchedulerILb1ELi128ELb1EEEEEEEEEvNT_6ParamsE,"",@"SHT_CUDA_INFO"
	.sectionflags	@""
	.align	4


	//----- nvinfo : EIATTR_CUDA_API_VERSION
	.align		4
        /*0000*/ 	.byte	0x04, 0x37
        /*0002*/ 	.short	(.L_520 - .L_519)
.L_519:
        /*0004*/ 	.word	0x00000082


	//----- nvinfo : EIATTR_KPARAM_INFO
	.align		4
.L_520:
        /*0008*/ 	.byte	0x04, 0x17
        /*000a*/ 	.short	(.L_522 - .L_521)
.L_521:
        /*000c*/ 	.word	0x00000000
        /*0010*/ 	.short	0x0000
        /*0012*/ 	.short	0x0000
        /*0014*/ 	.byte	0x00, 0xf0, 0x01, 0x1a


	//----- nvinfo : EIATTR_SPARSE_MMA_MASK
	.align		4
.L_522:
        /*0018*/ 	.byte	0x03, 0x50
        /*001a*/ 	.short	0x0000


	//----- nvinfo : EIATTR_MAXREG_COUNT
	.align		4
        /*001c*/ 	.byte	0x03, 0x1b
        /*001e*/ 	.short	0x00a8


	//----- nvinfo : EIATTR_MERCURY_ISA_VERSION
	.align		4
        /*0020*/ 	.byte	0x03, 0x5f
        /*0022*/ 	.short	0x0101


	//----- nvinfo : EIATTR_VRC_CTA_INIT_COUNT
	.align		4
        /*0024*/ 	.byte	0x02, 0x4a
	.zero		1
	.zero		1


	//----- nvinfo : EIATTR_EXIT_INSTR_OFFSETS
	.align		4
        /*0028*/ 	.byte	0x04, 0x1c
        /*002a*/ 	.short	(.L_524 - .L_523)


	//   ....[0]....
.L_523:
        /*002c*/ 	.word	0x00000010


	//----- nvinfo : EIATTR_MAX_THREADS
	.align		4
.L_524:
        /*0030*/ 	.byte	0x04, 0x05
        /*0032*/ 	.short	(.L_526 - .L_525)
.L_525:
        /*0034*/ 	.word	0x00000180
        /*0038*/ 	.word	0x00000001
        /*003c*/ 	.word	0x00000001


	//----- nvinfo : EIATTR_CBANK_PARAM_SIZE
	.align		4
.L_526:
        /*0040*/ 	.byte	0x03, 0x19
        /*0042*/ 	.short	0x0680


	//----- nvinfo : EIATTR_PARAM_CBANK
	.align		4
        /*0044*/ 	.byte	0x04, 0x0a
        /*0046*/ 	.short	(.L_528 - .L_527)
	.align		4
.L_527:
        /*0048*/ 	.word	index@(.nv.constant0._ZN7cutlass13device_kernelIN5flash11enable_sm90INS1_16FlashAttnBwdSm90INS1_25CollectiveMainloopBwdSm90ILi2ELi2ELi2EN4cute5tupleIJNS5_1CILi1EEES8_S8_EEENS6_IJNS7_ILi64EEENS7_ILi128EEESB_EEENS_6half_tEfNS_4arch4Sm90ELb1ELb0ELb0ELb1ELb1ELb1ELb0ELb0ELi2ELi1ELi2ELi1ELb0EEENS1_21CollectiveEpilogueBwdISC_SD_SF_Li256ELb1ELb0ELi1EEENS1_25SingleTileBwdLPTSchedulerILb1ELi128ELb1EEEEEEEEEvNT_6ParamsE)
        /*004c*/ 	.short	0x0380
        /*004e*/ 	.short	0x0680


	//----- nvinfo : EIATTR_SW_WAR
	.align		4
.L_528:
        /*0050*/ 	.byte	0x04, 0x36
        /*0052*/ 	.short	(.L_530 - .L_529)
.L_529:
        /*0054*/ 	.word	0x00000008
.L_530:


//--------------------- .nv.info._ZN7cutlass13device_kernelIN5flash11enable_sm90INS1_16FlashAttnBwdSm90INS1_25CollectiveMainloopBwdSm90ILi2ELi2ELi2EN4cute5tupleIJNS5_1CILi1EEES8_S8_EEENS6_IJNS7_ILi64EEENS7_ILi128EEESB_EEENS_6half_tEfNS_4arch4Sm90ELb1ELb0ELb0ELb1ELb0ELb1ELb0ELb0ELi2ELi1ELi2ELi1ELb0EEENS1_24CollectiveEpilogueBwdGQAISC_fSF_Li256ELb1ELb0EEENS1_25SingleTileBwdLPTSchedulerILb1ELi128ELb0EEEEEEEEEvNT_6ParamsE --------------------------
	.section	.nv.info._ZN7cutlass13device_kernelIN5flash11enable_sm90INS1_16FlashAttnBwdSm90INS1_25CollectiveMainloopBwdSm90ILi2ELi2ELi2EN4cute5tupleIJNS5_1CILi1EEES8_S8_EEENS6_IJNS7_ILi64EEENS7_ILi128EEESB_EEENS_6half_tEfNS_4arch4Sm90ELb1ELb0ELb0ELb1ELb0ELb1ELb0ELb0ELi2ELi1ELi2ELi1ELb0EEENS1_24CollectiveEpilogueBwdGQAISC_fSF_Li256ELb1ELb0EEENS1_25SingleTileBwdLPTSchedulerILb1ELi128ELb0EEEEEEEEEvNT_6ParamsE,"",@"SHT_CUDA_INFO"
	.sectionflags	@""
	.align	4


	//----- nvinfo : EIATTR_CUDA_API_VERSION
	.align		4
        /*0000*/ 	.byte	0x04, 0x37
        /*0002*/ 	.short	(.L_532 - .L_531)
.L_531:
        /*0004*/ 	.word	0x00000082


	//----- nvinfo : EIATTR_KPARAM_INFO
	.align		4
.L_532:
        /*0008*/ 	.byte	0x04, 0x17
        /*000a*/ 	.short	(.L_534 - .L_533)
.L_533:
        /*000c*/ 	.word	0x00000000
        /*0010*/ 	.short	0x0000
        /*0012*/ 	.short	0x0000
        /*0014*/ 	.byte	0x00, 0xf0, 0x01, 0x1c


	//----- nvinfo : EIATTR_SPARSE_MMA_MASK
	.align		4
.L_534:
        /*0018*/ 	.byte	0x03, 0x50
        /*001a*/ 	.short	0x0000


	//----- nvinfo : EIATTR_MAXREG_COUNT
	.align		4
        /*001c*/ 	.byte	0x03, 0x1b
        /*001e*/ 	.short	0x00a8


	//----- nvinfo : EIATTR_MERCURY_ISA_VERSION
	.align		4
        /*0020*/ 	.byte	0x03, 0x5f
        /*0022*/ 	.short	0x0101


	//----- nvinfo : EIATTR_VRC_CTA_INIT_COUNT
	.align		4
        /*0024*/ 	.byte	0x02, 0x4a
	.zero		1
	.zero		1


	//----- nvinfo : EIATTR_EXIT_INSTR_OFFSETS
	.align		4
        /*0028*/ 	.byte	0x04, 0x1c
        /*002a*/ 	.short	(.L_536 - .L_535)


	//   ....[0]....
.L_535:
        /*002c*/ 	.word	0x00000010


	//----- nvinfo : EIATTR_MAX_THREADS
	.align		4
.L_536:
        /*0030*/ 	.byte	0x04, 0x05
        /*0032*/ 	.short	(.L_538 - .L_537)
.L_537:
        /*0034*/ 	.word	0x00000180
        /*0038*/ 	.word	0x00000001
        /*003c*/ 	.word	0x00000001


	//----- nvinfo : EIATTR_CBANK_PARAM_SIZE
	.align		4
.L_538:
        /*0040*/ 	.byte	0x03, 0x19
        /*0042*/ 	.short	0x0700


	//----- nvinfo : EIATTR_PARAM_CBANK
	.align		4
        /*0044*/ 	.byte	0x04, 0x0a
        /*0046*/ 	.short	(.L_540 - .L_539)
	.align		4
.L_539:
        /*0048*/ 	.word	index@(.nv.constant0._ZN7cutlass13device_kernelIN5flash11enable_sm90INS1_16FlashAttnBwdSm90INS1_25CollectiveMainloopBwdSm90ILi2ELi2ELi2EN4cute5tupleIJNS5_1CILi1EEES8_S8_EEENS6_IJNS7_ILi64EEENS7_ILi128EEESB_EEENS_6half_tEfNS_4arch4Sm90ELb1ELb0ELb0ELb1ELb0ELb1ELb0ELb0ELi2ELi1ELi2ELi1ELb0EEENS1_24CollectiveEpilogueBwdGQAISC_fSF_Li256ELb1ELb0EEENS1_25SingleTileBwdLPTSchedulerILb1ELi128ELb0EEEEEEEEEvNT_6ParamsE)
        /*004c*/ 	.short	0x0380
        /*004e*/ 	.short	0x0700


	//----- nvinfo : EIATTR_SW_WAR
	.align		4
.L_540:
        /*0050*/ 	.byte	0x04, 0x36
        /*0052*/ 	.short	(.L_542 - .L_541)
.L_541:
        /*0054*/ 	.word	0x00000008
.L_542:


//--------------------- .nv.info._ZN7cutlass13device_kernelIN5flash32FlashAttnBwdPostprocessConvertdQIN4cute5tupleIJNS3_1CILi128EEES6_EEENS_6half_tEfNS_4arch4Sm90ELi256ENS3_8TiledMMAINS3_8MMA_AtomIJNS3_4SM904GMMA26MMA_64x128x16_F32F16F16_RSILNSE_5MajorE0ELSG_1ELNSE_7ScaleInE1ELSH_1EEEEEENS3_6LayoutINS4_IJNS5_ILi2EEENS5_ILi1EEESM_EEENS4_IJSM_NS5_ILi0EEESO_EEEEENS4_IJNS3_10UnderscoreESR_SR_EEEEELb0EEEEEvNT_6ParamsE --------------------------
	.section	.nv.info._ZN7cutlass13device_kernelIN5flash32FlashAttnBwdPostprocessConvertdQIN4cute5tupleIJNS3_1CILi128EEES6_EEENS_6half_tEfNS_4arch4Sm90ELi256ENS3_8TiledMMAINS3_8MMA_AtomIJNS3_4SM904GMMA26MMA_64x128x16_F32F16F16_RSILNSE_5MajorE0ELSG_1ELNSE_7ScaleInE1ELSH_1EEEEEENS3_6LayoutINS4_IJNS5_ILi2EEENS5_ILi1EEESM_EEENS4_IJSM_NS5_ILi0EEESO_EEEEENS4_IJNS3_10UnderscoreESR_SR_EEEEELb0EEEEEvNT_6ParamsE,"",@"SHT_CUDA_INFO"
	.sectionflags	@""
	.align	4


	//----- nvinfo : EIATTR_CUDA_API_VERSION
	.align		4
        /*0000*/ 	.byte	0x04, 0x37
        /*0002*/ 	.short	(.L_544 - .L_543)
.L_543:
        /*0004*/ 	.word	0x00000082


	//----- nvinfo : EIATTR_KPARAM_INFO
	.align		4
.L_544:
        /*0008*/ 	.byte	0x04, 0x17
        /*000a*/ 	.short	(.L_546 - .L_545)
.L_545:
        /*000c*/ 	.word	0x00000000
        /*0010*/ 	.short	0x0000
        /*0012*/ 	.short	0x0000
        /*0014*/ 	.byte	0x00, 0xf0, 0xc1, 0x01


	//----- nvinfo : EIATTR_SPARSE_MMA_MASK
	.align		4
.L_546:
        /*0018*/ 	.byte	0x03, 0x50
        /*001a*/ 	.short	0x0000


	//----- nvinfo : EIATTR_MAXREG_COUNT
	.align		4
        /*001c*/ 	.byte	0x03, 0x1b
        /*001e*/ 	.short	0x0080


	//----- nvinfo : EIATTR_NUM_BARRIERS
	.align		4
        /*0020*/ 	.byte	0x02, 0x4c
        /*0022*/ 	.byte	0x01
	.zero		1


	//----- nvinfo : EIATTR_MERCURY_ISA_VERSION
	.align		4
        /*0024*/ 	.byte	0x03, 0x5f
        /*0026*/ 	.short	0x0101


	//----- nvinfo : EIATTR_VRC_CTA_INIT_COUNT
	.align		4
        /*0028*/ 	.byte	0x02, 0x4a
	.zero		1
	.zero		1


	//----- nvinfo : EIATTR_MBARRIER_INSTR_OFFSETS
	.align		4
        /*002c*/ 	.byte	0x04, 0x39
        /*002e*/ 	.short	(.L_548 - .L_547)


	//   ....[0]....
.L_547:
        /*0030*/ 	.word	0x00000470
        /*0034*/ 	.word	0x000000ff
        /*0038*/ 	.word	0x00018000
        /*003c*/ 	.short	0x0100
        /*003e*/ 	.byte	0x06
	.zero		1


	//   ....[1]....
        /*0040*/ 	.word	0x00000550
        /*0044*/ 	.word	0x00000006
        /*0048*/ 	.word	0x00018000
        /*004c*/ 	.short	0x010a
        /*004e*/ 	.byte	0xff
	.zero		1


	//----- nvinfo : EIATTR_NUM_MBARRIERS
	.align		4
.L_548:
        /*0050*/ 	.byte	0x03, 0x38
        /*0052*/ 	.short	0x0001


	//----- nvinfo : EIATTR_EXIT_INSTR_OFFSETS
	.align		4
        /*0054*/ 	.byte	0x04, 0x1c
        /*0056*/ 	.short	(.L_550 - .L_549)


	//   ....[0]....
.L_549:
        /*0058*/ 	.word	0x00000280


	//   ....[1]....
        /*005c*/ 	.word	0x00001890


	//   ....[2]....
        /*0060*/ 	.word	0x00001960


	//----- nvinfo : EIATTR_MAX_THREADS
	.align		4
.L_550:
        /*0064*/ 	.byte	0x04, 0x05
        /*0066*/ 	.short	(.L_552 - .L_551)
.L_551:
        /*0068*/ 	.word	0x00000100
        /*006c*/ 	.word	0x00000001
        /*0070*/ 	.word	0x00000001


	//----- nvinfo : EIATTR_CRS_STACK_SIZE
	.align		4
.L_552:
        /*0074*/ 	.byte	0x04, 0x1e
        /*0076*/ 	.short	(.L_554 - .L_553)
.L_553:
        /*0078*/ 	.word	0x00000000


	//----- nvinfo : EIATTR_CBANK_PARAM_SIZE
	.align		4
.L_554:
        /*007c*/ 	.byte	0x03, 0x19
        /*007e*/ 	.short	0x0070


	//----- nvinfo : EIATTR_PARAM_CBANK
	.align		4
        /*0080*/ 	.byte	0x04, 0x0a
        /*0082*/ 	.short	(.L_556 - .L_555)
	.align		4
.L_555:
        /*0084*/ 	.word	index@(.nv.constant0._ZN7cutlass13device_kernelIN5flash32FlashAttnBwdPostprocessConvertdQIN4cute5tupleIJNS3_1CILi128EEES6_EEENS_6half_tEfNS_4arch4Sm90ELi256ENS3_8TiledMMAINS3_8MMA_AtomIJNS3_4SM904GMMA26MMA_64x128x16_F32F16F16_RSILNSE_5MajorE0ELSG_1ELNSE_7ScaleInE1ELSH_1EEEEEENS3_6LayoutINS4_IJNS5_ILi2EEENS5_ILi1EEESM_EEENS4_IJSM_NS5_ILi0EEESO_EEEEENS4_IJNS3_10UnderscoreESR_SR_EEEEELb0EEEEEvNT_6ParamsE)
        /*0088*/ 	.short	0x0380
        /*008a*/ 	.short	0x0070


	//----- nvinfo : EIATTR_SW_WAR
	.align		4
.L_556:
        /*008c*/ 	.byte	0x04, 0x36
        /*008e*/ 	.short	(.L_558 - .L_557)
.L_557:
        /*0090*/ 	.word	0x00000008
.L_558:


//--------------------- .nv.info._ZN7cutlass13device_kernelIN5flash32FlashAttnBwdPostprocessConvertdQIN4cute5tupleIJNS3_1CILi64EEENS5_ILi128EEEEEENS_6half_tEfNS_4arch4Sm90ELi256ENS3_8TiledMMAINS3_8MMA_AtomIJNS3_4SM904GMMA25MMA_64x64x16_F32F16F16_SSILNSF_5MajorE0ELSH_1ELNSF_7ScaleInE1ELSI_1EEEEEENS3_6LayoutINS4_IJNS5_ILi1EEENS5_ILi2EEESM_EEENS4_IJNS5_ILi0EEESM_SP_EEEEENS4_IJNS3_10UnderscoreESS_SS_EEEEELb0EEEEEvNT_6ParamsE --------------------------
	.section	.nv.info._ZN7cutlass13device_kernelIN5flash32FlashAttnBwdPostprocessConvertdQIN4cute5tupleIJNS3_1CILi64EEENS5_ILi128EEEEEENS_6half_tEfNS_4arch4Sm90ELi256ENS3_8TiledMMAINS3_8MMA_AtomIJNS3_4SM904GMMA25MMA_64x64x16_F32F16F16_SSILNSF_5MajorE0ELSH_1ELNSF_7ScaleInE1ELSI_1EEEEEENS3_6LayoutINS4_IJNS5_ILi1EEENS5_ILi2EEESM_EEENS4_IJNS5_ILi0EEESM_SP_EEEEENS4_IJNS3_10UnderscoreESS_SS_EEEEELb0EEEEEvNT_6ParamsE,"",@"SHT_CUDA_INFO"
	.sectionflags	@""
	.align	4


	//----- nvinfo : EIATTR_CUDA_API_VERSION
	.align		4
        /*0000*/ 	.byte	0x04, 0x37
        /*0002*/ 	.short	(.L_560 - .L_559)
.L_559:
        /*0004*/ 	.word	0x00000082


	//----- nvinfo : EIATTR_KPARAM_INFO
	.align		4
.L_560:
        /*0008*/ 	.byte	0x04, 0x17
        /*000a*/ 	.short	(.L_562 - .L_561)
.L_561:
        /*000c*/ 	.word	0x00000000
        /*0010*/ 	.short	0x0000
        /*0012*/ 	.short	0x0000
        /*0014*/ 	.byte	0x00, 0xf0, 0xc1, 0x01


	//----- nvinfo : EIATTR_SPARSE_MMA_MASK
	.align		4
.L_562:
        /*0018*/ 	.byte	0x03, 0x50
        /*001a*/ 	.short	0x0000


	//----- nvinfo : EIATTR_MAXREG_COUNT
	.align		4
        /*001c*/ 	.byte	0x03, 0x1b
        /*001e*/ 	.short	0x0080


	//----- nvinfo : EIATTR_NUM_BARRIERS
	.align		4
        /*0020*/ 	.byte	0x02, 0x4c
        /*0022*/ 	.byte	0x01
	.zero		1


	//----- nvinfo : EIATTR_MERCURY_ISA_VERSION
	.align		4
        /*0024*/ 	.byte	0x03, 0x5f
        /*0026*/ 	.short	0x0101


	//----- nvinfo : EIATTR_VRC_CTA_INIT_COUNT
	.align		4
        /*0028*/ 	.byte	0x02, 0x4a
	.zero		1
	.zero		1


	//----- nvinfo : EIATTR_MBARRIER_INSTR_OFFSETS
	.align		4
        /*002c*/ 	.byte	0x04, 0x39
        /*002e*/ 	.short	(.L_564 - .L_563)


	//   ....[0]....
.L_563:
        /*0030*/ 	.word	0x00000470
        /*0034*/ 	.word	0x000000ff
        /*0038*/ 	.word	0x0000c000
        /*003c*/ 	.short	0x0100
        /*003e*/ 	.byte	0x06
	.zero		1


	//   ....[1]....
        /*0040*/ 	.word	0x00000550
        /*0044*/ 	.word	0x0000002a
        /*0048*/ 	.word	0x0000c000
        /*004c*/ 	.short	0x010a
        /*004e*/ 	.byte	0xff
	.zero		1


	//----- nvinfo : EIATTR_NUM_MBARRIERS
	.align		4
.L_564:
        /*0050*/ 	.byte	0x03, 0x38
        /*0052*/ 	.short	0x0001


	//----- nvinfo : EIATTR_EXIT_INSTR_OFFSETS
	.align		4
        /*0054*/ 	.byte	0x04, 0x1c
        /*0056*/ 	.short	(.L_566 - .L_565)


	//   ....[0]....
.L_565:
        /*0058*/ 	.word	0x00000280


	//   ....[1]....
        /*005c*/ 	.word	0x00001010


	//   ....[2]....
        /*0060*/ 	.word	0x000010e0


	//----- nvinfo : EIATTR_MAX_THREADS
	.align		4
.L_566:
        /*0064*/ 	.byte	0x04, 0x05
        /*0066*/ 	.short	(.L_568 - .L_567)
.L_567:
        /*0068*/ 	.word	0x00000100
        /*006c*/ 	.word	0x00000001
        /*0070*/ 	.word	0x00000001


	//----- nvinfo : EIATTR_CRS_STACK_SIZE
	.align		4
.L_568:
        /*0074*/ 	.byte	0x04, 0x1e
        /*0076*/ 	.short	(.L_570 - .L_569)
.L_569:
        /*0078*/ 	.word	0x00000000


	//----- nvinfo : EIATTR_CBANK_PARAM_SIZE
	.align		4
.L_570:
        /*007c*/ 	.byte	0x03, 0x19
        /*007e*/ 	.short	0x0070


	//----- nvinfo : EIATTR_PARAM_CBANK
	.align		4
        /*0080*/ 	.byte	0x04, 0x0a
        /*0082*/ 	.short	(.L_572 - .L_571)
	.align		4
.L_571:
        /*0084*/ 	.word	index@(.nv.constant0._ZN7cutlass13device_kernelIN5flash32FlashAttnBwdPostprocessConvertdQIN4cute5tupleIJNS3_1CILi64EEENS5_ILi128EEEEEENS_6half_tEfNS_4arch4Sm90ELi256ENS3_8TiledMMAINS3_8MMA_AtomIJNS3_4SM904GMMA25MMA_64x64x16_F32F16F16_SSILNSF_5MajorE0ELSH_1ELNSF_7ScaleInE1ELSI_1EEEEEENS3_6LayoutINS4_IJNS5_ILi1EEENS5_ILi2EEESM_EEENS4_IJNS5_ILi0EEESM_SP_EEEEENS4_IJNS3_10UnderscoreESS_SS_EEEEELb0EEEEEvNT_6ParamsE)
        /*0088*/ 	.short	0x0380
        /*008a*/ 	.short	0x0070


	//----- nvinfo : EIATTR_SW_WAR
	.align		4
.L_572:
        /*008c*/ 	.byte	0x04, 0x36
        /*008e*/ 	.short	(.L_574 - .L_573)
.L_573:
        /*0090*/ 	.word	0x00000008
.L_574:


//--------------------- .nv.info._ZN7cutlass13device_kernelIN5flash11enable_sm90INS1_16FlashAttnBwdSm90INS1_25CollectiveMainloopBwdSm90ILi2ELi2ELi2EN4cute5tupleIJNS5_1CILi1EEES8_S8_EEENS6_IJNS7_ILi64EEENS7_ILi128EEESB_EEENS_6half_tEfNS_4arch4Sm90ELb1ELb0ELb0ELb1ELb1ELb1ELb0ELb0ELi2ELi1ELi2ELi1ELb0EEENS1_24CollectiveEpilogueBwdGQAISC_fSF_Li256ELb1ELb1EEENS1_25SingleTileBwdLPTSchedulerILb1ELi128ELb1EEEEEEEEEvNT_6ParamsE --------------------------
	.section	.nv.info._ZN7cutlass13device_kernelIN5flash11enable_sm90INS1_16FlashAttnBwdSm90INS1_25CollectiveMainloopBwdSm90ILi2ELi2ELi2EN4cute5tupleIJNS5_1CILi1EEES8_S8_EEENS6_IJNS7_ILi64EEENS7_ILi128EEESB_EEENS_6half_tEfNS_4arch4Sm90ELb1ELb0ELb0ELb1ELb1ELb1ELb0ELb0ELi2ELi1ELi2ELi1ELb0EEENS1_24CollectiveEpilogueBwdGQAISC_fSF_Li256ELb1ELb1EEENS1_25SingleTileBwdLPTSchedulerILb1ELi128ELb1EEEEEEEEEvNT_6ParamsE,"",@"SHT_CUDA_INFO"
	.sectionflags	@""
	.align	4


	//----- nvinfo : EIATTR_CUDA_API_VERSION
	.align		4
        /*0000*/ 	.byte	0x04, 0x37
        /*0002*/ 	.short	(.L_576 - .L_575)
.L_575:
        /*0004*/ 	.word	0x00000082


	//----- nvinfo : EIATTR_KPARAM_INFO
	.align		4
.L_576:
        /*0008*/ 	.byte	0x04, 0x17
        /*000a*/ 	.short	(.L_578 - .L_577)
.L_577:
        /*000c*/ 	.word	0x00000000
        /*0010*/ 	.short	0x0000
        /*0012*/ 	.short	0x0000
        /*0014*/ 	.byte	0x00, 0xf0, 0x01, 0x1c


	//----- nvinfo : EIATTR_SPARSE_MMA_MASK
	.align		4
.L_578:
        /*0018*/ 	.byte	0x03, 0x50
        /*001a*/ 	.short	0x0000


	//----- nvinfo : EIATTR_MAXREG_COUNT
	.align		4
        /*001c*/ 	.byte	0x03, 0x1b
        /*001e*/ 	.short	0x00a8


	//----- nvinfo : EIATTR_MERCURY_ISA_VERSION
	.align		4
        /*0020*/ 	.byte	0x03, 0x5f
        /*0022*/ 	.short	0x0101


	//----- nvinfo : EIATTR_VRC_CTA_INIT_COUNT
	.align		4
        /*0024*/ 	.byte	0x02, 0x4a
	.zero		1
	.zero		1


	//----- nvinfo : EIATTR_EXIT_INSTR_OFFSETS
	.align		4
        /*0028*/ 	.byte	0x04, 0x1c
        /*002a*/ 	.short	(.L_580 - .L_579)


	//   ....[0]....
.L_579:
        /*002c*/ 	.word	0x00000010


	//----- nvinfo : EIATTR_MAX_THREADS
	.align		4
.L_580:
        /*0030*/ 	.byte	0x04, 0x05
        /*0032*/ 	.short	(.L_582 - .L_581)
.L_581:
        /*0034*/ 	.word	0x00000180
        /*0038*/ 	.word	0x00000001
        /*003c*/ 	.word	0x00000001


	//----- nvinfo : EIATTR_CBANK_PARAM_SIZE
	.align		4
.L_582:
        /*0040*/ 	.byte	0x03, 0x19
        /*0042*/ 	.short	0x0700


	//----- nvinfo : EIATTR_PARAM_CBANK
	.align		4
        /*0044*/ 	.byte	0x04, 0x0a
        /*0046*/ 	.short	(.L_584 - .L_583)
	.align		4
.L_583:
        /*0048*/ 	.word	index@(.nv.constant0._ZN7cutlass13device_kernelIN5flash11enable_sm90INS1_16FlashAttnBwdSm90INS1_25CollectiveMainloopBwdSm90ILi2ELi2ELi2EN4cute5tupleIJNS5_1CILi1EEES8_S8_EEENS6_IJNS7_ILi64EEENS7_ILi128EEESB_EEENS_6half_tEfNS_4arch4Sm90ELb1ELb0ELb0ELb1ELb1ELb1ELb0ELb0ELi2ELi1ELi2ELi1ELb0EEENS1_24CollectiveEpilogueBwdGQAISC_fSF_Li256ELb1ELb1EEENS1_25SingleTileBwdLPTSchedulerILb1ELi128ELb1EEEEEEEEEvNT_6ParamsE)
        /*004c*/ 	.short	0x0380
        /*004e*/ 	.short	0x0700


	//----- nvinfo : EIATTR_SW_WAR
	.align		4
.L_584:
        /*0050*/ 	.byte	0x04, 0x36
        /*0052*/ 	.short	(.L_586 - .L_585)
.L_585:
        /*0054*/ 	.word	0x00000008
.L_586:


//--------------------- .nv.info._ZN7cutlass13device_kernelIN5flash22FlashAttnBwdPreprocessIN4cute5tupleIJNS3_1CILi64EEENS5_ILi128EEEEEENS_6half_tEfNS_4arch4Sm90ELb1ELb1EEEEEvNT_6ParamsE --------------------------
	.section	.nv.info._ZN7cutlass13device_kernelIN5flash22FlashAttnBwdPreprocessIN4cute5tupleIJNS3_1CILi64EEENS5_ILi128EEEEEENS_6half_tEfNS_4arch4Sm90ELb1ELb1EEEEEvNT_6ParamsE,"",@"SHT_CUDA_INFO"
	.sectionflags	@""
	.align	4


	//----- nvinfo : EIATTR_CUDA_API_VERSION
	.align		4
        /*0000*/ 	.byte	0x04, 0x37
        /*0002*/ 	.short	(.L_588 - .L_587)
.L_587:
        /*0004*/ 	.word	0x00000082


	//----- nvinfo : EIATTR_KPARAM_INFO
	.align		4
.L_588:
        /*0008*/ 	.byte	0x04, 0x17
        /*000a*/ 	.short	(.L_590 - .L_589)
.L_589:
        /*000c*/ 	.word	0x00000000
        /*0010*/ 	.short	0x0000
        /*0012*/ 	.short	0x0000
        /*0014*/ 	.byte	0x00, 0xf0, 0xc1, 0x03


	//----- nvinfo : EIATTR_SPARSE_MMA_MASK
	.align		4
.L_590:
        /*0018*/ 	.byte	0x03, 0x50
        /*001a*/ 	.short	0x0000


	//----- nvinfo : EIATTR_MAXREG_COUNT
	.align		4
        /*001c*/ 	.byte	0x03, 0x1b
        /*001e*/ 	.short	0x0080


	//----- nvinfo : EIATTR_MERCURY_ISA_VERSION
	.align		4
        /*0020*/ 	.byte	0x03, 0x5f
        /*0022*/ 	.short	0x0101


	//----- nvinfo : EIATTR_COOP_GROUP_MASK_REGIDS
	.align		4
        /*0024*/ 	.byte	0x04, 0x29
        /*0026*/ 	.short	(.L_592 - .L_591)


	//   ....[0]....
.L_591:
        /*0028*/ 	.word	0xffffffff


	//   ....[1]....
        /*002c*/ 	.word	0xffffffff


	//   ....[2]....
        /*0030*/ 	.word	0xffffffff


	//   ....[3]....
        /*0034*/ 	.word	0xffffffff


	//   ....[4]....
        /*0038*/ 	.word	0xffffffff


	//   ....[5]....
        /*003c*/ 	.word	0xffffffff


	//   ....[6]....
        /*0040*/ 	.word	0xffffffff


	//   ....[7]....
        /*0044*/ 	.word	0xffffffff


	//   ....[8]....
        /*0048*/ 	.word	0xffffffff


	//   ....[9]....
        /*004c*/ 	.word	0xffffffff


	//   ....[10]....
        /*0050*/ 	.word	0xffffffff


	//   ....[11]....
        /*0054*/ 	.word	0xffffffff


	//   ....[12]....
        /*0058*/ 	.word	0xffffffff


	//   ....[13]....
        /*005c*/ 	.word	0xffffffff


	//   ....[14]....
        /*0060*/ 	.word	0xffffffff


	//   ....[15]....
        /*0064*/ 	.word	0xffffffff


	//----- nvinfo : EIATTR_COOP_GROUP_INSTR_OFFSETS
	.align		4
.L_592:
        /*0068*/ 	.byte	0x04, 0x28
        /*006a*/ 	.short	(.L_594 - .L_593)


	//   ....[0]....
.L_593:
        /*006c*/ 	.word	0x00001220


	//   ....[1]....
        /*0070*/ 	.word	0x00001240


	//   ....[2]....
        /*0074*/ 	.word	0x00001250


	//   ....[3]....
        /*0078*/ 	.word	0x00001260


	//   ....[4]....
        /*007c*/ 	.word	0x00001290


	//   ....[5]....
        /*0080*/ 	.word	0x000012c0


	//   ....[6]....
        /*0084*/ 	.word	0x000012d0


	//   ....[7]....
        /*0088*/ 	.word	0x000012e0


	//   ....[8]....
        /*008c*/ 	.word	0x00001300


	//   ....[9]....
        /*0090*/ 	.word	0x00001340


	//   ....[10]....
        /*0094*/ 	.word	0x00001350


	//   ....[11]....
        /*0098*/ 	.word	0x00001360


	//   ....[12]....
        /*009c*/ 	.word	0x000013c0


	//   ....[13]....
        /*00a0*/ 	.word	0x00001400


	//   ....[14]....
        /*00a4*/ 	.word	0x00001430


	//   ....[15]....
        /*00a8*/ 	.word	0x00001440


	//----- nvinfo : EIATTR_VRC_CTA_INIT_COUNT
	.align		4
.L_594:
        /*00ac*/ 	.byte	0x02, 0x4a
	.zero		1
	.zero		1


	//----- nvinfo : EIATTR_EXIT_INSTR_OFFSETS
	.align		4
        /*00b0*/ 	.byte	0x04, 0x1c
        /*00b2*/ 	.short	(.L_596 - .L_595)


	//   ....[0]....
.L_595:
        /*00b4*/ 	.word	0x00000280


	//   ....[1]....
        /*00b8*/ 	.word	0x00001970


	//   ....[2]....
        /*00bc*/ 	.word	0x000019f0


	//----- nvinfo : EIATTR_MAX_THREADS
	.align		4
.L_596:
        /*00c0*/ 	.byte	0x04, 0x05
        /*00c2*/ 	.short	(.L_598 - .L_597)
.L_597:
        /*00c4*/ 	.word	0x00000100
        /*00c8*/ 	.word	0x00000001
        /*00cc*/ 	.word	0x00000001


	//----- nvinfo : EIATTR_CRS_STACK_SIZE
	.align		4
.L_598:
        /*00d0*/ 	.byte	0x04, 0x1e
        /*00d2*/ 	.short	(.L_600 - .L_599)
.L_599:
        /*00d4*/ 	.word	0x00000000


	//----- nvinfo : EIATTR_CBANK_PARAM_SIZE
	.align		4
.L_600:
        /*00d8*/ 	.byte	0x03, 0x19
        /*00da*/ 	.short	0x00f0


	//----- nvinfo : EIATTR_PARAM_CBANK
	.align		4
        /*00dc*/ 	.byte	0x04, 0x0a
        /*00de*/ 	.short	(.L_602 - .L_601)
	.align		4
.L_601:
        /*00e0*/ 	.word	index@(.nv.constant0._ZN7cutlass13device_kernelIN5flash22FlashAttnBwdPreprocessIN4cute5tupleIJNS3_1CILi64EEENS5_ILi128EEEEEENS_6half_tEfNS_4arch4Sm90ELb1ELb1EEEEEvNT_6ParamsE)
        /*00e4*/ 	.short	0x0380
        /*00e6*/ 	.short	0x00f0


	//----- nvinfo : EIATTR_SW_WAR
	.align		4
.L_602:
        /*00e8*/ 	.byte	0x04, 0x36
        /*00ea*/ 	.short	(.L_604 - .L_603)
.L_603:
        /*00ec*/ 	.word	0x00000008
.L_604:


//--------------------- .nv.callgraph             --------------------------
	.section	.nv.callgraph,"",@"SHT_CUDA_CALLGRAPH"
	.align	4
	.sectionentsize	8
	.align		4
        /*0000*/ 	.word	0x00000000
	.align		4
        /*0004*/ 	.word	0xffffffff
	.align		4
        /*0008*/ 	.word	0x00000000
	.align		4
        /*000c*/ 	.word	0xfffffffe
	.align		4
        /*0010*/ 	.word	0x00000000
	.align		4
        /*0014*/ 	.word	0xfffffffd
	.align		4
        /*0018*/ 	.word	0x00000000
	.align		4
        /*001c*/ 	.word	0xfffffffc


//--------------------- .nv.constant4             --------------------------
	.section	.nv.constant4,"a",@progbits
	.align	8
	.align		8
.nv.constant4:
        /*0000*/ 	.dword	_ZN66_INTERNAL_52d7cf32_30_flash_bwd_hdim128_fp16_sm90_cu_49158569_28534cuda3std3__45__cpo5beginE
	.align		8
        /*0008*/ 	.dword	_ZN66_INTERNAL_52d7cf32_30_flash_bwd_hdim128_fp16_sm90_cu_49158569_28534cuda3std3__45__cpo3endE
	.align		8
        /*0010*/ 	.dword	_ZN66_INTERNAL_52d7cf32_30_flash_bwd_hdim128_fp16_sm90_cu_49158569_28534cuda3std3__45__cpo6cbeginE
	.align		8
        /*0018*/ 	.dword	_ZN66_INTERNAL_52d7cf32_30_flash_bwd_hdim128_fp16_sm90_cu_49158569_28534cuda3std3__45__cpo4cendE
	.align		8
        /*0020*/ 	.dword	_ZN66_INTERNAL_52d7cf32_30_flash_bwd_hdim128_fp16_sm90_cu_49158569_28534cuda3std3__468_GLOBAL__N__52d7cf32_30_flash_bwd_hdim128_fp16_sm90_cu_49158569_28536ignoreE
	.align		8
        /*0028*/ 	.dword	_ZN66_INTERNAL_52d7cf32_30_flash_bwd_hdim128_fp16_sm90_cu_49158569_28534cuda3std3__419piecewise_constructE
	.align		8
        /*0030*/ 	.dword	_ZN66_INTERNAL_52d7cf32_30_flash_bwd_hdim128_fp16_sm90_cu_49158569_28534cuda3std3__48in_placeE
	.align		8
        /*0038*/ 	.dword	_ZN66_INTERNAL_52d7cf32_30_flash_bwd_hdim128_fp16_sm90_cu_49158569_28534cuda3std6ranges3__45__cpo4swapE
	.align		8
        /*0040*/ 	.dword	_ZN66_INTERNAL_52d7cf32_30_flash_bwd_hdim128_fp16_sm90_cu_49158569_28534cuda3std6ranges3__45__cpo9iter_moveE
	.align		8
        /*0048*/ 	.dword	_ZN66_INTERNAL_52d7cf32_30_flash_bwd_hdim128_fp16_sm90_cu_49158569_28534cute7productE
	.align		8
        /*0050*/ 	.dword	_ZN66_INTERNAL_52d7cf32_30_flash_bwd_hdim128_fp16_sm90_cu_49158569_28534cute1_E


//--------------------- .text._ZN7cutlass13device_kernelIN5flash11enable_sm90INS1_16FlashAttnBwdSm90INS1_25CollectiveMainloopBwdSm90ILi2ELi2ELi2EN4cute5tupleIJNS5_1CILi1EEES8_S8_EEENS6_IJNS7_ILi80EEENS7_ILi128EEESB_EEENS_6half_tEfNS_4arch4Sm90ELb0ELb0ELb0ELb0ELb0ELb1ELb0ELb1ELi2ELi1ELi2ELi1ELb0EEENS1_21CollectiveEpilogueBwdISC_SD_SF_Li256ELb0ELb0ELi1EEENS1_19SingleTileSchedulerILb0ELb0ELb0ELi128EEEEEEEEEvNT_6ParamsE --------------------------
	.section	.text._ZN7cutlass13device_kernelIN5flash11enable_sm90INS1_16FlashAttnBwdSm90INS1_25CollectiveMainloopBwdSm90ILi2ELi2ELi2EN4cute5tupleIJNS5_1CILi1EEES8_S8_EEENS6_IJNS7_ILi80EEENS7_ILi128EEESB_EEENS_6half_tEfNS_4arch4Sm90ELb0ELb0ELb0ELb0ELb0ELb1ELb0ELb1ELi2ELi1ELi2ELi1ELb0EEENS1_21CollectiveEpilogueBwdISC_SD_SF_Li256ELb0ELb0ELi1EEENS1_19SingleTileSchedulerILb0ELb0ELb0ELi128EEEEEEEEEvNT_6ParamsE,"ax",@progbits
	.align	128
.text._ZN7cutlass13device_kernelIN5flash11enable_sm90INS1_16FlashAttnBwdSm90INS1_25CollectiveMainloopBwdSm90ILi2ELi2ELi2EN4cute5tupleIJNS5_1CILi1EEES8_S8_EEENS6_IJNS7_ILi80EEENS7_ILi128EEESB_EEENS_6half_tEfNS_4arch4Sm90ELb0ELb0ELb0ELb0ELb0ELb1ELb0ELb1ELi2ELi1ELi2ELi1ELb0EEENS1_21CollectiveEpilogueBwdISC_SD_SF_Li256ELb0ELb0ELi1EEENS1_19SingleTileSchedulerILb0ELb0ELb0ELi128EEEEEEEEEvNT_6ParamsE:
        .type           _ZN7cutlass13device_kernelIN5flash11enable_sm90INS1_16FlashAttnBwdSm90INS1_25CollectiveMainloopBwdSm90ILi2ELi2ELi2EN4cute5tupleIJNS5_1CILi1EEES8_S8_EEENS6_IJNS7_ILi80EEENS7_ILi128EEESB_EEENS_6half_tEfNS_4arch4Sm90ELb0ELb0ELb0ELb0ELb0ELb1ELb0ELb1ELi2ELi1ELi2ELi1ELb0EEENS1_21CollectiveEpilogueBwdISC_SD_SF_Li256ELb0ELb0ELi1EEENS1_19SingleTileSchedulerILb0ELb0ELb0ELi128EEEEEEEEEvNT_6ParamsE,@function
        .size           _ZN7cutlass13device_kernelIN5flash11enable_sm90INS1_16FlashAttnBwdSm90INS1_25CollectiveMainloopBwdSm90ILi2ELi2ELi2EN4cute5tupleIJNS5_1CILi1EEES8_S8_EEENS6_IJNS7_ILi80EEENS7_ILi128EEESB_EEENS_6half_tEfNS_4arch4Sm90ELb0ELb0ELb0ELb0ELb0ELb1ELb0ELb1ELi2ELi1ELi2ELi1ELb0EEENS1_21CollectiveEpilogueBwdISC_SD_SF_Li256ELb0ELb0ELi1EEENS1_19SingleTileSchedulerILb0ELb0ELb0ELi128EEEEEEEEEvNT_6ParamsE,(.L_x_107 - _ZN7cutlass13device_kernelIN5flash11enable_sm90INS1_16FlashAttnBwdSm90INS1_25CollectiveMainloopBwdSm90ILi2ELi2ELi2EN4cute5tupleIJNS5_1CILi1EEES8_S8_EEENS6_IJNS7_ILi80EEENS7_ILi128EEESB_EEENS_6half_tEfNS_4arch4Sm90ELb0ELb0ELb0ELb0ELb0ELb1ELb0ELb1ELi2ELi1ELi2ELi1ELb0EEENS1_21CollectiveEpilogueBwdISC_SD_SF_Li256ELb0ELb0ELi1EEENS1_19SingleTileSchedulerILb0ELb0ELb0ELi128EEEEEEEEEvNT_6ParamsE)
        .other          _ZN7cutlass13device_kernelIN5flash11enable_sm90INS1_16FlashAttnBwdSm90INS1_25CollectiveMainloopBwdSm90ILi2ELi2ELi2EN4cute5tupleIJNS5_1CILi1EEES8_S8_EEENS6_IJNS7_ILi80EEENS7_ILi128EEESB_EEENS_6half_tEfNS_4arch4Sm90ELb0ELb0ELb0ELb0ELb0ELb1ELb0ELb1ELi2ELi1ELi2ELi1ELb0EEENS1_21CollectiveEpilogueBwdISC_SD_SF_Li256ELb0ELb0ELi1EEENS1_19SingleTileSchedulerILb0ELb0ELb0ELi128EEEEEEEEEvNT_6ParamsE,@"STO_CUDA_ENTRY STV_DEFAULT"
_ZN7cutlass13device_kernelIN5flash11enable_sm90INS1_16FlashAttnBwdSm90INS1_25CollectiveMainloopBwdSm90ILi2ELi2ELi2EN4cute5tupleIJNS5_1CILi1EEES8_S8_EEENS6_IJNS7_ILi80EEENS7_ILi128EEESB_EEENS_6half_tEfNS_4arch4Sm90ELb0ELb0ELb0ELb0ELb0ELb1ELb0ELb1ELi2ELi1ELi2ELi1ELb0EEENS1_21CollectiveEpilogueBwdISC_SD_SF_Li256ELb0ELb0ELi1EEENS1_19SingleTileSchedulerILb0ELb0ELb0ELi128EEEEEEEEEvNT_6ParamsE:
[----:B------:R-:W-:Y:S01]  /*0000*/  LDC R1, c[0x0][0x37c] ;  /* 0x0000df00ff017b82 */ /* 0x000fe20000000800 */
[----:B------:R-:W-:Y:S05]  /*0010*/  EXIT ;  /* 0x000000000000794d */ /* 0x000fea0003800000 */
.L_x_0:
[----:B------:R-:W-:-:S00]  /*0020*/  BRA `(.L_x_0) ;  /* 0xfffffffc00fc7947 */ /* 0x000fc0000383ffff */
[----:B------:R-:W-:-:S00]  /*0030*/  NOP ;  /* 0x0000000000007918 */ /* 0x000fc00000000000 */
        /* <DEDUP_REMOVED lines=12> */
.L_x_107:


//--------------------- .text._ZN7cutlass13device_kernelIN5flash11enable_sm90INS1_16FlashAttnBwdSm90INS1_25CollectiveMainloopBwdSm90ILi2ELi2ELi2EN4cute5tupleIJNS5_1CILi1EEES8_S8_EEENS6_IJNS7_ILi80EEENS7_ILi128EEESB_EEENS_6half_tEfNS_4arch4Sm90ELb0ELb0ELb0ELb0ELb1ELb1ELb0ELb1ELi2ELi1ELi2ELi1ELb0EEENS1_21CollectiveEpilogueBwdISC_SD_SF_Li256ELb0ELb0ELi1EEENS1_19SingleTileSchedulerILb0ELb0ELb0ELi128EEEEEEEEEvNT_6ParamsE --------------------------
	.section	.text._ZN7cutlass13device_kernelIN5flash11enable_sm90INS1_16FlashAttnBwdSm90INS1_25CollectiveMainloopBwdSm90ILi2ELi2ELi2EN4cute5tupleIJNS5_1CILi1EEES8_S8_EEENS6_IJNS7_ILi80EEENS7_ILi128EEESB_EEENS_6half_tEfNS_4arch4Sm90ELb0ELb0ELb0ELb0ELb1ELb1ELb0ELb1ELi2ELi1ELi2ELi1ELb0EEENS1_21CollectiveEpilogueBwdISC_SD_SF_Li256ELb0ELb0ELi1EEENS1_19SingleTileSchedulerILb0ELb0ELb0ELi128EEEEEEEEEvNT_6ParamsE,"ax",@progbits
	.align	128
.text._ZN7cutlass13device_kernelIN5flash11enable_sm90INS1_16FlashAttnBwdSm90INS1_25CollectiveMainloopBwdSm90ILi2ELi2ELi2EN4cute5tupleIJNS5_1CILi1EEES8_S8_EEENS6_IJNS7_ILi80EEENS7_ILi128EEESB_EEENS_6half_tEfNS_4arch4Sm90ELb0ELb0ELb0ELb0ELb1ELb1ELb0ELb1ELi2ELi1ELi2ELi1ELb0EEENS1_21CollectiveEpilogueBwdISC_SD_SF_Li256ELb0ELb0ELi1EEENS1_19SingleTileSchedulerILb0ELb0ELb0ELi128EEEEEEEEEvNT_6ParamsE:
        .type           _ZN7cutlass13device_kernelIN5flash11enable_sm90INS1_16FlashAttnBwdSm90INS1_25CollectiveMainloopBwdSm90ILi2ELi2ELi2EN4cute5tupleIJNS5_1CILi1EEES8_S8_EEENS6_IJNS7_ILi80EEENS7_ILi128EEESB_EEENS_6half_tEfNS_4arch4Sm90ELb0ELb0ELb0ELb0ELb1ELb1ELb0ELb1ELi2ELi1ELi2ELi1ELb0EEENS1_21CollectiveEpilogueBwdISC_SD_SF_Li256ELb0ELb0ELi1EEENS1_19SingleTileSchedulerILb0ELb0ELb0ELi128EEEEEEEEEvNT_6ParamsE,@function
        .size           _ZN7cutlass13device_kernelIN5flash11enable_sm90INS1_16FlashAttnBwdSm90INS1_25CollectiveMainloopBwdSm90ILi2ELi2ELi2EN4cute5tupleIJNS5_1CILi1EEES8_S8_EEENS6_IJNS7_ILi80EEENS7_ILi128EEESB_EEENS_6half_tEfNS_4arch4Sm90ELb0ELb0ELb0ELb0ELb1ELb1ELb0ELb1ELi2ELi1ELi2ELi1ELb0EEENS1_21CollectiveEpilogueBwdISC_SD_SF_Li256ELb0ELb0ELi1EEENS1_19SingleTileSchedulerILb0ELb0ELb0ELi128EEEEEEEEEvNT_6ParamsE,(.L_x_108 - _ZN7cutlass13device_kernelIN5flash11enable_sm90INS1_16FlashAttnBwdSm90INS1_25CollectiveMainloopBwdSm90ILi2ELi2ELi2EN4cute5tupleIJNS5_1CILi1EEES8_S8_EEENS6_IJNS7_ILi80EEENS7_ILi128EEESB_EEENS_6half_tEfNS_4arch4Sm90ELb0ELb0ELb0ELb0ELb1ELb1ELb0ELb1ELi2ELi1ELi2ELi1ELb0EEENS1_21CollectiveEpilogueBwdISC_SD_SF_Li256ELb0ELb0ELi1EEENS1_19SingleTileSchedulerILb0ELb0ELb0ELi128EEEEEEEEEvNT_6ParamsE)
        .other          _ZN7cutlass13device_kernelIN5flash11enable_sm90INS1_16FlashAttnBwdSm90INS1_25CollectiveMainloopBwdSm90ILi2ELi2ELi2EN4cute5tupleIJNS5_1CILi1EEES8_S8_EEENS6_IJNS7_ILi80EEENS7_ILi128EEESB_EEENS_6half_tEfNS_4arch4Sm90ELb0ELb0ELb0ELb0ELb1ELb1ELb0ELb1ELi2ELi1ELi2ELi1ELb0EEENS1_21CollectiveEpilogueBwdISC_SD_SF_Li256ELb0ELb0ELi1EEENS1_19SingleTileSchedulerILb0ELb0ELb0ELi128EEEEEEEEEvNT_6ParamsE,@"STO_CUDA_ENTRY STV_DEFAULT"
_ZN7cutlass13device_kernelIN5flash11enable_sm90INS1_16FlashAttnBwdSm90INS1_25CollectiveMainloopBwdSm90ILi2ELi2ELi2EN4cute5tupleIJNS5_1CILi1EEES8_S8_EEENS6_IJNS7_ILi80EEENS7_ILi128EEESB_EEENS_6half_tEfNS_4arch4Sm90ELb0ELb0ELb0ELb0ELb1ELb1ELb0ELb1ELi2ELi1ELi2ELi1ELb0EEENS1_21CollectiveEpilogueBwdISC_SD_SF_Li256ELb0ELb0ELi1EEENS1_19SingleTileSchedulerILb0ELb0ELb0ELi128EEEEEEEEEvNT_6ParamsE:
[----:B------:R-:W-:Y:S01]  /*0000*/  LDC R1, c[0x0][0x37c] ;  /* 0x0000df00ff017b82 */ /* 0x000fe20000000800 */
[----:B------:R-:W-:Y:S05]  /*0010*/  EXIT ;  /* 0x000000000000794d */ /* 0x000fea0003800000 */
.L_x_1:
        /* <DEDUP_REMOVED lines=14> */
.L_x_108:


//--------------------- .text._ZN7cutlass13device_kernelIN5flash11enable_sm90INS1_16FlashAttnBwdSm90INS1_25CollectiveMainloopBwdSm90ILi2ELi2ELi2EN4cute5tupleIJNS5_1CILi1EEES8_S8_EEENS6_IJNS7_ILi80EEENS7_ILi128EEESB_EEENS_6half_tEfNS_4arch4Sm90ELb0ELb0ELb0ELb0ELb0ELb1ELb0ELb1ELi2ELi1ELi2ELi1ELb0EEENS1_24CollectiveEpilogueBwdGQAISC_fSF_Li256ELb0ELb0EEENS1_19SingleTileSchedulerILb0ELb0ELb0ELi128EEEEEEEEEvNT_6ParamsE --------------------------
	.section	.text._ZN7cutlass13device_kernelIN5flash11enable_sm90INS1_16FlashAttnBwdSm90INS1_25CollectiveMainloopBwdSm90ILi2ELi2ELi2EN4cute5tupleIJNS5_1CILi1EEES8_S8_EEENS6_IJNS7_ILi80EEENS7_ILi128EEESB_EEENS_6half_tEfNS_4arch4Sm90ELb0ELb0ELb0ELb0ELb0ELb1ELb0ELb1ELi2ELi1ELi2ELi1ELb0EEENS1_24CollectiveEpilogueBwdGQAISC_fSF_Li256ELb0ELb0EEENS1_19SingleTileSchedulerILb0ELb0ELb0ELi128EEEEEEEEEvNT_6ParamsE,"ax",@progbits
	.align	128
.text._ZN7cutlass13device_kernelIN5flash11enable_sm90INS1_16FlashAttnBwdSm90INS1_25CollectiveMainloopBwdSm90ILi2ELi2ELi2EN4cute5tupleIJNS5_1CILi1EEES8_S8_EEENS6_IJNS7_ILi80EEENS7_ILi128EEESB_EEENS_6half_tEfNS_4arch4Sm90ELb0ELb0ELb0ELb0ELb0ELb1ELb0ELb1ELi2ELi1ELi2ELi1ELb0EEENS1_24CollectiveEpilogueBwdGQAISC_fSF_Li256ELb0ELb0EEENS1_19SingleTileSchedulerILb0ELb0ELb0ELi128EEEEEEEEEvNT_6ParamsE:
        .type           _ZN7cutlass13device_kernelIN5flash11enable_sm90INS1_16FlashAttnBwdSm90INS1_25CollectiveMainloopBwdSm90ILi2ELi2ELi2EN4cute5tupleIJNS5_1CILi1EEES8_S8_EEENS6_IJNS7_ILi80EEENS7_ILi128EEESB_EEENS_6half_tEfNS_4arch4Sm90ELb0ELb0ELb0ELb0ELb0ELb1ELb0ELb1ELi2ELi1ELi2ELi1ELb0EEENS1_24CollectiveEpilogueBwdGQAISC_fSF_Li256ELb0ELb0EEENS1_19SingleTileSchedulerILb0ELb0ELb0ELi128EEEEEEEEEvNT_6ParamsE,@function
        .size           _ZN7cutlass13device_kernelIN5flash11enable_sm90INS1_16FlashAttnBwdSm90INS1_25CollectiveMainloopBwdSm90ILi2ELi2ELi2EN4cute5tupleIJNS5_1CILi1EEES8_S8_EEENS6_IJNS7_ILi80EEENS7_ILi128EEESB_EEENS_6half_tEfNS_4arch4Sm90ELb0ELb0ELb0ELb0ELb0ELb1ELb0ELb1ELi2ELi1ELi2ELi1ELb0EEENS1_24CollectiveEpilogueBwdGQAISC_fSF_Li256ELb0ELb0EEENS1_19SingleTileSchedulerILb0ELb0ELb0ELi128EEEEEEEEEvNT_6ParamsE,(.L_x_109 - _ZN7cutlass13device_kernelIN5flash11enable_sm90INS1_16FlashAttnBwdSm90INS1_25CollectiveMainloopBwdSm90ILi2ELi2ELi2EN4cute5tupleIJNS5_1CILi1EEES8_S8_EEENS6_IJNS7_ILi80EEENS7_ILi128EEESB_EEENS_6half_tEfNS_4arch4Sm90ELb0ELb0ELb0ELb0ELb0ELb1ELb0ELb1ELi2ELi1ELi2ELi1ELb0EEENS1_24CollectiveEpilogueBwdGQAISC_fSF_Li256ELb0ELb0EEENS1_19SingleTileSchedulerILb0ELb0ELb0ELi128EEEEEEEEEvNT_6ParamsE)
        .other          _ZN7cutlass13device_kernelIN5flash11enable_sm90INS1_16FlashAttnBwdSm90INS1_25CollectiveMainloopBwdSm90ILi2ELi2ELi2EN4cute5tupleIJNS5_1CILi1EEES8_S8_EEENS6_IJNS7_ILi80EEENS7_ILi128EEESB_EEENS_6half_tEfNS_4arch4Sm90ELb0ELb0ELb0ELb0ELb0ELb1ELb0ELb1ELi2ELi1ELi2ELi1ELb0EEENS1_24CollectiveEpilogueBwdGQAISC_fSF_Li256ELb0ELb0EEENS1_19SingleTileSchedulerILb0ELb0ELb0ELi128EEEEEEEEEvNT_6ParamsE,@"STO_CUDA_ENTRY STV_DEFAULT"
_ZN7cutlass13device_kernelIN5flash11enable_sm90INS1_16FlashAttnBwdSm90INS1_25CollectiveMainloopBwdSm90ILi2ELi2ELi2EN4cute5tupleIJNS5_1CILi1EEES8_S8_EEENS6_IJNS7_ILi80EEENS7_ILi128EEESB_EEENS_6half_tEfNS_4arch4Sm90ELb0ELb0ELb0ELb0ELb0ELb1ELb0ELb1ELi2ELi1ELi2ELi1ELb0EEENS1_24CollectiveEpilogueBwdGQAISC_fSF_Li256ELb0ELb0EEENS1_19SingleTileSchedulerILb0ELb0ELb0ELi128EEEEEEEEEvNT_6ParamsE:
[----:B------:R-:W-:Y:S01]  /*0000*/  LDC R1, c[0x0][0x37c] ;  /* 0x0000df00ff017b82 */ /* 0x000fe20000000800 */
[----:B------:R-:W-:Y:S05]  /*0010*/  EXIT ;  /* 0x000000000000794d */ /* 0x000fea0003800000 */
.L_x_2:
        /* <DEDUP_REMOVED lines=14> */
.L_x_109:


//--------------------- .text._ZN7cutlass13device_kernelIN5flash11enable_sm90INS1_16FlashAttnBwdSm90INS1_25CollectiveMainloopBwdSm90ILi2ELi2ELi2EN4cute5tupleIJNS5_1CILi1EEES8_S8_EEENS6_IJNS7_ILi80EEENS7_ILi128EEESB_EEENS_6half_tEfNS_4arch4Sm90ELb0ELb0ELb0ELb0ELb1ELb1ELb0ELb1ELi2ELi1ELi2ELi1ELb0EEENS1_24CollectiveEpilogueBwdGQAISC_fSF_Li256ELb0ELb1EEENS1_19SingleTileSchedulerILb0ELb0ELb0ELi128EEEEEEEEEvNT_6ParamsE --------------------------
	.section	.text._ZN7cutlass13device_kernelIN5flash11enable_sm90INS1_16FlashAttnBwdSm90INS1_25CollectiveMainloopBwdSm90ILi2ELi2ELi2EN4cute5tupleIJNS5_1CILi1EEES8_S8_EEENS6_IJNS7_ILi80EEENS7_ILi128EEESB_EEENS_6half_tEfNS_4arch4Sm90ELb0ELb0ELb0ELb0ELb1ELb1ELb0ELb1ELi2ELi1ELi2ELi1ELb0EEENS1_24CollectiveEpilogueBwdGQAISC_fSF_Li256ELb0ELb1EEENS1_19SingleTileSchedulerILb0ELb0ELb0ELi128EEEEEEEEEvNT_6ParamsE,"ax",@progbits
	.align	128
.text._ZN7cutlass13device_kernelIN5flash11enable_sm90INS1_16FlashAttnBwdSm90INS1_25CollectiveMainloopBwdSm90ILi2ELi2ELi2EN4cute5tupleIJNS5_1CILi1EEES8_S8_EEENS6_IJNS7_ILi80EEENS7_ILi128EEESB_EEENS_6half_tEfNS_4arch4Sm90ELb0ELb0ELb0ELb0ELb1ELb1ELb0ELb1ELi2ELi1ELi2ELi1ELb0EEENS1_24CollectiveEpilogueBwdGQAISC_fSF_Li256ELb0ELb1EEENS1_19SingleTileSchedulerILb0ELb0ELb0ELi128EEEEEEEEEvNT_6ParamsE:
        .type           _ZN7cutlass13device_kernelIN5flash11enable_sm90INS1_16FlashAttnBwdSm90INS1_25CollectiveMainloopBwdSm90ILi2ELi2ELi2EN4cute5tupleIJNS5_1CILi1EEES8_S8_EEENS6_IJNS7_ILi80EEENS7_ILi128EEESB_EEENS_6half_tEfNS_4arch4Sm90ELb0ELb0ELb0ELb0ELb1ELb1ELb0ELb1ELi2ELi1ELi2ELi1ELb0EEENS1_24CollectiveEpilogueBwdGQAISC_fSF_Li256ELb0ELb1EEENS1_19SingleTileSchedulerILb0ELb0ELb0ELi128EEEEEEEEEvNT_6ParamsE,@function
        .size           _ZN7cutlass13device_kernelIN5flash11enable_sm90INS1_16FlashAttnBwdSm90INS1_25CollectiveMainloopBwdSm90ILi2ELi2ELi2EN4cute5tupleIJNS5_1CILi1EEES8_S8_EEENS6_IJNS7_ILi80EEENS7_ILi128EEESB_EEENS_6half_tEfNS_4arch4Sm90ELb0ELb0ELb0ELb0ELb1ELb1ELb0ELb1ELi2ELi1ELi2ELi1ELb0EEENS1_24CollectiveEpilogueBwdGQAISC_fSF_Li256ELb0ELb1EEENS1_19SingleTileSchedulerILb0ELb0ELb0ELi128EEEEEEEEEvNT_6ParamsE,(.L_x_110 - _ZN7cutlass13device_kernelIN5flash11enable_sm90INS1_16FlashAttnBwdSm90INS1_25CollectiveMainloopBwdSm90ILi2ELi2ELi2EN4cute5tupleIJNS5_1CILi1EEES8_S8_EEENS6_IJNS7_ILi80EEENS7_ILi128EEESB_EEENS_6half_tEfNS_4arch4Sm90ELb0ELb0ELb0ELb0ELb1ELb1ELb0ELb1ELi2ELi1ELi2ELi1ELb0EEENS1_24CollectiveEpilogueBwdGQAISC_fSF_Li256ELb0ELb1EEENS1_19SingleTileSchedulerILb0ELb0ELb0ELi128EEEEEEEEEvNT_6ParamsE)
        .other          _ZN7cutlass13device_kernelIN5flash11enable_sm90INS1_16FlashAttnBwdSm90INS1_25CollectiveMainloopBwdSm90ILi2ELi2ELi2EN4cute5tupleIJNS5_1CILi1EEES8_S8_EEENS6_IJNS7_ILi80EEENS7_ILi128EEESB_EEENS_6half_tEfNS_4arch4Sm90ELb0ELb0ELb0ELb0ELb1ELb1ELb0ELb1ELi2ELi1ELi2ELi1ELb0EEENS1_24CollectiveEpilogueBwdGQAISC_fSF_Li256ELb0ELb1EEENS1_19SingleTileSchedulerILb0ELb0ELb0ELi128EEEEEEEEEvNT_6ParamsE,@"STO_CUDA_ENTRY STV_DEFAULT"
_ZN7cutlass13device_kernelIN5flash11enable_sm90INS1_16FlashAttnBwdSm90INS1_25CollectiveMainloopBwdSm90ILi2ELi2ELi2EN4cute5tupleIJNS5_1CILi1EEES8_S8_EEENS6_IJNS7_ILi80EEENS7_ILi128EEESB_EEENS_6half_tEfNS_4arch4Sm90ELb0ELb0ELb0ELb0ELb1ELb1ELb0ELb1ELi2ELi1ELi2ELi1ELb0EEENS1_24CollectiveEpilogueBwdGQAISC_fSF_Li256ELb0ELb1EEENS1_19SingleTileSchedulerILb0ELb0ELb0ELi128EEEEEEEEEvNT_6ParamsE:
[----:B------:R-:W-:Y:S01]  /*0000*/  LDC R1, c[0x0][0x37c] ;  /* 0x0000df00ff017b82 */ /* 0x000fe20000000800 */
[----:B------:R-:W-:Y:S05]  /*0010*/  EXIT ;  /* 0x000000000000794d */ /* 0x000fea0003800000 */
.L_x_3:
        /* <DEDUP_REMOVED lines=14> */
.L_x_110:


//--------------------- .text._ZN7cutlass13device_kernelIN5flash22FlashAttnBwdPreprocessIN4cute5tupleIJNS3_1CILi80EEENS5_ILi128EEEEEENS_6half_tEfNS_4arch4Sm90ELb1ELb0EEEEEvNT_6ParamsE --------------------------
	.section	.text._ZN7cutlass13device_kernelIN5flash22FlashAttnBwdPreprocessIN4cute5tupleIJNS3_1CILi80EEENS5_ILi128EEEEEENS_6half_tEfNS_4arch4Sm90ELb1ELb0EEEEEvNT_6ParamsE,"ax",@progbits
	.align	128
.text._ZN7cutlass13device_kernelIN5flash22FlashAttnBwdPreprocessIN4cute5tupleIJNS3_1CILi80EEENS5_ILi128EEEEEENS_6half_tEfNS_4arch4Sm90ELb1ELb0EEEEEvNT_6ParamsE:
        .type           _ZN7cutlass13device_kernelIN5flash22FlashAttnBwdPreprocessIN4cute5tupleIJNS3_1CILi80EEENS5_ILi128EEEEEENS_6half_tEfNS_4arch4Sm90ELb1ELb0EEEEEvNT_6ParamsE,@function
        .size           _ZN7cutlass13device_kernelIN5flash22FlashAttnBwdPreprocessIN4cute5tupleIJNS3_1CILi80EEENS5_ILi128EEEEEENS_6half_tEfNS_4arch4Sm90ELb1ELb0EEEEEvNT_6ParamsE,(.L_x_111 - _ZN7cutlass13device_kernelIN5flash22FlashAttnBwdPreprocessIN4cute5tupleIJNS3_1CILi80EEENS5_ILi128EEEEEENS_6half_tEfNS_4arch4Sm90ELb1ELb0EEEEEvNT_6ParamsE)
        .other          _ZN7cutlass13device_kernelIN5flash22FlashAttnBwdPreprocessIN4cute5tupleIJNS3_1CILi80EEENS5_ILi128EEEEEENS_6half_tEfNS_4arch4Sm90ELb1ELb0EEEEEvNT_6ParamsE,@"STO_CUDA_ENTRY STV_DEFAULT"
_ZN7cutlass13device_kernelIN5flash22FlashAttnBwdPreprocessIN4cute5tupleIJNS3_1CILi80EEENS5_ILi128EEEEEENS_6half_tEfNS_4arch4Sm90ELb1ELb0EEEEEvNT_6ParamsE:
[----:B------:R-:W-:Y:S01]  /*0000*/  LDC R1, c[0x0][0x37c] ;  /* 0x0000df00ff017b82 */ /* 0x000fe20000000800 */
[----:B------:R-:W0:Y:S07]  /*0010*/  S2R R0, SR_TID.X ;  /* 0x0000000000007919 */ /* 0x000e2e0000002100 */
[----:B------:R-:W1:Y:S01]  /*0020*/  LDC R50, c[0x0][0x388] ;  /* 0x0000e200ff327b82 */ /* 0x000e620000000800 */
[----:B------:R-:W2:Y:S01]  /*0030*/  LDCU UR4, c[0x0][0x38c] ;  /* 0x00007180ff0477ac */ /* 0x000ea20008000800 */
[----:B------:R-:W-:Y:S01]  /*0040*/  HFMA2 R55, -RZ, RZ, 0, 0 ;  /* 0x00000000ff377431 */ /* 0x000fe200000001ff */
[----:B------:R-:W1:Y:S01]  /*0050*/  S2R R3, SR_CTAID.X ;  /* 0x0000000000037919 */ /* 0x000e620000002500 */
[----:B------:R-:W-:-:S04]  /*0060*/  HFMA2 R53, -RZ, RZ, 0, 0 ;  /* 0x00000000ff357431 */ /* 0x000fc800000001ff */
[----:B------:R-:W3:Y:S08]  /*0070*/  S2UR UR6, SR_CTAID.Y ;  /* 0x00000000000679c3 */ /* 0x000ef00000002600 */
[----:B------:R-:W3:Y:S08]  /*0080*/  LDC.64 R66, c[0x0][0x3a0] ;  /* 0x0000e800ff427b82 */ /* 0x000ef00000000a00 */
[----:B------:R-:W4:Y:S01]  /*0090*/  S2UR UR7, SR_CTAID.Z ;  /* 0x00000000000779c3 */ /* 0x000f220000002700 */
[----:B0-----:R-:W-:-:S07]  /*00a0*/  SHF.L.U32 R54, R0, 0x3, RZ ;  /* 0x0000000300367819 */ /* 0x001fce00000006ff */
[----:B------:R-:W4:Y:S01]  /*00b0*/  LDC.64 R14, c[0x0][0x3a8] ;  /* 0x0000ea00ff0e7b82 */ /* 0x000f220000000a00 */
[----:B------:R-:W-:Y:S02]  /*00c0*/  SHF.R.U32.HI R52, RZ, 0x4, R0 ;  /* 0x00000004ff347819 */ /* 0x000fe40000011600 */
[----:B------:R-:W-:Y:S01]  /*00d0*/  LOP3.LUT R54, R54, 0x78, RZ, 0xc0, !PT ;  /* 0x0000007836367812 */ /* 0x000fe200078ec0ff */
[C---:B-1----:R-:W-:Y:S01]  /*00e0*/  IMAD R5, R3.reuse, -0x50, R50 ;  /* 0xffffffb003057824 */ /* 0x042fe200078e0232 */
[----:B------:R-:W-:Y:S01]  /*00f0*/  IADD3 R2, PT, PT, R52, 0x10, RZ ;  /* 0x0000001034027810 */ /* 0x000fe20007ffe0ff */
[----:B------:R-:W-:Y:S01]  /*0100*/  IMAD.WIDE.U32 R26, R3, 0x50, R52 ;  /* 0x00000050031a7825 */ /* 0x000fe200078e0034 */
[----:B--2---:R-:W-:Y:S01]  /*0110*/  ISETP.GE.AND P0, PT, R54, UR4, PT ;  /* 0x0000000436007c0c */ /* 0x004fe2000bf06270 */
[----:B------:R-:W0:Y:S01]  /*0120*/  LDC.64 R18, c[0x0][0x3c0] ;  /* 0x0000f000ff127b82 */ /* 0x000e220000000a00 */
[----:B------:R-:W-:Y:S01]  /*0130*/  IADD3 R4, PT, PT, R52, 0x20, RZ ;  /* 0x0000002034047810 */ /* 0x000fe20007ffe0ff */
[----:B---3--:R-:W-:Y:S01]  /*0140*/  IMAD.WIDE.U32 R6, R66, UR6, R54 ;  /* 0x0000000642067c25 */ /* 0x008fe2000f8e0036 */
[-C--:B------:R-:W-:Y:S01]  /*0150*/  ISETP.GE.OR P3, PT, R2, R5.reuse, P0 ;  /* 0x000000050200720c */ /* 0x080fe20000766670 */
[----:B------:R-:W1:Y:S01]  /*0160*/  LDCU.64 UR4, c[0x0][0x358] ;  /* 0x00006b00ff0477ac */ /* 0x000e620008000a00 */
[C---:B------:R-:W-:Y:S01]  /*0170*/  ISETP.GE.OR P4, PT, R52.reuse, R5, P0 ;  /* 0x000000053400720c */ /* 0x040fe20000786670 */
[----:B------:R-:W-:Y:S01]  /*0180*/  IMAD R67, R67, UR6, R7 ;  /* 0x0000000643437c24 */ /* 0x000fe2000f8e0207 */
[----:B------:R-:W-:Y:S01]  /*0190*/  MOV R66, R6 ;  /* 0x0000000600427202 */ /* 0x000fe20000000f00 */
[----:B------:R-:W2:Y:S01]  /*01a0*/  LDC.64 R12, c[0x0][0x3b8] ;  /* 0x0000ee00ff0c7b82 */ /* 0x000ea20000000a00 */
[----:B------:R-:W-:-:S02]  /*01b0*/  IADD3 R6, PT, PT, R52, 0x30, RZ ;  /* 0x0000003034067810 */ /* 0x000fc40007ffe0ff */
[-C--:B------:R-:W-:Y:S02]  /*01c0*/  ISETP.GE.OR P2, PT, R4, R5.reuse, P0 ;  /* 0x000000050400720c */ /* 0x080fe40000746670 */
[----:B------:R-:W-:Y:S02]  /*01d0*/  IADD3 R48, PT, PT, R52, 0x40, RZ ;  /* 0x0000004034307810 */ /* 0x000fe40007ffe0ff */
[-C--:B------:R-:W-:Y:S01]  /*01e0*/  ISETP.GE.OR P1, PT, R6, R5.reuse, P0 ;  /* 0x000000050600720c */ /* 0x080fe20000726670 */
[----:B------:R-:W3:Y:S01]  /*01f0*/  @!P3 LDC.64 R8, c[0x0][0x398] ;  /* 0x0000e600ff08bb82 */ /* 0x000ee20000000a00 */
[----:B----4-:R-:W-:Y:S01]  /*0200*/  IMAD.WIDE.U32 R66, R14, UR7, R66 ;  /* 0x000000070e427c25 */ /* 0x010fe2000f8e0042 */
[----:B------:R-:W-:Y:S02]  /*0210*/  @!P3 IADD3 R31, P5, PT, R26, 0x10, RZ ;  /* 0x000000101a1fb810 */ /* 0x000fe40007fbe0ff */
[----:B------:R-:W-:Y:S01]  /*0220*/  ISETP.GE.OR P0, PT, R48, R5, P0 ;  /* 0x000000053000720c */ /* 0x000fe20000706670 */
[----:B------:R-:W-:Y:S01]  /*0230*/  IMAD R67, R15, UR7, R67 ;  /* 0x000000070f437c24 */ /* 0x000fe2000f8e0243 */
[----:B------:R-:W-:-:S02]  /*0240*/  @!P3 IADD3.X R7, PT, PT, RZ, R27, RZ, P5, !PT ;  /* 0x0000001bff07b210 */ /* 0x000fc40002ffe4ff */
[----:B------:R-:W4:Y:S01]  /*0250*/  @!P4 LDC.64 R16, c[0x0][0x398] ;  /* 0x0000e600ff10cb82 */ /* 0x000f220000000a00 */
[-C--:B------:R-:W-:Y:S01]  /*0260*/  @!P4 MOV R24, R66.reuse ;  /* 0x000000420018c202 */ /* 0x080fe20000000f00 */
[----:B0-----:R-:W-:Y:S01]  /*0270*/  IMAD.WIDE.U32 R10, R18, UR6, R54 ;  /* 0x00000006120a7c25 */ /* 0x001fe2000f8e0036 */
[----:B------:R-:W-:Y:S02]  /*0280*/  @!P4 MOV R25, R67 ;  /* 0x000000430019c202 */ /* 0x000fe40000000f00 */
[----:B------:R-:W-:Y:S01]  /*0290*/  @!P3 IADD3 R44, P5, PT, R26, 0x10, RZ ;  /* 0x000000101a2cb810 */ /* 0x000fe20007fbe0ff */
[----:B------:R-:W-:Y:S01]  /*02a0*/  IMAD R11, R19, UR6, R11 ;  /* 0x00000006130b7c24 */ /* 0x000fe2000f8e020b */
[----:B------:R-:W-:Y:S01]  /*02b0*/  @!P2 MOV R18, R66 ;  /* 0x000000420012a202 */ /* 0x000fe20000000f00 */
[----:B------:R-:W0:Y:S01]  /*02c0*/  LDC.64 R28, c[0x0][0x3c8] ;  /* 0x0000f200ff1c7b82 */ /* 0x000e220000000a00 */
[----:B------:R-:W-:Y:S02]  /*02d0*/  @!P3 IADD3.X R37, PT, PT, RZ, R27, RZ, P5, !PT ;  /* 0x0000001bff25b210 */ /* 0x000fe40002ffe4ff */
[----:B------:R-:W-:-:S02]  /*02e0*/  @!P2 MOV R19, R67 ;  /* 0x000000430013a202 */ /* 0x000fc40000000f00 */
[----:B------:R-:W-:Y:S02]  /*02f0*/  @!P1 MOV R22, R66 ;  /* 0x0000004200169202 */ /* 0x000fe40000000f00 */
[----:B------:R-:W-:Y:S01]  /*0300*/  @!P1 MOV R23, R67 ;  /* 0x0000004300179202 */ /* 0x000fe20000000f00 */
[----:B---3--:R-:W-:Y:S01]  /*0310*/  @!P3 IMAD R42, R7, R8, RZ ;  /* 0x00000008072ab224 */ /* 0x008fe200078e02ff */
[----:B------:R-:W3:Y:S01]  /*0320*/  @!P4 LDC.64 R14, c[0x0][0x380] ;  /* 0x0000e000ff0ecb82 */ /* 0x000ee20000000a00 */
[----:B------:R-:W-:Y:S02]  /*0330*/  @!P0 MOV R40, R66 ;  /* 0x0000004200288202 */ /* 0x000fe40000000f00 */
[C---:B------:R-:W-:Y:S01]  /*0340*/  @!P3 IMAD R42, R31.reuse, R9, R42 ;  /* 0x000000091f2ab224 */ /* 0x040fe200078e022a */
[----:B------:R-:W-:Y:S01]  /*0350*/  @!P0 MOV R41, R67 ;  /* 0x0000004300298202 */ /* 0x000fe20000000f00 */
[----:B------:R-:W-:-:S03]  /*0360*/  @!P3 IMAD.WIDE.U32 R66, R31, R8, R66 ;  /* 0x000000081f42b225 */ /* 0x000fc600078e0042 */
[----:B------:R-:W1:Y:S01]  /*0370*/  LDC.64 R20, c[0x0][0x3b8] ;  /* 0x0000ee00ff147b82 */ /* 0x000e620000000a00 */
[-C--:B----4-:R-:W-:Y:S02]  /*0380*/  @!P4 IMAD R7, R27, R16.reuse, RZ ;  /* 0x000000101b07c224 */ /* 0x090fe400078e02ff */
[C---:B------:R-:W-:Y:S01]  /*0390*/  @!P4 IMAD.WIDE.U32 R24, R26.reuse, R16, R24 ;  /* 0x000000101a18c225 */ /* 0x040fe200078e0018 */
[----:B------:R-:W-:-:S03]  /*03a0*/  @!P2 IADD3 R16, P6, PT, R26, 0x20, RZ ;  /* 0x000000201a10a810 */ /* 0x000fc60007fde0ff */
[C---:B------:R-:W-:Y:S01]  /*03b0*/  @!P4 IMAD R9, R26.reuse, R17, R7 ;  /* 0x000000111a09c224 */ /* 0x040fe200078e0207 */
[----:B------:R-:W-:Y:S01]  /*03c0*/  @!P2 IADD3 R17, P5, PT, R26, 0x20, RZ ;  /* 0x000000201a11a810 */ /* 0x000fe20007fbe0ff */
[----:B--2---:R-:W-:Y:S01]  /*03d0*/  @!P4 IMAD R7, R27, R12, RZ ;  /* 0x0000000c1b07c224 */ /* 0x004fe200078e02ff */
[-C--:B------:R-:W-:Y:S01]  /*03e0*/  @!P2 IADD3.X R59, PT, PT, RZ, R27.reuse, RZ, P6, !PT ;  /* 0x0000001bff3ba210 */ /* 0x080fe200037fe4ff */
[----:B0-----:R-:W-:Y:S01]  /*03f0*/  IMAD.WIDE.U32 R46, R28, UR7, R10 ;  /* 0x000000071c2e7c25 */ /* 0x001fe2000f8e000a */
[----:B------:R-:W-:Y:S01]  /*0400*/  @!P2 IADD3.X R55, PT, PT, RZ, R27, RZ, P5, !PT ;  /* 0x0000001bff37a210 */ /* 0x000fe20002ffe4ff */
[----:B------:R-:W0:Y:S01]  /*0410*/  LDC.64 R10, c[0x0][0x3b0] ;  /* 0x0000ec00ff0a7b82 */ /* 0x000e220000000a00 */
[C---:B------:R-:W-:Y:S01]  /*0420*/  @!P1 IADD3 R61, P6, PT, R26.reuse, 0x30, RZ ;  /* 0x000000301a3d9810 */ /* 0x040fe20007fde0ff */
[C---:B------:R-:W-:Y:S01]  /*0430*/  @!P4 IMAD R35, R26.reuse, R13, R7 ;  /* 0x0000000d1a23c224 */ /* 0x040fe200078e0207 */
[----:B------:R-:W-:Y:S01]  /*0440*/  @!P0 IADD3 R51, P5, PT, R26, 0x40, RZ ;  /* 0x000000401a338810 */ /* 0x000fe20007fbe0ff */
[----:B------:R-:W-:Y:S01]  /*0450*/  IMAD R47, R29, UR7, R47 ;  /* 0x000000071d2f7c24 */ /* 0x000fe2000f8e022f */
[----:B------:R-:W-:-:S02]  /*0460*/  @!P1 IADD3.X R43, PT, PT, RZ, R27, RZ, P6, !PT ;  /* 0x0000001bff2b9210 */ /* 0x000fc400037fe4ff */
[-C--:B------:R-:W-:Y:S01]  /*0470*/  @!P0 IADD3.X R45, PT, PT, RZ, R27.reuse, RZ, P5, !PT ;  /* 0x0000001bff2d8210 */ /* 0x080fe20002ffe4ff */
[C---:B------:R-:W-:Y:S01]  /*0480*/  @!P4 IMAD.WIDE.U32 R12, R26.reuse, R12, R46 ;  /* 0x0000000c1a0cc225 */ /* 0x040fe200078e002e */
[C---:B------:R-:W-:Y:S01]  /*0490*/  @!P1 IADD3 R32, P6, PT, R26.reuse, 0x30, RZ ;  /* 0x000000301a209810 */ /* 0x040fe20007fde0ff */
[----:B------:R-:W2:Y:S01]  /*04a0*/  LDC.64 R28, c[0x0][0x3b0] ;  /* 0x0000ec00ff1c7b82 */ /* 0x000ea20000000a00 */
[----:B------:R-:W-:Y:S02]  /*04b0*/  @!P0 IADD3 R7, P5, PT, R26, 0x40, RZ ;  /* 0x000000401a078810 */ /* 0x000fe40007fbe0ff */
[-C--:B------:R-:W-:Y:S02]  /*04c0*/  @!P1 IADD3.X R49, PT, PT, RZ, R27.reuse, RZ, P6, !PT ;  /* 0x0000001bff319210 */ /* 0x080fe400037fe4ff */
[----:B------:R-:W-:Y:S02]  /*04d0*/  @!P0 IADD3.X R33, PT, PT, RZ, R27, RZ, P5, !PT ;  /* 0x0000001bff218210 */ /* 0x000fe40002ffe4ff */
[----:B------:R-:W-:Y:S01]  /*04e0*/  @!P4 IADD3 R9, PT, PT, R25, R9, RZ ;  /* 0x000000091909c210 */ /* 0x000fe20007ffe0ff */
[----:B------:R-:W4:Y:S01]  /*04f0*/  @!P2 LDC.64 R26, c[0x0][0x398] ;  /* 0x0000e600ff1aab82 */ /* 0x000f220000000a00 */
[----:B---3--:R-:W-:Y:S01]  /*0500*/  @!P4 LEA R62, P6, R24, R14, 0x1 ;  /* 0x0000000e183ec211 */ /* 0x008fe200078c08ff */
[----:B-1----:R-:W-:-:S03]  /*0510*/  @!P3 IMAD R14, R37, R20, RZ ;  /* 0x00000014250eb224 */ /* 0x002fc600078e02ff */
[----:B------:R-:W-:Y:S01]  /*0520*/  @!P4 LEA.HI.X R63, R24, R15, R9, 0x1, P6 ;  /* 0x0000000f183fc211 */ /* 0x000fe200030f0c09 */
[----:B------:R-:W-:Y:S01]  /*0530*/  @!P3 IMAD R21, R44, R21, R14 ;  /* 0x000000152c15b224 */ /* 0x000fe200078e020e */
[----:B------:R-:W-:Y:S01]  /*0540*/  @!P4 IADD3 R9, PT, PT, R13, R35, RZ ;  /* 0x000000230d09c210 */ /* 0x000fe20007ffe0ff */
[----:B------:R-:W1:Y:S01]  /*0550*/  LDC.64 R24, c[0x0][0x3b8] ;  /* 0x0000ee00ff187b82 */ /* 0x000e620000000a00 */
[C---:B0-----:R-:W-:Y:S02]  /*0560*/  @!P4 LEA R64, P5, R12.reuse, R10, 0x1 ;  /* 0x0000000a0c40c211 */ /* 0x041fe400078a08ff */
[----:B------:R-:W-:Y:S02]  /*0570*/  CS2R R14, SRZ ;  /* 0x00000000000e7805 */ /* 0x000fe4000001ff00 */
[----:B------:R-:W-:Y:S02]  /*0580*/  @!P3 MOV R58, R46 ;  /* 0x0000002e003ab202 */ /* 0x000fe40000000f00 */
[----:B------:R-:W-:-:S02]  /*0590*/  @!P4 LEA.HI.X R65, R12, R11, R9, 0x1, P5 ;  /* 0x0000000b0c41c211 */ /* 0x000fc400028f0c09 */
[----:B------:R-:W-:Y:S02]  /*05a0*/  CS2R R8, SRZ ;  /* 0x0000000000087805 */ /* 0x000fe4000001ff00 */
[----:B------:R-:W-:Y:S01]  /*05b0*/  CS2R R10, SRZ ;  /* 0x00000000000a7805 */ /* 0x000fe2000001ff00 */
[----:B------:R-:W0:Y:S01]  /*05c0*/  @!P3 LDC.64 R34, c[0x0][0x380] ;  /* 0x0000e000ff22bb82 */ /* 0x000e220000000a00 */
[----:B------:R-:W-:-:S04]  /*05d0*/  CS2R R12, SRZ ;  /* 0x00000000000c7805 */ /* 0x000fc8000001ff00 */
[----:B------:R-:W3:Y:S03]  /*05e0*/  @!P4 LDG.E.128 R8, desc[UR4][R62.64] ;  /* 0x000000043e08c981 */ /* 0x000ee6000c1e1d00 */
[----:B------:R-:W2:Y:S01]  /*05f0*/  @!P2 LDC.64 R36, c[0x0][0x380] ;  /* 0x0000e000ff24ab82 */ /* 0x000ea20000000a00 */
[----:B----4-:R-:W-:Y:S01]  /*0600*/  @!P2 IMAD R68, R59, R26, RZ ;  /* 0x0000001a3b44a224 */ /* 0x010fe200078e02ff */
[----:B------:R-:W-:Y:S01]  /*0610*/  @!P3 MOV R59, R47 ;  /* 0x0000002f003bb202 */ /* 0x000fe20000000f00 */
[----:B------:R2:W4:Y:S05]  /*0620*/  @!P4 LDG.E.128 R12, desc[UR4][R64.64] ;  /* 0x00000004400cc981 */ /* 0x00052a000c1e1d00 */
[----:B------:R-:W2:Y:S01]  /*0630*/  LDC.64 R30, c[0x0][0x3b0] ;  /* 0x0000ec00ff1e7b82 */ /* 0x000ea20000000a00 */
[----:B------:R-:W-:-:S07]  /*0640*/  @!P3 IMAD.WIDE.U32 R58, R44, R20, R58 ;  /* 0x000000142c3ab225 */ /* 0x000fce00078e003a */
[----:B------:R-:W2:Y:S08]  /*0650*/  @!P1 LDC.64 R38, c[0x0][0x398] ;  /* 0x0000e600ff269b82 */ /* 0x000eb00000000a00 */
[----:B------:R-:W2:Y:S01]  /*0660*/  @!P0 LDC.64 R56, c[0x0][0x398] ;  /* 0x0000e600ff388b82 */ /* 0x000ea20000000a00 */
[C---:B------:R-:W-:Y:S02]  /*0670*/  @!P2 IMAD R27, R16.reuse, R27, R68 ;  /* 0x0000001b101ba224 */ /* 0x040fe400078e0244 */
[----:B------:R-:W-:Y:S01]  /*0680*/  @!P2 IMAD.WIDE.U32 R18, R16, R26, R18 ;  /* 0x0000001a1012a225 */ /* 0x000fe200078e0012 */
[----:B------:R-:W-:-:S02]  /*0690*/  @!P3 IADD3 R16, PT, PT, R59, R21, RZ ;  /* 0x000000153b10b210 */ /* 0x000fc40007ffe0ff */
[----:B------:R-:W-:Y:S01]  /*06a0*/  @!P2 MOV R20, R46 ;  /* 0x0000002e0014a202 */ /* 0x000fe20000000f00 */
[----:B-1----:R-:W-:Y:S01]  /*06b0*/  @!P2 IMAD R60, R55, R24, RZ ;  /* 0x00000018373ca224 */ /* 0x002fe200078e02ff */
[----:B------:R-:W-:Y:S02]  /*06c0*/  @!P2 MOV R21, R47 ;  /* 0x0000002f0015a202 */ /* 0x000fe40000000f00 */
[----:B------:R-:W-:Y:S01]  /*06d0*/  @!P3 IADD3 R42, PT, PT, R67, R42, RZ ;  /* 0x0000002a432ab210 */ /* 0x000fe20007ffe0ff */
[C---:B------:R-:W-:Y:S01]  /*06e0*/  @!P2 IMAD R55, R17.reuse, R25, R60 ;  /* 0x000000191137a224 */ /* 0x040fe200078e023c */
[----:B0-----:R-:W-:Y:S01]  /*06f0*/  @!P3 LEA R68, P4, R66, R34, 0x1 ;  /* 0x000000224244b211 */ /* 0x001fe200078808ff */
[----:B------:R-:W-:Y:S01]  /*0700*/  @!P2 IMAD.WIDE.U32 R24, R17, R24, R20 ;  /* 0x000000181118a225 */ /* 0x000fe200078e0014 */
[----:B--2---:R-:W-:Y:S02]  /*0710*/  @!P3 LEA R64, P5, R58, R28, 0x1 ;  /* 0x0000001c3a40b211 */ /* 0x004fe400078a08ff */
[----:B------:R-:W-:-:S02]  /*0720*/  @!P3 LEA.HI.X R69, R66, R35, R42, 0x1, P4 ;  /* 0x000000234245b211 */ /* 0x000fc400020f0c2a */
[----:B------:R-:W-:Y:S01]  /*0730*/  @!P3 LEA.HI.X R65, R58, R29, R16, 0x1, P5 ;  /* 0x0000001d3a41b211 */ /* 0x000fe200028f0c10 */
[----:B------:R-:W0:Y:S01]  /*0740*/  LDC.64 R34, c[0x0][0x3b8] ;  /* 0x0000ee00ff227b82 */ /* 0x000e220000000a00 */
[----:B------:R-:W-:Y:S02]  /*0750*/  @!P2 IADD3 R27, PT, PT, R19, R27, RZ ;  /* 0x0000001b131ba210 */ /* 0x000fe40007ffe0ff */
[----:B------:R-:W-:Y:S01]  /*0760*/  @!P2 LEA R62, P4, R18, R36, 0x1 ;  /* 0x00000024123ea211 */ /* 0x000fe200078808ff */
[----:B------:R-:W-:Y:S01]  /*0770*/  @!P1 IMAD R16, R43, R38, RZ ;  /* 0x000000262b109224 */ /* 0x000fe200078e02ff */
[----:B------:R-:W-:Y:S02]  /*0780*/  @!P2 IADD3 R55, PT, PT, R25, R55, RZ ;  /* 0x000000371937a210 */ /* 0x000fe40007ffe0ff */
[----:B------:R-:W-:Y:S02]  /*0790*/  @!P2 LEA R58, P5, R24, R30, 0x1 ;  /* 0x0000001e183aa211 */ /* 0x000fe400078a08ff */
[----:B------:R-:W-:-:S02]  /*07a0*/  CS2R R20, SRZ ;  /* 0x0000000000147805 */ /* 0x000fc4000001ff00 */
[----:B------:R-:W-:Y:S01]  /*07b0*/  @!P2 LEA.HI.X R63, R18, R37, R27, 0x1, P4 ;  /* 0x00000025123fa211 */ /* 0x000fe200020f0c1b */
[----:B------:R-:W-:Y:S01]  /*07c0*/  @!P0 IMAD R18, R45, R56, RZ ;  /* 0x000000382d128224 */ /* 0x000fe200078e02ff */
[----:B------:R-:W-:Y:S01]  /*07d0*/  @!P2 LEA.HI.X R59, R24, R31, R55, 0x1, P5 ;  /* 0x0000001f183ba211 */ /* 0x000fe200028f0c37 */
[C---:B------:R-:W-:Y:S01]  /*07e0*/  @!P1 IMAD R55, R61.reuse, R39, R16 ;  /* 0x000000273d379224 */ /* 0x040fe200078e0210 */
[----:B------:R-:W1:Y:S01]  /*07f0*/  @!P1 LDC.64 R36, c[0x0][0x380] ;  /* 0x0000e000ff249b82 */ /* 0x000e620000000a00 */
[----:B------:R-:W-:Y:S01]  /*0800*/  @!P1 IMAD.WIDE.U32 R60, R61, R38, R22 ;  /* 0x000000263d3c9225 */ /* 0x000fe200078e0016 */
[----:B------:R-:W-:Y:S02]  /*0810*/  CS2R R22, SRZ ;  /* 0x0000000000167805 */ /* 0x000fe4000001ff00 */
[----:B------:R-:W-:Y:S01]  /*0820*/  CS2R R16, SRZ ;  /* 0x0000000000107805 */ /* 0x000fe2000001ff00 */
[----:B------:R-:W-:Y:S01]  /*0830*/  @!P0 IMAD R57, R51, R57, R18 ;  /* 0x0000003933398224 */ /* 0x000fe200078e0212 */
[----:B------:R-:W-:-:S02]  /*0840*/  CS2R R18, SRZ ;  /* 0x0000000000127805 */ /* 0x000fc4000001ff00 */
[----:B------:R-:W2:Y:S01]  /*0850*/  LDC.64 R38, c[0x0][0x3b8] ;  /* 0x0000ee00ff267b82 */ /* 0x000ea20000000a00 */
[----:B------:R-:W-:Y:S02]  /*0860*/  CS2R R24, SRZ ;  /* 0x0000000000187805 */ /* 0x000fe4000001ff00 */
[----:B------:R-:W-:Y:S02]  /*0870*/  CS2R R26, SRZ ;  /* 0x00000000001a7805 */ /* 0x000fe4000001ff00 */
[----:B------:R-:W-:Y:S02]  /*0880*/  CS2R R28, SRZ ;  /* 0x00000000001c7805 */ /* 0x000fe4000001ff00 */
[----:B------:R-:W-:Y:S01]  /*0890*/  CS2R R30, SRZ ;  /* 0x00000000001e7805 */ /* 0x000fe2000001ff00 */
[----:B------:R0:W4:Y:S01]  /*08a0*/  @!P3 LDG.E.128 R20, desc[UR4][R64.64] ;  /* 0x000000044014b981 */ /* 0x000122000c1e1d00 */
[----:B------:R-:W2:Y:S03]  /*08b0*/  @!P0 LDC.64 R44, c[0x0][0x380] ;  /* 0x0000e000ff2c8b82 */ /* 0x000ea60000000a00 */
[----:B------:R-:W4:Y:S04]  /*08c0*/  @!P3 LDG.E.128 R16, desc[UR4][R68.64] ;  /* 0x000000044410b981 */ /* 0x000f28000c1e1d00 */
[----:B------:R-:W4:Y:S01]  /*08d0*/  @!P2 LDG.E.128 R24, desc[UR4][R62.64] ;  /* 0x000000043e18a981 */ /* 0x000f22000c1e1d00 */
[----:B------:R-:W2:Y:S01]  /*08e0*/  LDC.64 R42, c[0x0][0x3b0] ;  /* 0x0000ec00ff2a7b82 */ /* 0x000ea20000000a00 */
[----:B0-----:R-:W-:-:S02]  /*08f0*/  @!P0 IMAD.WIDE.U32 R64, R51, R56, R40 ;  /* 0x0000003833408225 */ /* 0x001fc400078e0028 */
[----:B------:R0:W4:Y:S05]  /*0900*/  @!P2 LDG.E.128 R28, desc[UR4][R58.64] ;  /* 0x000000043a1ca981 */ /* 0x00012a000c1e1d00 */
[----:B------:R-:W2:Y:S01]  /*0910*/  LDC.64 R40, c[0x0][0x3b0] ;  /* 0x0000ec00ff287b82 */ /* 0x000ea20000000a00 */
[----:B------:R-:W-:Y:S01]  /*0920*/  @!P1 IMAD R49, R49, R34, RZ ;  /* 0x0000002231319224 */ /* 0x000fe200078e02ff */
[----:B0-----:R-:W-:Y:S02]  /*0930*/  @!P1 MOV R58, R46 ;  /* 0x0000002e003a9202 */ /* 0x001fe40000000f00 */
[----:B------:R-:W-:Y:S01]  /*0940*/  @!P1 MOV R59, R47 ;  /* 0x0000002f003b9202 */ /* 0x000fe20000000f00 */
[----:B------:R-:W-:Y:S01]  /*0950*/  @!P1 IMAD R49, R32, R35, R49 ;  /* 0x0000002320319224 */ /* 0x000fe200078e0231 */
[----:B------:R-:W-:-:S02]  /*0960*/  @!P1 IADD3 R55, PT, PT, R61, R55, RZ ;  /* 0x000000373d379210 */ /* 0x000fc40007ffe0ff */
[----:B-1----:R-:W-:Y:S01]  /*0970*/  @!P1 LEA R66, P2, R60, R36, 0x1 ;  /* 0x000000243c429211 */ /* 0x002fe200078408ff */
[----:B--2---:R-:W-:Y:S02]  /*0980*/  @!P0 IMAD R36, R33, R38, RZ ;  /* 0x0000002621248224 */ /* 0x004fe400078e02ff */
[----:B------:R-:W-:Y:S01]  /*0990*/  @!P1 IMAD.WIDE.U32 R34, R32, R34, R58 ;  /* 0x0000002220229225 */ /* 0x000fe200078e003a */
[----:B------:R-:W-:Y:S02]  /*09a0*/  @!P1 LEA.HI.X R67, R60, R37, R55, 0x1, P2 ;  /* 0x000000253c439211 */ /* 0x000fe400010f0c37 */
[----:B------:R-:W-:Y:S01]  /*09b0*/  @!P0 IADD3 R57, PT, PT, R65, R57, RZ ;  /* 0x0000003941398210 */ /* 0x000fe20007ffe0ff */
[C---:B------:R-:W-:Y:S01]  /*09c0*/  @!P0 IMAD R39, R7.reuse, R39, R36 ;  /* 0x0000002707278224 */ /* 0x040fe200078e0224 */
[----:B------:R-:W-:Y:S01]  /*09d0*/  @!P0 LEA R56, P2, R64, R44, 0x1 ;  /* 0x0000002c40388211 */ /* 0x000fe200078408ff */
[----:B------:R-:W-:Y:S01]  /*09e0*/  @!P0 IMAD.WIDE.U32 R46, R7, R38, R46 ;  /* 0x00000026072e8225 */ /* 0x000fe200078e002e */
[----:B------:R-:W-:-:S02]  /*09f0*/  @!P1 IADD3 R32, PT, PT, R35, R49, RZ ;  /* 0x0000003123209210 */ /* 0x000fc40007ffe0ff */
[----:B------:R-:W-:Y:S02]  /*0a00*/  @!P1 LEA R58, P3, R34, R42, 0x1 ;  /* 0x0000002a223a9211 */ /* 0x000fe400078608ff */
[----:B------:R-:W-:Y:S02]  /*0a10*/  @!P0 LEA.HI.X R57, R64, R45, R57, 0x1, P2 ;  /* 0x0000002d40398211 */ /* 0x000fe400010f0c39 */
[----:B------:R-:W-:Y:S02]  /*0a20*/  @!P0 IADD3 R7, PT, PT, R47, R39, RZ ;  /* 0x000000272f078210 */ /* 0x000fe40007ffe0ff */
[----:B------:R-:W-:Y:S02]  /*0a30*/  CS2R R36, SRZ ;  /* 0x0000000000247805 */ /* 0x000fe4000001ff00 */
[----:B------:R-:W-:Y:S02]  /*0a40*/  @!P0 LEA R60, P2, R46, R40, 0x1 ;  /* 0x000000282e3c8211 */ /* 0x000fe400078408ff */
[----:B------:R-:W-:-:S02]  /*0a50*/  @!P1 LEA.HI.X R59, R34, R43, R32, 0x1, P3 ;  /* 0x0000002b223b9211 */ /* 0x000fc400018f0c20 */
[----:B------:R-:W-:Y:S02]  /*0a60*/  CS2R R32, SRZ ;  /* 0x0000000000207805 */ /* 0x000fe4000001ff00 */
[----:B------:R-:W-:Y:S02]  /*0a70*/  CS2R R34, SRZ ;  /* 0x0000000000227805 */ /* 0x000fe4000001ff00 */
[----:B------:R-:W-:Y:S02]  /*0a80*/  CS2R R38, SRZ ;  /* 0x0000000000267805 */ /* 0x000fe4000001ff00 */
[----:B------:R-:W-:Y:S02]  /*0a90*/  @!P0 LEA.HI.X R61, R46, R41, R7, 0x1, P2 ;  /* 0x000000292e3d8211 */ /* 0x000fe400010f0c07 */
[----:B------:R-:W-:Y:S02]  /*0aa0*/  CS2R R40, SRZ ;  /* 0x0000000000287805 */ /* 0x000fe4000001ff00 */
[----:B------:R-:W-:-:S02]  /*0ab0*/  CS2R R42, SRZ ;  /* 0x00000000002a7805 */ /* 0x000fc4000001ff00 */
[----:B------:R-:W-:Y:S02]  /*0ac0*/  CS2R R44, SRZ ;  /* 0x00000000002c7805 */ /* 0x000fe4000001ff00 */
[----:B------:R-:W-:Y:S01]  /*0ad0*/  CS2R R46, SRZ ;  /* 0x00000000002e7805 */ /* 0x000fe2000001ff00 */
[----:B------:R0:W2:Y:S01]  /*0ae0*/  @!P1 LDG.E.128 R32, desc[UR4][R66.64] ;  /* 0x0000000442209981 */ /* 0x0000a2000c1e1d00 */
[----:B------:R-:W1:Y:S03]  /*0af0*/  LDC.64 R64, c[0x0][0x408] ;  /* 0x00010200ff407b82 */ /* 0x000e660000000a00 */
[----:B------:R-:W2:Y:S04]  /*0b00*/  @!P1 LDG.E.128 R36, desc[UR4][R58.64] ;  /* 0x000000043a249981 */ /* 0x000ea8000c1e1d00 */
[----:B------:R4:W2:Y:S01]  /*0b10*/  @!P0 LDG.E.128 R40, desc[UR4][R56.64] ;  /* 0x0000000438288981 */ /* 0x0008a2000c1e1d00 */
[----:B0-----:R-:W0:Y:S03]  /*0b20*/  LDC.64 R66, c[0x0][0x400] ;  /* 0x00010000ff427b82 */ /* 0x001e260000000a00 */
[----:B------:R1:W2:Y:S01]  /*0b30*/  @!P0 LDG.E.128 R44, desc[UR4][R60.64] ;  /* 0x000000043c2c8981 */ /* 0x0002a2000c1e1d00 */
[----:B------:R-:W-:Y:S01]  /*0b40*/  ISETP.GE.AND P0, PT, R0, R5, PT ;  /* 0x000000050000720c */ /* 0x000fe20003f06270 */
[----:B---3--:R-:W-:-:S02]  /*0b50*/  HADD2.F32 R7, -RZ, R8.H1_H1 ;  /* 0x30000008ff077230 */ /* 0x008fc40000004100 */
[----:B----4-:R-:W-:Y:S02]  /*0b60*/  HADD2.F32 R49, -RZ, R12.H1_H1 ;  /* 0x3000000cff317230 */ /* 0x010fe40000004100 */
[----:B------:R-:W-:-:S03]  /*0b70*/  HADD2.F32 R8, -RZ, R8.H0_H0 ;  /* 0x20000008ff087230 */ /* 0x000fc60000004100 */
[----:B------:R-:W-:Y:S01]  /*0b80*/  FMUL.FTZ R51, R7, R49 ;  /* 0x0000003107337220 */ /* 0x000fe20000410000 */
[----:B------:R-:W-:Y:S02]  /*0b90*/  HADD2.F32 R49, -RZ, R12.H0_H0 ;  /* 0x2000000cff317230 */ /* 0x000fe40000004100 */
[----:B------:R-:W-:Y:S02]  /*0ba0*/  HADD2.F32 R7, -RZ, R9.H0_H0 ;  /* 0x20000009ff077230 */ /* 0x000fe40000004100 */
[----:B------:R-:W-:Y:S02]  /*0bb0*/  HADD2.F32 R12, -RZ, R13.H0_H0 ;  /* 0x2000000dff0c7230 */ /* 0x000fe40000004100 */
[----:B------:R-:W-:Y:S01]  /*0bc0*/  FFMA.FTZ R56, R8, R49, R51 ;  /* 0x0000003108387223 */ /* 0x000fe20000010033 */
[----:B------:R-:W-:Y:S02]  /*0bd0*/  HADD2.F32 R9, -RZ, R9.H1_H1 ;  /* 0x30000009ff097230 */ /* 0x000fe40000004100 */
[----:B------:R-:W-:-:S02]  /*0be0*/  HADD2.F32 R8, -RZ, R13.H1_H1 ;  /* 0x3000000dff087230 */ /* 0x000fc40000004100 */
[----:B------:R-:W-:Y:S01]  /*0bf0*/  FFMA.FTZ R12, R7, R12, R56 ;  /* 0x0000000c070c7223 */ /* 0x000fe20000010038 */
[----:B------:R-:W-:-:S03]  /*0c00*/  HADD2.F32 R7, -RZ, R10.H0_H0 ;  /* 0x2000000aff077230 */ /* 0x000fc60000004100 */
[----:B------:R-:W-:Y:S01]  /*0c10*/  FFMA.FTZ R12, R9, R8, R12 ;  /* 0x00000008090c7223 */ /* 0x000fe2000001000c */
[----:B------:R-:W-:Y:S02]  /*0c20*/  HADD2.F32 R8, -RZ, R14.H0_H0 ;  /* 0x2000000eff087230 */ /* 0x000fe40000004100 */
[----:B------:R-:W-:Y:S02]  /*0c30*/  HADD2.F32 R10, -RZ, R10.H1_H1 ;  /* 0x3000000aff0a7230 */ /* 0x000fe40000004100 */
[----:B------:R-:W-:Y:S02]  /*0c40*/  HADD2.F32 R9, -RZ, R14.H1_H1 ;  /* 0x3000000eff097230 */ /* 0x000fe40000004100 */
[----:B------:R-:W-:Y:S01]  /*0c50*/  FFMA.FTZ R13, R7, R8, R12 ;  /* 0x00000008070d7223 */ /* 0x000fe2000001000c */
[----:B------:R-:W-:Y:S02]  /*0c60*/  HADD2.F32 R7, -RZ, R11.H0_H0 ;  /* 0x2000000bff077230 */ /* 0x000fe40000004100 */
[----:B------:R-:W-:-:S02]  /*0c70*/  HADD2.F32 R8, -RZ, R15.H0_H0 ;  /* 0x2000000fff087230 */ /* 0x000fc40000004100 */
[----:B------:R-:W-:Y:S01]  /*0c80*/  FFMA.FTZ R12, R10, R9, R13 ;  /* 0x000000090a0c7223 */ /* 0x000fe2000001000d */
[----:B------:R-:W-:Y:S02]  /*0c90*/  HADD2.F32 R11, -RZ, R11.H1_H1 ;  /* 0x3000000bff0b7230 */ /* 0x000fe40000004100 */
[----:B------:R-:W-:Y:S02]  /*0ca0*/  HADD2.F32 R10, -RZ, R15.H1_H1 ;  /* 0x3000000fff0a7230 */ /* 0x000fe40000004100 */
[----:B------:R-:W-:-:S04]  /*0cb0*/  FFMA.FTZ R8, R7, R8, R12 ;  /* 0x0000000807087223 */ /* 0x000fc8000001000c */
[----:B------:R-:W-:Y:S01]  /*0cc0*/  FFMA.FTZ R7, R11, R10, R8 ;  /* 0x0000000a0b077223 */ /* 0x000fe20000010008 */
[--C-:B------:R-:W-:Y:S02]  /*0cd0*/  HADD2.F32 R55, -RZ, R20.reuse.H1_H1 ;  /* 0x30000014ff377230 */ /* 0x100fe40000004100 */
[----:B------:R-:W-:Y:S02]  /*0ce0*/  HADD2.F32 R56, -RZ, R20.H0_H0 ;  /* 0x20000014ff387230 */ /* 0x000fe40000004100 */
[--C-:B------:R-:W-:Y:S02]  /*0cf0*/  HADD2.F32 R49, -RZ, R16.reuse.H0_H0 ;  /* 0x20000010ff317230 */ /* 0x100fe40000004100 */
[----:B------:R-:W-:Y:S02]  /*0d00*/  HADD2.F32 R16, -RZ, R16.H1_H1 ;  /* 0x30000010ff107230 */ /* 0x000fe40000004100 */
[----:B------:R-:W-:Y:S02]  /*0d10*/  HADD2.F32 R20, -RZ, R24.H1_H1 ;  /* 0x30000018ff147230 */ /* 0x000fe40000004100 */
[----:B-1----:R-:W-:-:S02]  /*0d20*/  HADD2.F32 R60, -RZ, R21.H0_H0 ;  /* 0x20000015ff3c7230 */ /* 0x002fc40000004100 */
[----:B------:R-:W-:Y:S02]  /*0d30*/  HADD2.F32 R57, -RZ, R28.H1_H1 ;  /* 0x3000001cff397230 */ /* 0x000fe40000004100 */
[----:B------:R-:W-:Y:S01]  /*0d40*/  FMUL.FTZ R16, R16, R55 ;  /* 0x0000003710107220 */ /* 0x000fe20000410000 */
[----:B------:R-:W-:Y:S02]  /*0d50*/  HADD2.F32 R14, -RZ, R21.H1_H1 ;  /* 0x30000015ff0e7230 */ /* 0x000fe40000004100 */
[----:B------:R-:W-:Y:S02]  /*0d60*/  HADD2.F32 R24, -RZ, R24.H0_H0 ;  /* 0x20000018ff187230 */ /* 0x000fe40000004100 */
[----:B------:R-:W-:Y:S01]  /*0d70*/  FMUL.FTZ R57, R20, R57 ;  /* 0x0000003914397220 */ /* 0x000fe20000410000 */
[----:B------:R-:W-:Y:S02]  /*0d80*/  HADD2.F32 R21, -RZ, R28.H0_H0 ;  /* 0x2000001cff157230 */ /* 0x000fe40000004100 */
[----:B------:R-:W-:Y:S01]  /*0d90*/  FFMA.FTZ R56, R49, R56, R16 ;  /* 0x0000003831387223 */ /* 0x000fe20000010010 */
[----:B------:R-:W-:-:S02]  /*0da0*/  HADD2.F32 R13, -RZ, R17.H0_H0 ;  /* 0x20000011ff0d7230 */ /* 0x000fc40000004100 */
[--C-:B------:R-:W-:Y:S02]  /*0db0*/  HADD2.F32 R12, -RZ, R23.reuse.H0_H0 ;  /* 0x20000017ff0c7230 */ /* 0x100fe40000004100 */
[----:B------:R-:W-:Y:S02]  /*0dc0*/  HADD2.F32 R8, -RZ, R23.H1_H1 ;  /* 0x30000017ff087230 */ /* 0x000fe40000004100 */
[----:B------:R-:W-:Y:S01]  /*0dd0*/  FFMA.FTZ R21, R24, R21, R57 ;  /* 0x0000001518157223 */ /* 0x000fe20000010039 */
[----:B------:R-:W-:Y:S02]  /*0de0*/  HADD2.F32 R16, -RZ, R25.H0_H0 ;  /* 0x20000019ff107230 */ /* 0x000fe40000004100 */
[----:B------:R-:W-:Y:S02]  /*0df0*/  HADD2.F32 R23, -RZ, R29.H0_H0 ;  /* 0x2000001dff177230 */ /* 0x000fe40000004100 */
[----:B------:R-:W-:Y:S01]  /*0e00*/  FFMA.FTZ R56, R13, R60, R56 ;  /* 0x0000003c0d387223 */ /* 0x000fe20000010038 */
[----:B------:R-:W-:-:S02]  /*0e10*/  HADD2.F32 R17, -RZ, R17.H1_H1 ;  /* 0x30000011ff117230 */ /* 0x000fc40000004100 */
[----:B------:R-:W-:Y:S02]  /*0e20*/  HADD2.F32 R25, -RZ, R25.H1_H1 ;  /* 0x30000019ff197230 */ /* 0x000fe40000004100 */
[----:B------:R-:W-:Y:S01]  /*0e30*/  FFMA.FTZ R16, R16, R23, R21 ;  /* 0x0000001710107223 */ /* 0x000fe20000010015 */
[----:B------:R-:W-:Y:S02]  /*0e40*/  HADD2.F32 R20, -RZ, R29.H1_H1 ;  /* 0x3000001dff147230 */ /* 0x000fe40000004100 */
[----:B------:R-:W-:Y:S01]  /*0e50*/  FFMA.FTZ R17, R17, R14, R56 ;  /* 0x0000000e11117223 */ /* 0x000fe20000010038 */
[----:B------:R-:W-:Y:S02]  /*0e60*/  HADD2.F32 R10, -RZ, R18.H0_H0 ;  /* 0x20000012ff0a7230 */ /* 0x000fe40000004100 */
[----:B------:R-:W-:Y:S02]  /*0e70*/  HADD2.F32 R15, -RZ, R22.H0_H0 ;  /* 0x20000016ff0f7230 */ /* 0x000fe40000004100 */
[----:B------:R-:W-:Y:S01]  /*0e80*/  FFMA.FTZ R16, R25, R20, R16 ;  /* 0x0000001419107223 */ /* 0x000fe20000010010 */
[----:B------:R-:W-:-:S02]  /*0e90*/  HADD2.F32 R13, -RZ, R26.H0_H0 ;  /* 0x2000001aff0d7230 */ /* 0x000fc40000004100 */
[----:B------:R-:W-:Y:S02]  /*0ea0*/  HADD2.F32 R14, -RZ, R30.H0_H0 ;  /* 0x2000001eff0e7230 */ /* 0x000fe40000004100 */
[----:B------:R-:W-:Y:S01]  /*0eb0*/  FFMA.FTZ R17, R10, R15, R17 ;  /* 0x0000000f0a117223 */ /* 0x000fe20000010011 */
[----:B------:R-:W-:Y:S02]  /*0ec0*/  HADD2.F32 R18, -RZ, R18.H1_H1 ;  /* 0x30000012ff127230 */ /* 0x000fe40000004100 */
[----:B------:R-:W-:Y:S02]  /*0ed0*/  HADD2.F32 R11, -RZ, R22.H1_H1 ;  /* 0x30000016ff0b7230 */ /* 0x000fe40000004100 */
[----:B------:R-:W-:Y:S01]  /*0ee0*/  FFMA.FTZ R13, R13, R14, R16 ;  /* 0x0000000e0d0d7223 */ /* 0x000fe20000010010 */
[----:B------:R-:W-:Y:S02]  /*0ef0*/  HADD2.F32 R26, -RZ, R26.H1_H1 ;  /* 0x3000001aff1a7230 */ /* 0x000fe40000004100 */
[----:B------:R-:W-:-:S02]  /*0f00*/  HADD2.F32 R15, -RZ, R30.H1_H1 ;  /* 0x3000001eff0f7230 */ /* 0x000fc40000004100 */
[----:B------:R-:W-:Y:S01]  /*0f10*/  FFMA.FTZ R18, R18, R11, R17 ;  /* 0x0000000b12127223 */ /* 0x000fe20000010011 */
[----:B------:R-:W-:Y:S02]  /*0f20*/  HADD2.F32 R14, -RZ, R27.H0_H0 ;  /* 0x2000001bff0e7230 */ /* 0x000fe40000004100 */
[----:B------:R-:W-:Y:S02]  /*0f30*/  HADD2.F32 R11, -RZ, R31.H0_H0 ;  /* 0x2000001fff0b7230 */ /* 0x000fe40000004100 */
[----:B------:R-:W-:-:S04]  /*0f40*/  FFMA.FTZ R13, R26, R15, R13 ;  /* 0x0000000f1a0d7223 */ /* 0x000fc8000001000d */
[----:B------:R-:W-:Y:S01]  /*0f50*/  FFMA.FTZ R14, R14, R11, R13 ;  /* 0x0000000b0e0e7223 */ /* 0x000fe2000001000d */
[--C-:B--2---:R-:W-:Y:S02]  /*0f60*/  HADD2.F32 R13, -RZ, R32.reuse.H0_H0 ;  /* 0x20000020ff0d7230 */ /* 0x104fe40000004100 */
[----:B------:R-:W-:Y:S02]  /*0f70*/  HADD2.F32 R32, -RZ, R32.H1_H1 ;  /* 0x30000020ff207230 */ /* 0x000fe40000004100 */
[----:B------:R-:W-:Y:S02]  /*0f80*/  HADD2.F32 R21, -RZ, R36.H1_H1 ;  /* 0x30000024ff157230 */ /* 0x000fe40000004100 */
[----:B------:R-:W-:Y:S02]  /*0f90*/  HADD2.F32 R15, -RZ, R40.H1_H1 ;  /* 0x30000028ff0f7230 */ /* 0x000fe40000004100 */
[----:B------:R-:W-:Y:S02]  /*0fa0*/  HADD2.F32 R22, -RZ, R44.H1_H1 ;  /* 0x3000002cff167230 */ /* 0x000fe40000004100 */
[----:B------:R-:W-:Y:S01]  /*0fb0*/  FMUL.FTZ R32, R32, R21 ;  /* 0x0000001520207220 */ /* 0x000fe20000410000 */
[----:B------:R-:W-:-:S02]  /*0fc0*/  HADD2.F32 R20, -RZ, R36.H0_H0 ;  /* 0x20000024ff147230 */ /* 0x000fc40000004100 */
[----:B------:R-:W-:Y:S02]  /*0fd0*/  HADD2.F32 R40, -RZ, R40.H0_H0 ;  /* 0x20000028ff287230 */ /* 0x000fe40000004100 */
[----:B------:R-:W-:Y:S01]  /*0fe0*/  FMUL.FTZ R15, R15, R22 ;  /* 0x000000160f0f7220 */ /* 0x000fe20000410000 */
[----:B------:R-:W-:Y:S02]  /*0ff0*/  HADD2.F32 R21, -RZ, R44.H0_H0 ;  /* 0x2000002cff157230 */ /* 0x000fe40000004100 */
        /* <DEDUP_REMOVED lines=15> */
[----:B------:R-:W-:Y:S01]  /*10f0*/  FFMA.FTZ R22, R41, R22, R40 ;  /* 0x0000001629167223 */ /* 0x000fe20000010028 */
[----:B------:R-:W-:Y:S02]  /*1100*/  HADD2.F32 R9, -RZ, R19.H0_H0 ;  /* 0x20000013ff097230 */ /* 0x000fe40000004100 */
[----:B------:R-:W-:Y:S02]  /*1110*/  HADD2.F32 R13, -RZ, R42.H0_H0 ;  /* 0x2000002aff0d7230 */ /* 0x000fe40000004100 */
[----:B------:R-:W-:-:S02]  /*1120*/  HADD2.F32 R20, -RZ, R46.H0_H0 ;  /* 0x2000002eff147230 */ /* 0x000fc40000004100 */
[----:B------:R-:W-:Y:S01]  /*1130*/  FFMA.FTZ R11, R11, R28, R24 ;  /* 0x0000001c0b0b7223 */ /* 0x000fe20000010018 */
[----:B------:R-:W-:Y:S02]  /*1140*/  HADD2.F32 R34, -RZ, R34.H1_H1 ;  /* 0x30000022ff227230 */ /* 0x000fe40000004100 */
[----:B------:R-:W-:Y:S02]  /*1150*/  HADD2.F32 R23, -RZ, R38.H1_H1 ;  /* 0x30000026ff177230 */ /* 0x000fe40000004100 */
[----:B------:R-:W-:Y:S01]  /*1160*/  FFMA.FTZ R12, R9, R12, R18 ;  /* 0x0000000c090c7223 */ /* 0x000fe20000010012 */
[----:B------:R-:W-:Y:S02]  /*1170*/  HADD2.F32 R42, -RZ, R42.H1_H1 ;  /* 0x3000002aff2a7230 */ /* 0x000fe40000004100 */
[----:B------:R-:W-:Y:S01]  /*1180*/  FFMA.FTZ R13, R13, R20, R22 ;  /* 0x000000140d0d7223 */ /* 0x000fe20000010016 */
[----:B------:R-:W-:Y:S02]  /*1190*/  HADD2.F32 R15, -RZ, R46.H1_H1 ;  /* 0x3000002eff0f7230 */ /* 0x000fe40000004100 */
[----:B------:R-:W-:Y:S01]  /*11a0*/  FFMA.FTZ R34, R34, R23, R11 ;  /* 0x0000001722227223 */ /* 0x000fe2000001000b */
[----:B------:R-:W-:-:S02]  /*11b0*/  HADD2.F32 R9, -RZ, R35.H0_H0 ;  /* 0x20000023ff097230 */ /* 0x000fc40000004100 */
[----:B------:R-:W-:Y:S02]  /*11c0*/  HADD2.F32 R18, -RZ, R39.H0_H0 ;  /* 0x20000027ff127230 */ /* 0x000fe40000004100 */
[----:B------:R-:W-:Y:S01]  /*11d0*/  FFMA.FTZ R42, R42, R15, R13 ;  /* 0x0000000f2a2a7223 */ /* 0x000fe2000001000d */
[----:B------:R-:W-:Y:S02]  /*11e0*/  HADD2.F32 R11, -RZ, R43.H0_H0 ;  /* 0x2000002bff0b7230 */ /* 0x000fe40000004100 */
[----:B------:R-:W-:Y:S02]  /*11f0*/  HADD2.F32 R20, -RZ, R47.H0_H0 ;  /* 0x2000002fff147230 */ /* 0x000fe40000004100 */
[----:B------:R-:W-:Y:S01]  /*1200*/  FFMA.FTZ R34, R9, R18, R34 ;  /* 0x0000001209227223 */ /* 0x000fe20000010022 */
[----:B------:R-:W-:Y:S02]  /*1210*/  HADD2.F32 R19, -RZ, R19.H1_H1 ;  /* 0x30000013ff137230 */ /* 0x000fe40000004100 */
[----:B------:R-:W-:-:S02]  /*1220*/  HADD2.F32 R27, -RZ, R27.H1_H1 ;  /* 0x3000001bff1b7230 */ /* 0x000fc40000004100 */
[----:B------:R-:W-:Y:S01]  /*1230*/  FFMA.FTZ R20, R11, R20, R42 ;  /* 0x000000140b147223 */ /* 0x000fe2000001002a */
[----:B------:R-:W-:Y:S02]  /*1240*/  HADD2.F32 R10, -RZ, R31.H1_H1 ;  /* 0x3000001fff0a7230 */ /* 0x000fe40000004100 */
[----:B------:R-:W-:Y:S02]  /*1250*/  HADD2.F32 R35, -RZ, R35.H1_H1 ;  /* 0x30000023ff237230 */ /* 0x000fe40000004100 */
[----:B------:R-:W-:Y:S02]  /*1260*/  HADD2.F32 R16, -RZ, R39.H1_H1 ;  /* 0x30000027ff107230 */ /* 0x000fe40000004100 */
[----:B------:R-:W-:Y:S02]  /*1270*/  HADD2.F32 R43, -RZ, R43.H1_H1 ;  /* 0x3000002bff2b7230 */ /* 0x000fe40000004100 */
[----:B------:R-:W-:Y:S02]  /*1280*/  HADD2.F32 R18, -RZ, R47.H1_H1 ;  /* 0x3000002fff127230 */ /* 0x000fe40000004100 */
[----:B------:R-:W-:Y:S01]  /*1290*/  FFMA.FTZ R12, R19, R8, R12 ;  /* 0x00000008130c7223 */ /* 0x000fe2000001000c */
[----:B------:R-:W-:Y:S01]  /*12a0*/  FFMA.FTZ R14, R27, R10, R14 ;  /* 0x0000000a1b0e7223 */ /* 0x000fe2000001000e */
[----:B------:R-:W-:Y:S01]  /*12b0*/  FFMA.FTZ R34, R35, R16, R34 ;  /* 0x0000001023227223 */ /* 0x000fe20000010022 */
[----:B------:R-:W-:Y:S01]  /*12c0*/  FFMA.FTZ R18, R43, R18, R20 ;  /* 0x000000122b127223 */ /* 0x000fe20000010014 */
[----:B------:R-:W1:Y:S04]  /*12d0*/  SHFL.BFLY PT, R8, R7, 0x8, 0x1f ;  /* 0x0d001f0007087f89 */ /* 0x000e6800000e0000 */
[----:B------:R-:W2:Y:S04]  /*12e0*/  SHFL.BFLY PT, R9, R12, 0x8, 0x1f ;  /* 0x0d001f000c097f89 */ /* 0x000ea800000e0000 */
[----:B------:R-:W3:Y:S04]  /*12f0*/  SHFL.BFLY PT, R13, R14, 0x8, 0x1f ;  /* 0x0d001f000e0d7f89 */ /* 0x000ee800000e0000 */
[----:B------:R-:W4:Y:S04]  /*1300*/  SHFL.BFLY PT, R17, R34, 0x8, 0x1f ;  /* 0x0d001f0022117f89 */ /* 0x000f2800000e0000 */
[----:B------:R-:W0:Y:S01]  /*1310*/  SHFL.BFLY PT, R19, R18, 0x8, 0x1f ;  /* 0x0d001f0012137f89 */ /* 0x000e2200000e0000 */
[----:B-1----:R-:W-:Y:S01]  /*1320*/  FADD.FTZ R8, R7, R8 ;  /* 0x0000000807087221 */ /* 0x002fe20000010000 */
[----:B--2---:R-:W-:Y:S01]  /*1330*/  FADD.FTZ R11, R12, R9 ;  /* 0x000000090c0b7221 */ /* 0x004fe20000010000 */
[----:B---3--:R-:W-:-:S03]  /*1340*/  FADD.FTZ R15, R14, R13 ;  /* 0x0000000d0e0f7221 */ /* 0x008fc60000010000 */
[----:B------:R-:W1:Y:S01]  /*1350*/  SHFL.BFLY PT, R9, R8, 0x4, 0x1f ;  /* 0x0c801f0008097f89 */ /* 0x000e6200000e0000 */
[----:B----4-:R-:W-:Y:S01]  /*1360*/  FADD.FTZ R17, R34, R17 ;  /* 0x0000001122117221 */ /* 0x010fe20000010000 */
[----:B0-----:R-:W-:Y:S02]  /*1370*/  FADD.FTZ R20, R18, R19 ;  /* 0x0000001312147221 */ /* 0x001fe40000010000 */
[----:B------:R-:W0:Y:S04]  /*1380*/  SHFL.BFLY PT, R10, R11, 0x4, 0x1f ;  /* 0x0c801f000b0a7f89 */ /* 0x000e2800000e0000 */
[----:B------:R-:W2:Y:S04]  /*1390*/  SHFL.BFLY PT, R16, R15, 0x4, 0x1f ;  /* 0x0c801f000f107f89 */ /* 0x000ea800000e0000 */
[----:B------:R-:W3:Y:S04]  /*13a0*/  SHFL.BFLY PT, R14, R17, 0x4, 0x1f ;  /* 0x0c801f00110e7f89 */ /* 0x000ee800000e0000 */
[----:B------:R-:W4:Y:S01]  /*13b0*/  SHFL.BFLY PT, R7, R20, 0x4, 0x1f ;  /* 0x0c801f0014077f89 */ /* 0x000f2200000e0000 */
[----:B------:R-:W-:Y:S01]  /*13c0*/  ISETP.GT.U32.OR P0, PT, R0, 0x4f, P0 ;  /* 0x0000004f0000780c */ /* 0x000fe20000704470 */
[----:B-1----:R-:W-:Y:S01]  /*13d0*/  FADD.FTZ R9, R8, R9 ;  /* 0x0000000908097221 */ /* 0x002fe20000010000 */
[----:B0-----:R-:W-:Y:S01]  /*13e0*/  FADD.FTZ R12, R11, R10 ;  /* 0x0000000a0b0c7221 */ /* 0x001fe20000010000 */
[----:B--2---:R-:W-:-:S03]  /*13f0*/  FADD.FTZ R16, R15, R16 ;  /* 0x000000100f107221 */ /* 0x004fc60000010000 */
[----:B------:R-:W0:Y:S07]  /*1400*/  SHFL.BFLY PT, R10, R9, 0x2, 0x1f ;  /* 0x0c401f00090a7f89 */ /* 0x000e2e00000e0000 */
[----:B------:R-:W1:Y:S01]  /*1410*/  @!P0 LDC.64 R62, c[0x0][0x3f8] ;  /* 0x0000fe00ff3e8b82 */ /* 0x000e620000000a00 */
[----:B---3--:R-:W-:Y:S01]  /*1420*/  FADD.FTZ R14, R17, R14 ;  /* 0x0000000e110e7221 */ /* 0x008fe20000010000 */
[----:B----4-:R-:W-:Y:S01]  /*1430*/  FADD.FTZ R18, R20, R7 ;  /* 0x0000000714127221 */ /* 0x010fe20000010000 */
[----:B------:R-:W2:Y:S04]  /*1440*/  SHFL.BFLY PT, R13, R12, 0x2, 0x1f ;  /* 0x0c401f000c0d7f89 */ /* 0x000ea800000e0000 */
[----:B------:R-:W3:Y:S04]  /*1450*/  SHFL.BFLY PT, R11, R16, 0x2, 0x1f ;  /* 0x0c401f00100b7f89 */ /* 0x000ee800000e0000 */
[----:B------:R-:W4:Y:S04]  /*1460*/  SHFL.BFLY PT, R19, R14, 0x2, 0x1f ;  /* 0x0c401f000e137f89 */ /* 0x000f2800000e0000 */
[----:B------:R-:W4:Y:S01]  /*1470*/  SHFL.BFLY PT, R17, R18, 0x2, 0x1f ;  /* 0x0c401f0012117f89 */ /* 0x000f2200000e0000 */
[----:B------:R-:W-:Y:S01]  /*1480*/  IMAD R58, R3, 0x50, RZ ;  /* 0x00000050033a7824 */ /* 0x000fe200078e02ff */
[----:B------:R-:W-:-:S02]  /*1490*/  IADD3 R50, PT, PT, R50, 0x4f, RZ ;  /* 0x0000004f32327810 */ /* 0x000fc40007ffe0ff */
[----:B------:R-:W-:Y:S02]  /*14a0*/  @!P0 MOV R69, RZ ;  /* 0x000000ff00458202 */ /* 0x000fe40000000f00 */
[----:B------:R-:W-:Y:S01]  /*14b0*/  @!P0 IADD3 R68, PT, PT, R58, R0, RZ ;  /* 0x000000003a448210 */ /* 0x000fe20007ffe0ff */
[----:B------:R-:W-:-:S04]  /*14c0*/  IMAD.HI R8, R50, 0x66666667, RZ ;  /* 0x6666666732087827 */ /* 0x000fc800078e02ff */
[----:B0-----:R-:W-:Y:S01]  /*14d0*/  FADD.FTZ R7, R9, R10 ;  /* 0x0000000a09077221 */ /* 0x001fe20000010000 */
[----:B------:R-:W-:Y:S01]  /*14e0*/  @!P0 IMAD.WIDE.U32 R68, R66, UR6, R68 ;  /* 0x0000000642448c25 */ /* 0x000fe2000f8e0044 */
[----:B------:R-:W-:-:S03]  /*14f0*/  SHF.R.U32.HI R9, RZ, 0x1f, R8 ;  /* 0x0000001fff097819 */ /* 0x000fc60000011608 */
[----:B--2---:R-:W-:Y:S01]  /*1500*/  FADD.FTZ R13, R12, R13 ;  /* 0x0000000d0c0d7221 */ /* 0x004fe20000010000 */
[----:B------:R-:W-:Y:S02]  /*1510*/  @!P0 IMAD R69, R67, UR6, R69 ;  /* 0x0000000643458c24 */ /* 0x000fe4000f8e0245 */
[----:B---3--:R-:W-:Y:S01]  /*1520*/  FADD.FTZ R15, R16, R11 ;  /* 0x0000000b100f7221 */ /* 0x008fe20000010000 */
[----:B------:R-:W-:Y:S01]  /*1530*/  LEA.HI.SX32 R9, R8, R9, 0x1b ;  /* 0x0000000908097211 */ /* 0x000fe200078fdaff */
[----:B----4-:R-:W-:Y:S01]  /*1540*/  FADD.FTZ R19, R14, R19 ;  /* 0x000000130e137221 */ /* 0x010fe20000010000 */
[----:B------:R-:W-:Y:S01]  /*1550*/  FADD.FTZ R17, R18, R17 ;  /* 0x0000001112117221 */ /* 0x000fe20000010000 */
[----:B------:R-:W-:Y:S01]  /*1560*/  @!P0 IMAD.WIDE.U32 R68, R64, UR7, R68 ;  /* 0x0000000740448c25 */ /* 0x000fe2000f8e0044 */
[----:B------:R-:W0:Y:S01]  /*1570*/  SHFL.BFLY PT, R12, R7, 0x1, 0x1f ;  /* 0x0c201f00070c7f89 */ /* 0x000e2200000e0000 */
[----:B------:R-:W2:Y:S03]  /*1580*/  LDC.64 R10, c[0x0][0x440] ;  /* 0x00011000ff0a7b82 */ /* 0x000ea60000000a00 */
[----:B------:R-:W3:Y:S01]  /*1590*/  SHFL.BFLY PT, R14, R13, 0x1, 0x1f ;  /* 0x0c201f000d0e7f89 */ /* 0x000ee200000e0000 */
[----:B------:R-:W-:-:S03]  /*15a0*/  @!P0 IMAD R65, R65, UR7, R69 ;  /* 0x0000000741418c24 */ /* 0x000fc6000f8e0245 */
[----:B------:R-:W4:Y:S01]  /*15b0*/  SHFL.BFLY PT, R16, R15, 0x1, 0x1f ;  /* 0x0c201f000f107f89 */ /* 0x000f2200000e0000 */
[----:B------:R-:W-:-:S03]  /*15c0*/  IMAD R50, R9, 0x50, -R50 ;  /* 0x0000005009327824 */ /* 0x000fc600078e0a32 */
[----:B------:R-:W4:Y:S04]  /*15d0*/  SHFL.BFLY PT, R18, R19, 0x1, 0x1f ;  /* 0x0c201f0013127f89 */ /* 0x000f2800000e0000 */
[----:B------:R-:W4:Y:S01]  /*15e0*/  SHFL.BFLY PT, R20, R17, 0x1, 0x1f ;  /* 0x0c201f0011147f89 */ /* 0x000f2200000e0000 */
[C---:B-1----:R-:W-:Y:S01]  /*15f0*/  @!P0 LEA R62, P1, R68.reuse, R62, 0x2 ;  /* 0x0000003e443e8211 */ /* 0x042fe200078210ff */
[----:B------:R-:W1:Y:S03]  /*1600*/  LDC.64 R8, c[0x0][0x448] ;  /* 0x00011200ff087b82 */ /* 0x000e660000000a00 */
[----:B------:R-:W-:Y:S02]  /*1610*/  @!P0 LEA.HI.X R63, R68, R63, R65, 0x2, P1 ;  /* 0x0000003f443f8211 */ /* 0x000fe400008f1441 */
[----:B------:R-:W-:-:S02]  /*1620*/  ISETP.NE.AND P1, PT, R54, RZ, PT ;  /* 0x000000ff3600720c */ /* 0x000fc40003f25270 */
[----:B------:R-:W-:Y:S02]  /*1630*/  MOV R51, 0x7f800000 ;  /* 0x7f80000000337802 */ /* 0x000fe40000000f00 */
[----:B------:R-:W-:-:S04]  /*1640*/  IADD3 R21, PT, PT, R5, 0x4f, R50 ;  /* 0x0000004f05157810 */ /* 0x000fc80007ffe032 */
[----:B------:R1:W5:Y:S01]  /*1650*/  @!P0 LDG.E R51, desc[UR4][R62.64] ;  /* 0x000000043e338981 */ /* 0x000362000c1e1900 */
[C---:B------:R-:W-:Y:S01]  /*1660*/  ISETP.GE.AND P0, PT, R0.reuse, R21, PT ;  /* 0x000000150000720c */ /* 0x040fe20003f06270 */
[----:B------:R-:W-:Y:S01]  /*1670*/  IMAD R21, R3, 0xa00, R0 ;  /* 0x00000a0003157824 */ /* 0x000fe200078e0200 */
[----:B------:R-:W-:Y:S01]  /*1680*/  BSSY.RECONVERGENT B0, `(.L_x_4) ;  /* 0x0000024000007945 */ /* 0x000fe20003800200 */
[----:B0-----:R-:W-:Y:S01]  /*1690*/  FADD.FTZ R22, R7, R12 ;  /* 0x0000000c07167221 */ /* 0x001fe20000010000 */
[----:B------:R-:W-:Y:S01]  /*16a0*/  ISETP.GT.U32.OR P0, PT, R0, 0x4f, P0 ;  /* 0x0000004f0000780c */ /* 0x000fe20000704470 */
[----:B---3--:R-:W-:Y:S01]  /*16b0*/  FADD.FTZ R13, R13, R14 ;  /* 0x0000000e0d0d7221 */ /* 0x008fe20000010000 */
[----:B----4-:R-:W-:Y:S01]  /*16c0*/  FADD.FTZ R23, R15, R16 ;  /* 0x000000100f177221 */ /* 0x010fe20000010000 */
[----:B------:R-:W-:Y:S01]  /*16d0*/  FADD.FTZ R24, R19, R18 ;  /* 0x0000001213187221 */ /* 0x000fe20000010000 */
[----:B------:R-:W-:Y:S01]  /*16e0*/  SHF.L.U32 R12, R21, 0x2, RZ ;  /* 0x00000002150c7819 */ /* 0x000fe200000006ff */
[----:B------:R-:W-:Y:S01]  /*16f0*/  FADD.FTZ R20, R17, R20 ;  /* 0x0000001411147221 */ /* 0x000fe20000010000 */
[----:B------:R-:W-:Y:S07]  /*1700*/  @P1 BRA `(.L_x_5) ;  /* 0x00000000006c1947 */ /* 0x000fee0003800000 */
[----:B------:R-:W0:Y:S01]  /*1710*/  LDC.64 R16, c[0x0][0x3e8] ;  /* 0x0000fa00ff107b82 */ /* 0x000e220000000a00 */
[----:B------:R-:W-:Y:S01]  /*1720*/  MOV R59, RZ ;  /* 0x000000ff003b7202 */ /* 0x000fe20000000f00 */
[----:B------:R-:W3:Y:S01]  /*1730*/  LDCU.64 UR8, c[0x0][0x3d0] ;  /* 0x00007a00ff0877ac */ /* 0x000ee20008000a00 */
[-C--:B------:R-:W-:Y:S02]  /*1740*/  ISETP.GE.AND P2, PT, R6, R5.reuse, PT ;  /* 0x000000050600720c */ /* 0x080fe40003f46270 */
[-C--:B------:R-:W-:Y:S02]  /*1750*/  ISETP.GE.AND P1, PT, R48, R5.reuse, PT ;  /* 0x000000053000720c */ /* 0x080fe40003f26270 */
[-C--:B------:R-:W-:Y:S01]  /*1760*/  ISETP.GE.AND P5, PT, R52, R5.reuse, PT ;  /* 0x000000053400720c */ /* 0x080fe20003fa6270 */
[----:B------:R-:W4:Y:S01]  /*1770*/  LDC.64 R18, c[0x0][0x3f0] ;  /* 0x0000fc00ff127b82 */ /* 0x000f220000000a00 */
[----:B------:R-:W-:Y:S02]  /*1780*/  ISETP.GE.AND P4, PT, R2, R5, PT ;  /* 0x000000050200720c */ /* 0x000fe40003f86270 */
[----:B------:R-:W-:Y:S01]  /*1790*/  FSEL R21, R20, RZ, !P1 ;  /* 0x000000ff14157208 */ /* 0x000fe20004800000 */
[----:B0-----:R-:W-:-:S04]  /*17a0*/  IMAD.WIDE.U32 R14, R16, UR6, R58 ;  /* 0x00000006100e7c25 */ /* 0x001fc8000f8e003a */
[----:B------:R-:W-:Y:S02]  /*17b0*/  IMAD R15, R17, UR6, R15 ;  /* 0x00000006110f7c24 */ /* 0x000fe4000f8e020f */
[----:B----4-:R-:W-:-:S04]  /*17c0*/  IMAD.WIDE.U32 R14, R18, UR7, R14 ;  /* 0x00000007120e7c25 */ /* 0x010fc8000f8e000e */
[----:B------:R-:W-:Y:S01]  /*17d0*/  IMAD R7, R19, UR7, R15 ;  /* 0x0000000713077c24 */ /* 0x000fe2000f8e020f */
[----:B------:R-:W-:Y:S02]  /*17e0*/  IADD3 R14, P3, PT, R52, R14, RZ ;  /* 0x0000000e340e7210 */ /* 0x000fe40007f7e0ff */
[----:B------:R-:W-:Y:S02]  /*17f0*/  FSEL R15, R13, RZ, !P4 ;  /* 0x000000ff0d0f7208 */ /* 0x000fe40006000000 */
[----:B------:R-:W-:Y:S02]  /*1800*/  IADD3.X R7, PT, PT, RZ, R7, RZ, P3, !PT ;  /* 0x00000007ff077210 */ /* 0x000fe40001ffe4ff */
[----:B---3--:R-:W-:Y:S02]  /*1810*/  LEA R6, P6, R14, UR8, 0x2 ;  /* 0x000000080e067c11 */ /* 0x008fe4000f8c10ff */
[----:B------:R-:W-:Y:S02]  /*1820*/  ISETP.GE.AND P3, PT, R4, R5, PT ;  /* 0x000000050400720c */ /* 0x000fe40003f66270 */
[----:B------:R-:W-:-:S02]  /*1830*/  LEA.HI.X R7, R14, UR9, R7, 0x2, P6 ;  /* 0x000000090e077c11 */ /* 0x000fc4000b0f1407 */
[----:B------:R-:W-:Y:S02]  /*1840*/  FSEL R5, R22, RZ, !P5 ;  /* 0x000000ff16057208 */ /* 0x000fe40006800000 */
[----:B------:R-:W-:Y:S01]  /*1850*/  FSEL R17, R23, RZ, !P3 ;  /* 0x000000ff17117208 */ /* 0x000fe20005800000 */
[----:B------:R0:W-:Y:S01]  /*1860*/  STG.E desc[UR4][R6.64+0x40], R15 ;  /* 0x0000400f06007986 */ /* 0x0001e2000c101904 */
[----:B------:R-:W-:-:S03]  /*1870*/  FSEL R19, R24, RZ, !P2 ;  /* 0x000000ff18137208 */ /* 0x000fc60005000000 */
[----:B------:R0:W-:Y:S04]  /*1880*/  STG.E desc[UR4][R6.64], R5 ;  /* 0x0000000506007986 */ /* 0x0001e8000c101904 */
[----:B------:R0:W-:Y:S04]  /*1890*/  STG.E desc[UR4][R6.64+0x80], R17 ;  /* 0x0000801106007986 */ /* 0x0001e8000c101904 */
[----:B------:R0:W-:Y:S04]  /*18a0*/  STG.E desc[UR4][R6.64+0xc0], R19 ;  /* 0x0000c01306007986 */ /* 0x0001e8000c101904 */
[----:B------:R0:W-:Y:S02]  /*18b0*/  STG.E desc[UR4][R6.64+0x100], R21 ;  /* 0x0001001506007986 */ /* 0x0001e4000c101904 */
.L_x_5:
[----:B------:R-:W-:Y:S05]  /*18c0*/  BSYNC.RECONVERGENT B0 ;  /* 0x0000000000007941 */ /* 0x000fea0003800200 */
.L_x_4:
[----:B------:R-:W-:Y:S04]  /*18d0*/  BSSY.RECONVERGENT B0, `(.L_x_6) ;  /* 0x0000011000007945 */ /* 0x000fe80003800200 */
[----:B------:R-:W-:Y:S05]  /*18e0*/  @P0 BRA `(.L_x_7) ;  /* 0x00000000003c0947 */ /* 0x000fea0003800000 */
[----:B0-----:R-:W0:Y:S01]  /*18f0*/  LDC.64 R6, c[0x0][0x418] ;  /* 0x00010600ff067b82 */ /* 0x001e220000000a00 */
[----:B------:R-:W-:Y:S01]  /*1900*/  IADD3 R4, PT, PT, R58, R0, RZ ;  /* 0x000000003a047210 */ /* 0x000fe20007ffe0ff */
[----:B------:R-:W-:Y:S02]  /*1910*/  HFMA2 R5, -RZ, RZ, 0, 0 ;  /* 0x00000000ff057431 */ /* 0x000fe400000001ff */
[C---:B-----5:R-:W-:Y:S01]  /*1920*/  FMUL.FTZ R2, R51.reuse, 1.4426950216293334961 ;  /* 0x3fb8aa3b33027820 */ /* 0x060fe20000410000 */
[----:B------:R-:W-:-:S03]  /*1930*/  FSETP.NEU.FTZ.AND P0, PT, R51, -INF , PT ;  /* 0xff8000003300780b */ /* 0x000fc60003f1d000 */
[----:B------:R-:W3:Y:S08]  /*1940*/  LDC.64 R14, c[0x0][0x420] ;  /* 0x00010800ff0e7b82 */ /* 0x000ef00000000a00 */
[----:B------:R-:W4:Y:S01]  /*1950*/  LDC.64 R16, c[0x0][0x410] ;  /* 0x00010400ff107b82 */ /* 0x000f220000000a00 */
[----:B0-----:R-:W-:-:S04]  /*1960*/  IMAD.WIDE.U32 R4, R6, UR6, R4 ;  /* 0x0000000606047c25 */ /* 0x001fc8000f8e0004 */
[----:B------:R-:W-:Y:S02]  /*1970*/  IMAD R5, R7, UR6, R5 ;  /* 0x0000000607057c24 */ /* 0x000fe4000f8e0205 */
[----:B---3--:R-:W-:-:S04]  /*1980*/  IMAD.WIDE.U32 R4, R14, UR7, R4 ;  /* 0x000000070e047c25 */ /* 0x008fc8000f8e0004 */
[----:B------:R-:W-:Y:S01]  /*1990*/  IMAD R5, R15, UR7, R5 ;  /* 0x000000070f057c24 */ /* 0x000fe2000f8e0205 */
[----:B----4-:R-:W-:-:S04]  /*19a0*/  LEA R6, P1, R4, R16, 0x2 ;  /* 0x0000001004067211 */ /* 0x010fc800078210ff */
[----:B------:R-:W-:Y:S02]  /*19b0*/  LEA.HI.X R7, R4, R17, R5, 0x2, P1 ;  /* 0x0000001104077211 */ /* 0x000fe400008f1405 */
[----:B------:R-:W-:-:S05]  /*19c0*/  FSEL R5, R2, RZ, P0 ;  /* 0x000000ff02057208 */ /* 0x000fca0000000000 */
[----:B------:R3:W-:Y:S02]  /*19d0*/  STG.E desc[UR4][R6.64], R5 ;  /* 0x0000000506007986 */ /* 0x0007e4000c101904 */
.L_x_7:
[----:B------:R-:W-:Y:S05]  /*19e0*/  BSYNC.RECONVERGENT B0 ;  /* 0x0000000000007941 */ /* 0x000fea0003800200 */
.L_x_6:
[----:B------:R-:W4:Y:S01]  /*19f0*/  LDCU.64 UR10, c[0x0][0x458] ;  /* 0x00008b00ff0a77ac */ /* 0x000f220008000a00 */
[----:B------:R-:W-:Y:S01]  /*1a00*/  MOV R13, RZ ;  /* 0x000000ff000d7202 */ /* 0x000fe20000000f00 */
[----:B------:R-:W4:Y:S02]  /*1a10*/  LDCU.64 UR8, c[0x0][0x428] ;  /* 0x00008500ff0877ac */ /* 0x000f240008000a00 */
[----:B--2---:R-:W-:-:S04]  /*1a20*/  IMAD.WIDE.U32 R12, R10, UR6, R12 ;  /* 0x000000060a0c7c25 */ /* 0x004fc8000f8e000c */
[----:B------:R-:W-:Y:S02]  /*1a30*/  IMAD R13, R11, UR6, R13 ;  /* 0x000000060b0d7c24 */ /* 0x000fe4000f8e020d */
[----:B01-3--:R-:W-:Y:S01]  /*1a40*/  IMAD.WIDE.U32 R4, R8, UR7, R12 ;  /* 0x0000000708047c25 */ /* 0x00bfe2000f8e000c */
[----:B----4-:R-:W-:-:S03]  /*1a50*/  ISETP.NE.U32.AND P0, PT, RZ, UR10, PT ;  /* 0x0000000aff007c0c */ /* 0x010fc6000bf05070 */
[----:B------:R-:W-:Y:S01]  /*1a60*/  IMAD R9, R9, UR7, R5 ;  /* 0x0000000709097c24 */ /* 0x000fe2000f8e0205 */
[----:B------:R-:W-:Y:S02]  /*1a70*/  ISETP.NE.AND.EX P0, PT, RZ, UR11, PT, P0 ;  /* 0x0000000bff007c0c */ /* 0x000fe4000bf05300 */
[----:B------:R-:W-:Y:S02]  /*1a80*/  LEA R6, P1, R4, UR8, 0x2 ;  /* 0x0000000804067c11 */ /* 0x000fe4000f8210ff */
[----:B------:R-:W-:Y:S02]  /*1a90*/  ISETP.NE.OR P0, PT, R0, RZ, !P0 ;  /* 0x000000ff0000720c */ /* 0x000fe40004705670 */
[----:B------:R-:W-:-:S05]  /*1aa0*/  LEA.HI.X R7, R4, UR9, R9, 0x2, P1 ;  /* 0x0000000904077c11 */ /* 0x000fca00088f1409 */
[----:B------:R0:W-:Y:S04]  /*1ab0*/  STG.E.128 desc[UR4][R6.64], RZ ;  /* 0x000000ff06007986 */ /* 0x0001e8000c101d04 */
        /* <DEDUP_REMOVED lines=8> */
[----:B------:R0:W-:Y:S01]  /*1b40*/  STG.E.128 desc[UR4][R6.64+0x9000], RZ ;  /* 0x009000ff06007986 */ /* 0x0001e2000c101d04 */
[----:B------:R-:W-:Y:S05]  /*1b50*/  @P0 EXIT ;  /* 0x000000000000094d */ /* 0x000fea0003800000 */
[----:B------:R-:W1:Y:S08]  /*1b60*/  LDC R0, c[0x0][0x450] ;  /* 0x00011400ff007b82 */ /* 0x000e700000000800 */
[----:B------:R-:W2:Y:S08]  /*1b70*/  LDC R2, c[0x0][0x390] ;  /* 0x0000e400ff027b82 */ /* 0x000eb00000000800 */
[----:B------:R-:W3:Y:S01]  /*1b80*/  LDC.64 R4, c[0x0][0x458] ;  /* 0x00011600ff047b82 */ /* 0x000ee20000000a00 */
[----:B-1----:R-:W-:-:S04]  /*1b90*/  IMAD R3, R3, R0, UR7 ;  /* 0x0000000703037e24 */ /* 0x002fc8000f8e0200 */
[----:B--2---:R-:W-:-:S04]  /*1ba0*/  IMAD R3, R3, R2, UR6 ;  /* 0x0000000603037e24 */ /* 0x004fc8000f8e0202 */
[----:B---3--:R-:W-:-:S05]  /*1bb0*/  IMAD.WIDE R2, R3, 0x4, R4 ;  /* 0x0000000403027825 */ /* 0x008fca00078e0204 */
[----:B------:R-:W-:Y:S01]  /*1bc0*/  STG.E desc[UR4][R2.64], RZ ;  /* 0x000000ff02007986 */ /* 0x000fe2000c101904 */
[----:B------:R-:W-:Y:S05]  /*1bd0*/  EXIT ;  /* 0x000000000000794d */ /* 0x000fea0003800000 */
.L_x_8:
        /* <DEDUP_REMOVED lines=10> */
.L_x_111:


//--------------------- .text._ZN7cutlass13device_kernelIN5flash11enable_sm90INS1_16FlashAttnBwdSm90INS1_25CollectiveMainloopBwdSm90ILi2ELi2ELi2EN4cute5tupleIJNS5_1CILi1EEES8_S8_EEENS6_IJNS7_ILi80EEENS7_ILi128EEESB_EEENS_6half_tEfNS_4arch4Sm90ELb0ELb0ELb0ELb1ELb0ELb1ELb0ELb1ELi2ELi1ELi2ELi1ELb0EEENS1_21CollectiveEpilogueBwdISC_SD_SF_Li256ELb1ELb0ELi1EEENS1_19SingleTileSchedulerILb1ELb0ELb0ELi128EEEEEEEEEvNT_6ParamsE --------------------------
	.section	.text._ZN7cutlass13device_kernelIN5flash11enable_sm90INS1_16FlashAttnBwdSm90INS1_25CollectiveMainloopBwdSm90ILi2ELi2ELi2EN4cute5tupleIJNS5_1CILi1EEES8_S8_EEENS6_IJNS7_ILi80EEENS7_ILi128EEESB_EEENS_6half_tEfNS_4arch4Sm90ELb0ELb0ELb0ELb1ELb0ELb1ELb0ELb1ELi2ELi1ELi2ELi1ELb0EEENS1_21CollectiveEpilogueBwdISC_SD_SF_Li256ELb1ELb0ELi1EEENS1_19SingleTileSchedulerILb1ELb0ELb0ELi128EEEEEEEEEvNT_6ParamsE,"ax",@progbits
	.align	128
.text._ZN7cutlass13device_kernelIN5flash11enable_sm90INS1_16FlashAttnBwdSm90INS1_25CollectiveMainloopBwdSm90ILi2ELi2ELi2EN4cute5tupleIJNS5_1CILi1EEES8_S8_EEENS6_IJNS7_ILi80EEENS7_ILi128EEESB_EEENS_6half_tEfNS_4arch4Sm90ELb0ELb0ELb0ELb1ELb0ELb1ELb0ELb1ELi2ELi1ELi2ELi1ELb0EEENS1_21CollectiveEpilogueBwdISC_SD_SF_Li256ELb1ELb0ELi1EEENS1_19SingleTileSchedulerILb1ELb0ELb0ELi128EEEEEEEEEvNT_6ParamsE:
        .type           _ZN7cutlass13device_kernelIN5flash11enable_sm90INS1_16FlashAttnBwdSm90INS1_25CollectiveMainloopBwdSm90ILi2ELi2ELi2EN4cute5tupleIJNS5_1CILi1EEES8_S8_EEENS6_IJNS7_ILi80EEENS7_ILi128EEESB_EEENS_6half_tEfNS_4arch4Sm90ELb0ELb0ELb0ELb1ELb0ELb1ELb0ELb1ELi2ELi1ELi2ELi1ELb0EEENS1_21CollectiveEpilogueBwdISC_SD_SF_Li256ELb1ELb0ELi1EEENS1_19SingleTileSchedulerILb1ELb0ELb0ELi128EEEEEEEEEvNT_6ParamsE,@function
        .size           _ZN7cutlass13device_kernelIN5flash11enable_sm90INS1_16FlashAttnBwdSm90INS1_25CollectiveMainloopBwdSm90ILi2ELi2ELi2EN4cute5tupleIJNS5_1CILi1EEES8_S8_EEENS6_IJNS7_ILi80EEENS7_ILi128EEESB_EEENS_6half_tEfNS_4arch4Sm90ELb0ELb0ELb0ELb1ELb0ELb1ELb0ELb1ELi2ELi1ELi2ELi1ELb0EEENS1_21CollectiveEpilogueBwdISC_SD_SF_Li256ELb1ELb0ELi1EEENS1_19SingleTileSchedulerILb1ELb0ELb0ELi128EEEEEEEEEvNT_6ParamsE,(.L_x_112 - _ZN7cutlass13device_kernelIN5flash11enable_sm90INS1_16FlashAttnBwdSm90INS1_25CollectiveMainloopBwdSm90ILi2ELi2ELi2EN4cute5tupleIJNS5_1CILi1EEES8_S8_EEENS6_IJNS7_ILi80EEENS7_ILi128EEESB_EEENS_6half_tEfNS_4arch4Sm90ELb0ELb0ELb0ELb1ELb0ELb1ELb0ELb1ELi2ELi1ELi2ELi1ELb0EEENS1_21CollectiveEpilogueBwdISC_SD_SF_Li256ELb1ELb0ELi1EEENS1_19SingleTileSchedulerILb1ELb0ELb0ELi128EEEEEEEEEvNT_6ParamsE)
        .other          _ZN7cutlass13device_kernelIN5flash11enable_sm90INS1_16FlashAttnBwdSm90INS1_25CollectiveMainloopBwdSm90ILi2ELi2ELi2EN4cute5tupleIJNS5_1CILi1EEES8_S8_EEENS6_IJNS7_ILi80EEENS7_ILi128EEESB_EEENS_6half_tEfNS_4arch4Sm90ELb0ELb0ELb0ELb1ELb0ELb1ELb0ELb1ELi2ELi1ELi2ELi1ELb0EEENS1_21CollectiveEpilogueBwdISC_SD_SF_Li256ELb1ELb0ELi1EEENS1_19SingleTileSchedulerILb1ELb0ELb0ELi128EEEEEEEEEvNT_6ParamsE,@"STO_CUDA_ENTRY STV_DEFAULT"
_ZN7cutlass13device_kernelIN5flash11enable_sm90INS1_16FlashAttnBwdSm90INS1_25CollectiveMainloopBwdSm90ILi2ELi2ELi2EN4cute5tupleIJNS5_1CILi1EEES8_S8_EEENS6_IJNS7_ILi80EEENS7_ILi128EEESB_EEENS_6half_tEfNS_4arch4Sm90ELb0ELb0ELb0ELb1ELb0ELb1ELb0ELb1ELi2ELi1ELi2ELi1ELb0EEENS1_21CollectiveEpilogueBwdISC_SD_SF_Li256ELb1ELb0ELi1EEENS1_19SingleTileSchedulerILb1ELb0ELb0ELi128EEEEEEEEEvNT_6ParamsE:
[----:B------:R-:W-:Y:S01]  /*0000*/  LDC R1, c[0x0][0x37c] ;  /* 0x0000df00ff017b82 */ /* 0x000fe20000000800 */
[----:B------:R-:W-:Y:S05]  /*0010*/  EXIT ;  /* 0x000000000000794d */ /* 0x000fea0003800000 */
.L_x_9:
        /* <DEDUP_REMOVED lines=14> */
.L_x_112:


//--------------------- .text._ZN7cutlass13device_kernelIN5flash11enable_sm90INS1_16FlashAttnBwdSm90INS1_25CollectiveMainloopBwdSm90ILi2ELi2ELi2EN4cute5tupleIJNS5_1CILi1EEES8_S8_EEENS6_IJNS7_ILi80EEENS7_ILi128EEESB_EEENS_6half_tEfNS_4arch4Sm90ELb0ELb0ELb0ELb1ELb1ELb1ELb0ELb1ELi2ELi1ELi2ELi1ELb0EEENS1_21CollectiveEpilogueBwdISC_SD_SF_Li256ELb1ELb0ELi1EEENS1_19SingleTileSchedulerILb1ELb0ELb0ELi128EEEEEEEEEvNT_6ParamsE --------------------------
	.section	.text._ZN7cutlass13device_kernelIN5flash11enable_sm90INS1_16FlashAttnBwdSm90INS1_25CollectiveMainloopBwdSm90ILi2ELi2ELi2EN4cute5tupleIJNS5_1CILi1EEES8_S8_EEENS6_IJNS7_ILi80EEENS7_ILi128EEESB_EEENS_6half_tEfNS_4arch4Sm90ELb0ELb0ELb0ELb1ELb1ELb1ELb0ELb1ELi2ELi1ELi2ELi1ELb0EEENS1_21CollectiveEpilogueBwdISC_SD_SF_Li256ELb1ELb0ELi1EEENS1_19SingleTileSchedulerILb1ELb0ELb0ELi128EEEEEEEEEvNT_6ParamsE,"ax",@progbits
	.align	128
.text._ZN7cutlass13device_kernelIN5flash11enable_sm90INS1_16FlashAttnBwdSm90INS1_25CollectiveMainloopBwdSm90ILi2ELi2ELi2EN4cute5tupleIJNS5_1CILi1EEES8_S8_EEENS6_IJNS7_ILi80EEENS7_ILi128EEESB_EEENS_6half_tEfNS_4arch4Sm90ELb0ELb0ELb0ELb1ELb1ELb1ELb0ELb1ELi2ELi1ELi2ELi1ELb0EEENS1_21CollectiveEpilogueBwdISC_SD_SF_Li256ELb1ELb0ELi1EEENS1_19SingleTileSchedulerILb1ELb0ELb0ELi128EEEEEEEEEvNT_6ParamsE:
        .type           _ZN7cutlass13device_kernelIN5flash11enable_sm90INS1_16FlashAttnBwdSm90INS1_25CollectiveMainloopBwdSm90ILi2ELi2ELi2EN4cute5tupleIJNS5_1CILi1EEES8_S8_EEENS6_IJNS7_ILi80EEENS7_ILi128EEESB_EEENS_6half_tEfNS_4arch4Sm90ELb0ELb0ELb0ELb1ELb1ELb1ELb0ELb1ELi2ELi1ELi2ELi1ELb0EEENS1_21CollectiveEpilogueBwdISC_SD_SF_Li256ELb1ELb0ELi1EEENS1_19SingleTileSchedulerILb1ELb0ELb0ELi128EEEEEEEEEvNT_6ParamsE,@function
        .size           _ZN7cutlass13device_kernelIN5flash11enable_sm90INS1_16FlashAttnBwdSm90INS1_25CollectiveMainloopBwdSm90ILi2ELi2ELi2EN4cute5tupleIJNS5_1CILi1EEES8_S8_EEENS6_IJNS7_ILi80EEENS7_ILi128EEESB_EEENS_6half_tEfNS_4arch4Sm90ELb0ELb0ELb0ELb1ELb1ELb1ELb0ELb1ELi2ELi1ELi2ELi1ELb0EEENS1_21CollectiveEpilogueBwdISC_SD_SF_Li256ELb1ELb0ELi1EEENS1_19SingleTileSchedulerILb1ELb0ELb0ELi128EEEEEEEEEvNT_6ParamsE,(.L_x_113 - _ZN7cutlass13device_kernelIN5flash11enable_sm90INS1_16FlashAttnBwdSm90INS1_25CollectiveMainloopBwdSm90ILi2ELi2ELi2EN4cute5tupleIJNS5_1CILi1EEES8_S8_EEENS6_IJNS7_ILi80EEENS7_ILi128EEESB_EEENS_6half_tEfNS_4arch4Sm90ELb0ELb0ELb0ELb1ELb1ELb1ELb0ELb1ELi2ELi1ELi2ELi1ELb0EEENS1_21CollectiveEpilogueBwdISC_SD_SF_Li256ELb1ELb0ELi1EEENS1_19SingleTileSchedulerILb1ELb0ELb0ELi128EEEEEEEEEvNT_6ParamsE)
        .other          _ZN7cutlass13device_kernelIN5flash11enable_sm90INS1_16FlashAttnBwdSm90INS1_25CollectiveMainloopBwdSm90ILi2ELi2ELi2EN4cute5tupleIJNS5_1CILi1EEES8_S8_EEENS6_IJNS7_ILi80EEENS7_ILi128EEESB_EEENS_6half_tEfNS_4arch4Sm90ELb0ELb0ELb0ELb1ELb1ELb1ELb0ELb1ELi2ELi1ELi2ELi1ELb0EEENS1_21CollectiveEpilogueBwdISC_SD_SF_Li256ELb1ELb0ELi1EEENS1_19SingleTileSchedulerILb1ELb0ELb0ELi128EEEEEEEEEvNT_6ParamsE,@"STO_CUDA_ENTRY STV_DEFAULT"
_ZN7cutlass13device_kernelIN5flash11enable_sm90INS1_16FlashAttnBwdSm90INS1_25CollectiveMainloopBwdSm90ILi2ELi2ELi2EN4cute5tupleIJNS5_1CILi1EEES8_S8_EEENS6_IJNS7_ILi80EEENS7_ILi128EEESB_EEENS_6half_tEfNS_4arch4Sm90ELb0ELb0ELb0ELb1ELb1ELb1ELb0ELb1ELi2ELi1ELi2ELi1ELb0EEENS1_21CollectiveEpilogueBwdISC_SD_SF_Li256ELb1ELb0ELi1EEENS1_19SingleTileSchedulerILb1ELb0ELb0ELi128EEEEEEEEEvNT_6ParamsE:
[----:B------:R-:W-:Y:S01]  /*0000*/  LDC R1, c[0x0][0x37c] ;  /* 0x0000df00ff017b82 */ /* 0x000fe20000000800 */
[----:B------:R-:W-:Y:S05]  /*0010*/  EXIT ;  /* 0x000000000000794d */ /* 0x000fea0003800000 */
.L_x_10:
        /* <DEDUP_REMOVED lines=14> */
.L_x_113:


//--------------------- .text._ZN7cutlass13device_kernelIN5flash11enable_sm90INS1_16FlashAttnBwdSm90INS1_25CollectiveMainloopBwdSm90ILi2ELi2ELi2EN4cute5tupleIJNS5_1CILi1EEES8_S8_EEENS6_IJNS7_ILi80EEENS7_ILi128EEESB_EEENS_6half_tEfNS_4arch4Sm90ELb0ELb0ELb0ELb1ELb0ELb1ELb0ELb1ELi2ELi1ELi2ELi1ELb0EEENS1_24CollectiveEpilogueBwdGQAISC_fSF_Li256ELb1ELb0EEENS1_19SingleTileSchedulerILb1ELb0ELb0ELi128EEEEEEEEEvNT_6ParamsE --------------------------
	.section	.text._ZN7cutlass13device_kernelIN5flash11enable_sm90INS1_16FlashAttnBwdSm90INS1_25CollectiveMainloopBwdSm90ILi2ELi2ELi2EN4cute5tupleIJNS5_1CILi1EEES8_S8_EEENS6_IJNS7_ILi80EEENS7_ILi128EEESB_EEENS_6half_tEfNS_4arch4Sm90ELb0ELb0ELb0ELb1ELb0ELb1ELb0ELb1ELi2ELi1ELi2ELi1ELb0EEENS1_24CollectiveEpilogueBwdGQAISC_fSF_Li256ELb1ELb0EEENS1_19SingleTileSchedulerILb1ELb0ELb0ELi128EEEEEEEEEvNT_6ParamsE,"ax",@progbits
	.align	128
.text._ZN7cutlass13device_kernelIN5flash11enable_sm90INS1_16FlashAttnBwdSm90INS1_25CollectiveMainloopBwdSm90ILi2ELi2ELi2EN4cute5tupleIJNS5_1CILi1EEES8_S8_EEENS6_IJNS7_ILi80EEENS7_ILi128EEESB_EEENS_6half_tEfNS_4arch4Sm90ELb0ELb0ELb0ELb1ELb0ELb1ELb0ELb1ELi2ELi1ELi2ELi1ELb0EEENS1_24CollectiveEpilogueBwdGQAISC_fSF_Li256ELb1ELb0EEENS1_19SingleTileSchedulerILb1ELb0ELb0ELi128EEEEEEEEEvNT_6ParamsE:
        .type           _ZN7cutlass13device_kernelIN5flash11enable_sm90INS1_16FlashAttnBwdSm90INS1_25CollectiveMainloopBwdSm90ILi2ELi2ELi2EN4cute5tupleIJNS5_1CILi1EEES8_S8_EEENS6_IJNS7_ILi80EEENS7_ILi128EEESB_EEENS_6half_tEfNS_4arch4Sm90ELb0ELb0ELb0ELb1ELb0ELb1ELb0ELb1ELi2ELi1ELi2ELi1ELb0EEENS1_24CollectiveEpilogueBwdGQAISC_fSF_Li256ELb1ELb0EEENS1_19SingleTileSchedulerILb1ELb0ELb0ELi128EEEEEEEEEvNT_6ParamsE,@function
        .size           _ZN7cutlass13device_kernelIN5flash11enable_sm90INS1_16FlashAttnBwdSm90INS1_25CollectiveMainloopBwdSm90ILi2ELi2ELi2EN4cute5tupleIJNS5_1CILi1EEES8_S8_EEENS6_IJNS7_ILi80EEENS7_ILi128EEESB_EEENS_6half_tEfNS_4arch4Sm90ELb0ELb0ELb0ELb1ELb0ELb1ELb0ELb1ELi2ELi1ELi2ELi1ELb0EEENS1_24CollectiveEpilogueBwdGQAISC_fSF_Li256ELb1ELb0EEENS1_19SingleTileSchedulerILb1ELb0ELb0ELi128EEEEEEEEEvNT_6ParamsE,(.L_x_114 - _ZN7cutlass13device_kernelIN5flash11enable_sm90INS1_16FlashAttnBwdSm90INS1_25CollectiveMainloopBwdSm90ILi2ELi2ELi2EN4cute5tupleIJNS5_1CILi1EEES8_S8_EEENS6_IJNS7_ILi80EEENS7_ILi128EEESB_EEENS_6half_tEfNS_4arch4Sm90ELb0ELb0ELb0ELb1ELb0ELb1ELb0ELb1ELi2ELi1ELi2ELi1ELb0EEENS1_24CollectiveEpilogueBwdGQAISC_fSF_Li256ELb1ELb0EEENS1_19SingleTileSchedulerILb1ELb0ELb0ELi128EEEEEEEEEvNT_6ParamsE)
        .other          _ZN7cutlass13device_kernelIN5flash11enable_sm90INS1_16FlashAttnBwdSm90INS1_25CollectiveMainloopBwdSm90ILi2ELi2ELi2EN4cute5tupleIJNS5_1CILi1EEES8_S8_EEENS6_IJNS7_ILi80EEENS7_ILi128EEESB_EEENS_6half_tEfNS_4arch4Sm90ELb0ELb0ELb0ELb1ELb0ELb1ELb0ELb1ELi2ELi1ELi2ELi1ELb0EEENS1_24CollectiveEpilogueBwdGQAISC_fSF_Li256ELb1ELb0EEENS1_19SingleTileSchedulerILb1ELb0ELb0ELi128EEEEEEEEEvNT_6ParamsE,@"STO_CUDA_ENTRY STV_DEFAULT"
_ZN7cutlass13device_kernelIN5flash11enable_sm90INS1_16FlashAttnBwdSm90INS1_25CollectiveMainloopBwdSm90ILi2ELi2ELi2EN4cute5tupleIJNS5_1CILi1EEES8_S8_EEENS6_IJNS7_ILi80EEENS7_ILi128EEESB_EEENS_6half_tEfNS_4arch4Sm90ELb0ELb0ELb0ELb1ELb0ELb1ELb0ELb1ELi2ELi1ELi2ELi1ELb0EEENS1_24CollectiveEpilogueBwdGQAISC_fSF_Li256ELb1ELb0EEENS1_19SingleTileSchedulerILb1ELb0ELb0ELi128EEEEEEEEEvNT_6ParamsE:
[----:B------:R-:W-:Y:S01]  /*0000*/  LDC R1, c[0x0][0x37c] ;  /* 0x0000df00ff017b82 */ /* 0x000fe20000000800 */
[----:B------:R-:W-:Y:S05]  /*0010*/  EXIT ;  /* 0x000000000000794d */ /* 0x000fea0003800000 */
.L_x_11:
        /* <DEDUP_REMOVED lines=14> */
.L_x_114:


//--------------------- .text._ZN7cutlass13device_kernelIN5flash32FlashAttnBwdPostprocessConvertdQIN4cute5tupleIJNS3_1CILi80EEENS5_ILi128EEEEEENS_6half_tEfNS_4arch4Sm90ELi256ENS3_8TiledMMAINS3_8MMA_AtomIJNS3_4SM904GMMA25MMA_64x16x16_F32F16F16_SSILNSF_5MajorE1ELSH_0ELNSF_7ScaleInE1ELSI_1EEEEEENS3_6LayoutINS4_IJNS5_ILi2EEENS5_ILi1EEESN_EEENS4_IJSN_NS5_ILi0EEESP_EEEEENS4_IJNS3_10UnderscoreESS_SS_EEEEELb1EEEEEvNT_6ParamsE --------------------------
	.section	.text._ZN7cutlass13device_kernelIN5flash32FlashAttnBwdPostprocessConvertdQIN4cute5tupleIJNS3_1CILi80EEENS5_ILi128EEEEEENS_6half_tEfNS_4arch4Sm90ELi256ENS3_8TiledMMAINS3_8MMA_AtomIJNS3_4SM904GMMA25MMA_64x16x16_F32F16F16_SSILNSF_5MajorE1ELSH_0ELNSF_7ScaleInE1ELSI_1EEEEEENS3_6LayoutINS4_IJNS5_ILi2EEENS5_ILi1EEESN_EEENS4_IJSN_NS5_ILi0EEESP_EEEEENS4_IJNS3_10UnderscoreESS_SS_EEEEELb1EEEEEvNT_6ParamsE,"ax",@progbits
	.align	128
.text._ZN7cutlass13device_kernelIN5flash32FlashAttnBwdPostprocessConvertdQIN4cute5tupleIJNS3_1CILi80EEENS5_ILi128EEEEEENS_6half_tEfNS_4arch4Sm90ELi256ENS3_8TiledMMAINS3_8MMA_AtomIJNS3_4SM904GMMA25MMA_64x16x16_F32F16F16_SSILNSF_5MajorE1ELSH_0ELNSF_7ScaleInE1ELSI_1EEEEEENS3_6LayoutINS4_IJNS5_ILi2EEENS5_ILi1EEESN_EEENS4_IJSN_NS5_ILi0EEESP_EEEEENS4_IJNS3_10UnderscoreESS_SS_EEEEELb1EEEEEvNT_6ParamsE:
        .type           _ZN7cutlass13device_kernelIN5flash32FlashAttnBwdPostprocessConvertdQIN4cute5tupleIJNS3_1CILi80EEENS5_ILi128EEEEEENS_6half_tEfNS_4arch4Sm90ELi256ENS3_8TiledMMAINS3_8MMA_AtomIJNS3_4SM904GMMA25MMA_64x16x16_F32F16F16_SSILNSF_5MajorE1ELSH_0ELNSF_7ScaleInE1ELSI_1EEEEEENS3_6LayoutINS4_IJNS5_ILi2EEENS5_ILi1EEESN_EEENS4_IJSN_NS5_ILi0EEESP_EEEEENS4_IJNS3_10UnderscoreESS_SS_EEEEELb1EEEEEvNT_6ParamsE,@function
        .size           _ZN7cutlass13device_kernelIN5flash32FlashAttnBwdPostprocessConvertdQIN4cute5tupleIJNS3_1CILi80EEENS5_ILi128EEEEEENS_6half_tEfNS_4arch4Sm90ELi256ENS3_8TiledMMAINS3_8MMA_AtomIJNS3_4SM904GMMA25MMA_64x16x16_F32F16F16_SSILNSF_5MajorE1ELSH_0ELNSF_7ScaleInE1ELSI_1EEEEEENS3_6LayoutINS4_IJNS5_ILi2EEENS5_ILi1EEESN_EEENS4_IJSN_NS5_ILi0EEESP_EEEEENS4_IJNS3_10UnderscoreESS_SS_EEEEELb1EEEEEvNT_6ParamsE,(.L_x_115 - _ZN7cutlass13device_kernelIN5flash32FlashAttnBwdPostprocessConvertdQIN4cute5tupleIJNS3_1CILi80EEENS5_ILi128EEEEEENS_6half_tEfNS_4arch4Sm90ELi256ENS3_8TiledMMAINS3_8MMA_AtomIJNS3_4SM904GMMA25MMA_64x16x16_F32F16F16_SSILNSF_5MajorE1ELSH_0ELNSF_7ScaleInE1ELSI_1EEEEEENS3_6LayoutINS4_IJNS5_ILi2EEENS5_ILi1EEESN_EEENS4_IJSN_NS5_ILi0EEESP_EEEEENS4_IJNS3_10UnderscoreESS_SS_EEEEELb1EEEEEvNT_6ParamsE)
        .other          _ZN7cutlass13device_kernelIN5flash32FlashAttnBwdPostprocessConvertdQIN4cute5tupleIJNS3_1CILi80EEENS5_ILi128EEEEEENS_6half_tEfNS_4arch4Sm90ELi256ENS3_8TiledMMAINS3_8MMA_AtomIJNS3_4SM904GMMA25MMA_64x16x16_F32F16F16_SSILNSF_5MajorE1ELSH_0ELNSF_7ScaleInE1ELSI_1EEEEEENS3_6LayoutINS4_IJNS5_ILi2EEENS5_ILi1EEESN_EEENS4_IJSN_NS5_ILi0EEESP_EEEEENS4_IJNS3_10UnderscoreESS_SS_EEEEELb1EEEEEvNT_6ParamsE,@"STO_CUDA_ENTRY STV_DEFAULT"
_ZN7cutlass13device_kernelIN5flash32FlashAttnBwdPostprocessConvertdQIN4cute5tupleIJNS3_1CILi80EEENS5_ILi128EEEEEENS_6half_tEfNS_4arch4Sm90ELi256ENS3_8TiledMMAINS3_8MMA_AtomIJNS3_4SM904GMMA25MMA_64x16x16_F32F16F16_SSILNSF_5MajorE1ELSH_0ELNSF_7ScaleInE1ELSI_1EEEEEENS3_6LayoutINS4_IJNS5_ILi2EEENS5_ILi1EEESN_EEENS4_IJSN_NS5_ILi0EEESP_EEEEENS4_IJNS3_10UnderscoreESS_SS_EEEEELb1EEEEEvNT_6ParamsE:
[----:B------:R-:W-:Y:S08]  /*0000*/  LDC R1, c[0x0][0x37c] ;  /* 0x0000df00ff017b82 */ /* 0x000ff00000000800 */
[----:B------:R-:W0:Y:S01]  /*0010*/  LDC.64 R10, c[0x0][0x3e0] ;  /* 0x0000f800ff0a7b82 */ /* 0x000e220000000a00 */
[----:B------:R-:W1:Y:S01]  /*0020*/  S2R R4, SR_CTAID.X ;  /* 0x0000000000047919 */ /* 0x000e620000002500 */
[----:B------:R-:W2:Y:S01]  /*0030*/  LDCU.64 UR8, c[0x0][0x358] ;  /* 0x00006b00ff0877ac */ /* 0x000ea20008000a00 */
[----:B------:R-:W3:Y:S01]  /*0040*/  S2R R9, SR_CTAID.Z ;  /* 0x0000000000097919 */ /* 0x000ee20000002700 */
[----:B0-----:R-:W-:-:S04]  /*0050*/  ISETP.NE.U32.AND P0, PT, R10, RZ, PT ;  /* 0x000000ff0a00720c */ /* 0x001fc80003f05070 */
[----:B------:R-:W-:-:S13]  /*0060*/  ISETP.NE.AND.EX P2, PT, R11, RZ, PT, P0 ;  /* 0x000000ff0b00720c */ /* 0x000fda0003f45300 */
[----:B-123--:R-:W-:Y:S05]  /*0070*/  @P2 BRA `(.L_x_12) ;  /* 0x0000000000202947 */ /* 0x00efea0003800000 */
[----:B------:R-:W0:Y:S01]  /*0080*/  LDCU.64 UR4, c[0x0][0x3e8] ;  /* 0x00007d00ff0477ac */ /* 0x000e220008000a00 */
[----:B------:R-:W1:Y:S01]  /*0090*/  LDC R41, c[0x0][0x3b0] ;  /* 0x0000ec00ff297b82 */ /* 0x000e620000000800 */
[----:B------:R-:W-:Y:S02]  /*00a0*/  CS2R R2, SRZ ;  /* 0x0000000000027805 */ /* 0x000fe4000001ff00 */
[----:B------:R-:W-:Y:S01]  /*00b0*/  CS2R R60, SRZ ;  /* 0x00000000003c7805 */ /* 0x000fe2000001ff00 */
[----:B0-----:R-:W-:-:S04]  /*00c0*/  UISETP.NE.U32.AND UP0, UPT, UR4, URZ, UPT ;  /* 0x000000ff0400728c */ /* 0x001fc8000bf05070 */
[----:B------:R-:W-:-:S09]  /*00d0*/  UISETP.NE.AND.EX UP0, UPT, UR5, URZ, UPT, UP0 ;  /* 0x000000ff0500728c */ /* 0x000fd2000bf05300 */
[----:B------:R-:W-:Y:S05]  /*00e0*/  BRA.U !UP0, `(.L_x_13) ;  /* 0x0000000108547547 */ /* 0x000fea000b800000 */
[----:B------:R-:W-:Y:S05]  /*00f0*/  BRA `(.L_x_14) ;  /* 0x0000000000387947 */ /* 0x000fea0003800000 */
.L_x_12:
[----:B------:R-:W0:Y:S01]  /*0100*/  LDC.64 R6, c[0x0][0x3e0] ;  /* 0x0000f800ff067b82 */ /* 0x000e220000000a00 */
[----:B------:R-:W1:Y:S01]  /*0110*/  LDCU.64 UR4, c[0x0][0x3e8] ;  /* 0x00007d00ff0477ac */ /* 0x000e620008000a00 */
[----:B0-----:R-:W-:-:S05]  /*0120*/  IMAD.WIDE.U32 R6, R9, 0x4, R6 ;  /* 0x0000000409067825 */ /* 0x001fca00078e0006 */
[----:B------:R-:W2:Y:S01]  /*0130*/  LDG.E R60, desc[UR8][R6.64] ;  /* 0x00000008063c7981 */ /* 0x000ea2000c1e1900 */
[----:B-1----:R-:W-:-:S04]  /*0140*/  UISETP.NE.U32.AND UP0, UPT, UR4, URZ, UPT ;  /* 0x000000ff0400728c */ /* 0x002fc8000bf05070 */
[----:B------:R-:W-:Y:S01]  /*0150*/  UISETP.NE.AND.EX UP0, UPT, UR5, URZ, UPT, UP0 ;  /* 0x000000ff0500728c */ /* 0x000fe2000bf05300 */
[--C-:B--2---:R-:W-:Y:S01]  /*0160*/  IMAD R0, R9, 0x50, R60.reuse ;  /* 0x0000005009007824 */ /* 0x104fe200078e023c */
[----:B------:R-:W-:-:S03]  /*0170*/  SHF.R.S32.HI R61, RZ, 0x1f, R60 ;  /* 0x0000001fff3d7819 */ /* 0x000fc6000001143c */
[----:B------:R-:W-:-:S05]  /*0180*/  IMAD.HI R0, R0, 0x66666667, RZ ;  /* 0x6666666700007827 */ /* 0x000fca00078e02ff */
[----:B------:R-:W-:-:S04]  /*0190*/  SHF.R.U32.HI R3, RZ, 0x1f, R0 ;  /* 0x0000001fff037819 */ /* 0x000fc80000011600 */
[----:B------:R-:W-:-:S05]  /*01a0*/  LEA.HI R3, R0, R3, RZ, 0x1b ;  /* 0x0000000300037211 */ /* 0x000fca00078fd8ff */
[----:B------:R-:W-:-:S05]  /*01b0*/  IMAD R2, R3, 0x2800, RZ ;  /* 0x0000280003027824 */ /* 0x000fca00078e02ff */
[----:B------:R-:W-:Y:S01]  /*01c0*/  SHF.R.S32.HI R3, RZ, 0x1f, R2 ;  /* 0x0000001fff037819 */ /* 0x000fe20000011402 */
[----:B------:R-:W-:Y:S06]  /*01d0*/  BRA.U !UP0, `(.L_x_15) ;  /* 0x0000000108107547 */ /* 0x000fec000b800000 */
.L_x_14:
[----:B------:R-:W0:Y:S02]  /*01e0*/  LDC.64 R6, c[0x0][0x3e8] ;  /* 0x0000fa00ff067b82 */ /* 0x000e240000000a00 */
[----:B0-----:R-:W-:-:S05]  /*01f0*/  IMAD.WIDE.U32 R6, R9, 0x4, R6 ;  /* 0x0000000409067825 */ /* 0x001fca00078e0006 */
[----:B-1----:R0:W5:Y:S01]  /*0200*/  LDG.E R41, desc[UR8][R6.64] ;  /* 0x0000000806297981 */ /* 0x002162000c1e1900 */
[----:B------:R-:W-:Y:S05]  /*0210*/  BRA `(.L_x_13) ;  /* 0x0000000000087947 */ /* 0x000fea0003800000 */
.L_x_15:
[----:B------:R-:W2:Y:S02]  /*0220*/  LDG.E R7, desc[UR8][R6.64+0x4] ;  /* 0x0000040806077981 */ /* 0x000ea4000c1e1900 */
[----:B--2---:R-:W-:-:S07]  /*0230*/  IMAD.IADD R41, R7, 0x1, -R60 ;  /* 0x0000000107297824 */ /* 0x004fce00078e0a3c */
.L_x_13:
[----:B------:R-:W-:Y:S01]  /*0240*/  IMAD R0, R4, 0x50, RZ ;  /* 0x0000005004007824 */ /* 0x000fe200078e02ff */
[----:B------:R-:W-:-:S04]  /*0250*/  ISETP.NE.AND.EX P0, PT, R11, RZ, PT, P0 ;  /* 0x000000ff0b00720c */ /* 0x000fc80003f05300 */
[----:B-1---5:R-:W-:-:S13]  /*0260*/  ISETP.GE.AND P1, PT, R0, R41, PT ;  /* 0x000000290000720c */ /* 0x022fda0003f26270 */
[----:B------:R-:W-:Y:S05]  /*0270*/  @P1 EXIT P0 ;  /* 0x000000000000194d */ /* 0x000fea0000000000 */
[----:B------:R-:W1:Y:S01]  /*0280*/  S2R R5, SR_CTAID.Y ;  /* 0x0000000000057919 */ /* 0x000e620000002600 */
[----:B0-----:R-:W1:Y:S01]  /*0290*/  LDC.64 R6, c[0x0][0x398] ;  /* 0x0000e600ff067b82 */ /* 0x001e620000000a00 */
[----:B------:R-:W-:Y:S01]  /*02a0*/  IMAD R13, R4, 0x2800, RZ ;  /* 0x00002800040d7824 */ /* 0x000fe200078e02ff */
[----:B------:R-:W-:Y:S01]  /*02b0*/  BSSY.RECONVERGENT B0, `(.L_x_16) ;  /* 0x0000026000007945 */ /* 0x000fe20003800200 */
[----:B------:R-:W0:Y:S03]  /*02c0*/  S2R R0, SR_TID.X ;  /* 0x0000000000007919 */ /* 0x000e260000002100 */
[----:B------:R-:W-:Y:S01]  /*02d0*/  IADD3 R2, P0, PT, R13, R2, RZ ;  /* 0x000000020d027210 */ /* 0x000fe20007f1e0ff */
[----:B------:R-:W2:Y:S01]  /*02e0*/  S2R R15, SR_CgaCtaId ;  /* 0x00000000000f7919 */ /* 0x000ea20000008800 */
[----:B------:R-:W3:Y:S03]  /*02f0*/  LDC.64 R10, c[0x0][0x3a0] ;  /* 0x0000e800ff0a7b82 */ /* 0x000ee60000000a00 */
[----:B------:R-:W-:-:S05]  /*0300*/  IMAD.X R3, RZ, RZ, R3, P0 ;  /* 0x000000ffff037224 */ /* 0x000fca00000e0603 */
[----:B------:R-:W4:Y:S01]  /*0310*/  LDC.64 R12, c[0x0][0x380] ;  /* 0x0000e000ff0c7b82 */ /* 0x000f220000000a00 */
[----:B-1----:R-:W-:-:S04]  /*0320*/  IMAD.WIDE.U32 R2, R5, R6, R2 ;  /* 0x0000000605027225 */ /* 0x002fc800078e0002 */
[----:B------:R-:W-:Y:S01]  /*0330*/  IMAD R7, R5, R7, R3 ;  /* 0x0000000705077224 */ /* 0x000fe200078e0203 */
[----:B0-----:R-:W-:Y:S02]  /*0340*/  ISETP.NE.AND P0, PT, R0, RZ, PT ;  /* 0x000000ff0000720c */ /* 0x001fe40003f05270 */
[----:B------:R-:W-:Y:S02]  /*0350*/  SEL R3, R9, RZ, !P2 ;  /* 0x000000ff09037207 */ /* 0x000fe40005000000 */
[----:B------:R-:W-:-:S05]  /*0360*/  MOV R6, R2 ;  /* 0x0000000200067202 */ /* 0x000fca0000000f00 */
[----:B---3--:R-:W-:-:S04]  /*0370*/  IMAD.WIDE.U32 R6, R3, R10, R6 ;  /* 0x0000000a03067225 */ /* 0x008fc800078e0006 */
[----:B------:R-:W-:Y:S01]  /*0380*/  IMAD R2, R3, R11, R7 ;  /* 0x0000000b03027224 */ /* 0x000fe200078e0207 */
[----:B----4-:R-:W-:-:S04]  /*0390*/  LEA R12, P1, R6, R12, 0x2 ;  /* 0x0000000c060c7211 */ /* 0x010fc800078210ff */
[----:B------:R-:W-:Y:S01]  /*03a0*/  LEA.HI.X R2, R6, R13, R2, 0x2, P1 ;  /* 0x0000000d06027211 */ /* 0x000fe200008f1402 */
[----:B--2---:R-:W-:Y:S08]  /*03b0*/  @P0 BRA `(.L_x_17) ;  /* 0x0000000000540947 */ /* 0x004ff00003800000 */
[----:B------:R-:W0:Y:S01]  /*03c0*/  S2UR UR7, SR_CgaCtaId ;  /* 0x00000000000779c3 */ /* 0x000e220000008800 */
[----:B------:R-:W-:Y:S01]  /*03d0*/  UMOV UR6, 0x400 ;  /* 0x0000040000067882 */ /* 0x000fe20000000000 */
[----:B------:R-:W-:Y:S01]  /*03e0*/  UMOV UR4, 0x1 ;  /* 0x0000000100047882 */ /* 0x000fe20000000000 */
[----:B------:R-:W-:Y:S01]  /*03f0*/  IMAD.MOV.U32 R6, RZ, RZ, 0xa000 ;  /* 0x0000a000ff067424 */ /* 0x000fe200078e00ff */
[----:B------:R-:W-:-:S04]  /*0400*/  UIADD3 UR4, UPT, UPT, -UR4, 0x100000, URZ ;  /* 0x0010000004047890 */ /* 0x000fc8000fffe1ff */
[----:B------:R-:W-:Y:S02]  /*0410*/  USHF.L.U32 UR5, UR4, 0xb, URZ ;  /* 0x0000000b04057899 */ /* 0x000fe400080006ff */
[----:B------:R-:W-:Y:S01]  /*0420*/  USHF.L.U32 UR4, UR4, 0x1, URZ ;  /* 0x0000000104047899 */ /* 0x000fe200080006ff */
[----:B------:R-:W-:Y:S01]  /*0430*/  PLOP3.LUT P0, PT, PT, PT, PT, 0x80, 0x8 ;  /* 0x000000000008781c */ /* 0x000fe20003f0f070 */
[----:B------:R-:W-:Y:S01]  /*0440*/  UMOV UR10, 0xa00 ;  /* 0x00000a00000a7882 */ /* 0x000fe20000000000 */
[----:B0-----:R-:W-:-:S04]  /*0450*/  ULEA UR6, UR7, UR6, 0x18 ;  /* 0x0000000607067291 */ /* 0x001fc8000f8ec0ff */
[----:B------:R-:W-:Y:S01]  /*0460*/  UIADD3 UR7, UPT, UPT, UR6, 0xf000, URZ ;  /* 0x0000f00006077890 */ /* 0x000fe2000fffe0ff */
[----:B------:R-:W0:Y:S07]  /*0470*/  FENCE.VIEW.ASYNC.S ;  /* 0x00000000000073c6 */ /* 0x000e2e0000000000 */
[----:B0-----:R0:W1:Y:S02]  /*0480*/  SYNCS.EXCH.64 URZ, [UR6+0xf000], UR4 ;  /* 0x00f0000406ff75b2 */ /* 0x0010640008000100 */
[----:B0-----:R-:W-:-:S02]  /*0490*/  R2UR UR4, R12 ;  /* 0x000000000c0472ca */ /* 0x001fc400000e0000 */
[----:B------:R-:W-:Y:S01]  /*04a0*/  R2UR UR5, R2 ;  /* 0x00000000020572ca */ /* 0x000fe200000e0000 */
[----:B-1----:R0:W-:-:S14]  /*04b0*/  SYNCS.ARRIVE.TRANS64 RZ, [UR6+0xf000], R6 ;  /* 0x00f00006ffff79a7 */ /* 0x0021dc0008000006 */
.L_x_18:
[----:B------:R-:W-:Y:S01]  /*04c0*/  @P0 ELECT P1, URZ, PT ;  /* 0x0000000000ff082f */ /* 0x000fe20003820000 */
[----:B------:R1:W-:-:S12]  /*04d0*/  UBLKCP.S.G [UR6], [UR4], UR10 ;  /* 0x00000006040073ba */ /* 0x0003d8000800020a */
[----:B------:R-:W-:Y:S02]  /*04e0*/  @P1 PLOP3.LUT P0, PT, P1, PT, PT, 0x8, 0x80 ;  /* 0x000000000080181c */ /* 0x000fe40000f0e170 */
[----:B------:R-:W-:-:S11]  /*04f0*/  PLOP3.LUT P1, PT, PT, PT, PT, 0x8, 0x80 ;  /* 0x000000000080781c */ /* 0x000fd60003f2e170 */
[----:B-1----:R-:W-:Y:S05]  /*0500*/  @P0 BRA.U.ANY `(.L_x_18) ;  /* 0xfffffffd00ec0947 */ /* 0x002fea000393ffff */
.L_x_17:
[----:B------:R-:W-:Y:S05]  /*0510*/  BSYNC.RECONVERGENT B0 ;  /* 0x0000000000007941 */ /* 0x000fea0003800200 */
.L_x_16:
[----:B------:R-:W-:Y:S01]  /*0520*/  BAR.SYNC.DEFER_BLOCKING 0x0 ;  /* 0x0000000000007b1d */ /* 0x000fe20000010000 */
[----:B------:R-:W-:Y:S02]  /*0530*/  MOV R2, 0x400 ;  /* 0x0000040000027802 */ /* 0x000fe40000000f00 */
[----:B------:R-:W-:Y:S02]  /*0540*/  SHF.L.U32 R7, RZ, 0x1f, RZ ;  /* 0x0000001fff077819 */ /* 0x000fe400000006ff */
[----:B------:R-:W-:-:S07]  /*0550*/  LEA R2, R15, R2, 0x18 ;  /* 0x000000020f027211 */ /* 0x000fce00078ec0ff */
.L_x_19:
[----:B-1----:R1:W2:Y:S02]  /*0560*/  SYNCS.PHASECHK.TRANS64.TRYWAIT P0, [R2+URZ+0xf000], R7 ;  /* 0x00f00007020075a7 */ /* 0x0022a400080011ff */
[----:B--2---:R-:W-:Y:S05]  /*0570*/  @!P0 NANOSLEEP.SYNCS 0x989680 ;  /* 0x009896800000895d */ /* 0x004fea0003900000 */
[----:B------:R-:W2:Y:S02]  /*0580*/  @!P0 SYNCS.PHASECHK.TRANS64 P0, [R2+URZ+0xf000], R7 ;  /* 0x00f00007020085a7 */ /* 0x000ea400080010ff */
[----:B--2---:R-:W-:Y:S05]  /*0590*/  @!P0 BRA `(.L_x_19) ;  /* 0xfffffffc00f08947 */ /* 0x004fea000383ffff */
[C---:B-1----:R-:W-:Y:S01]  /*05a0*/  IMAD.SHL.U32 R7, R0.reuse, 0x10, RZ ;  /* 0x0000001000077824 */ /* 0x042fe200078e00ff */
[--C-:B0-----:R-:W-:Y:S01]  /*05b0*/  SHF.R.U32.HI R6, RZ, 0x7, R0.reuse ;  /* 0x00000007ff067819 */ /* 0x101fe20000011600 */
[----:B------:R-:W0:Y:S01]  /*05c0*/  LDCU UR4, c[0x0][0x3d8] ;  /* 0x00007b00ff0477ac */ /* 0x000e220008000800 */
[C---:B------:R-:W-:Y:S01]  /*05d0*/  IMAD.SHL.U32 R40, R0.reuse, 0x8, RZ ;  /* 0x0000000800287824 */ /* 0x040fe200078e00ff */
[C---:B------:R-:W-:Y:S01]  /*05e0*/  LOP3.LUT R21, R0.reuse, 0x3b0, RZ, 0xc0, !PT ;  /* 0x000003b000157812 */ /* 0x040fe200078ec0ff */
[----:B------:R-:W-:Y:S01]  /*05f0*/  IMAD.SHL.U32 R16, R0, 0x2, RZ ;  /* 0x0000000200107824 */ /* 0x000fe200078e00ff */
[C---:B------:R-:W-:Y:S01]  /*0600*/  LOP3.LUT R9, R7.reuse, 0x7f0, RZ, 0xc0, !PT ;  /* 0x000007f007097812 */ /* 0x040fe200078ec0ff */
[----:B------:R-:W1:Y:S01]  /*0610*/  LDCU.64 UR6, c[0x0][0x3c8] ;  /* 0x00007900ff0677ac */ /* 0x000e620008000a00 */
[C---:B------:R-:W-:Y:S01]  /*0620*/  LOP3.LUT R17, R7.reuse, 0x40, RZ, 0xc0, !PT ;  /* 0x0000004007117812 */ /* 0x040fe200078ec0ff */
[----:B------:R-:W-:Y:S01]  /*0630*/  BSSY.RECONVERGENT B0, `(.L_x_20) ;  /* 0x0000087000007945 */ /* 0x000fe20003800200 */
[----:B------:R-:W-:Y:S01]  /*0640*/  LOP3.LUT R7, R7, 0x30, RZ, 0xc0, !PT ;  /* 0x0000003007077812 */ /* 0x000fe200078ec0ff */
[----:B------:R-:W-:Y:S01]  /*0650*/  IMAD R9, R6, 0x5000, R9 ;  /* 0x0000500006097824 */ /* 0x000fe200078e0209 */
[--C-:B------:R-:W-:Y:S01]  /*0660*/  SHF.R.U32.HI R6, RZ, 0x5, R0.reuse ;  /* 0x00000005ff067819 */ /* 0x100fe20000011600 */
[----:B------:R-:W2:Y:S01]  /*0670*/  LDCU.64 UR10, c[0x0][0x3d0] ;  /* 0x00007a00ff0a77ac */ /* 0x000ea20008000a00 */
[----:B------:R-:W-:-:S02]  /*0680*/  LOP3.LUT R17, R17, 0x8, R0, 0xf8, !PT ;  /* 0x0000000811117812 */ /* 0x000fc400078ef800 */
[----:B------:R-:W-:Y:S01]  /*0690*/  IADD3 R58, PT, PT, R2, R9, RZ ;  /* 0x00000009023a7210 */ /* 0x000fe20007ffe0ff */
[----:B------:R-:W-:Y:S01]  /*06a0*/  IMAD R25, R6, 0x500, R7 ;  /* 0x0000050006197824 */ /* 0x000fe200078e0207 */
[----:B------:R-:W-:Y:S02]  /*06b0*/  SHF.R.U32.HI R6, RZ, 0x1, R0 ;  /* 0x00000001ff067819 */ /* 0x000fe40000011600 */
[----:B------:R-:W-:Y:S01]  /*06c0*/  LOP3.LUT R7, R40, 0x8, RZ, 0xc0, !PT ;  /* 0x0000000828077812 */ /* 0x000fe200078ec0ff */
[----:B------:R-:W0:Y:S01]  /*06d0*/  LDS.128 R28, [R58] ;  /* 0x000000003a1c7984 */ /* 0x000e220000000c00 */
[----:B------:R-:W-:Y:S02]  /*06e0*/  LOP3.LUT R20, R6, 0x7, RZ, 0xc0, !PT ;  /* 0x0000000706147812 */ /* 0x000fe400078ec0ff */
[----:B------:R-:W-:Y:S01]  /*06f0*/  LOP3.LUT R24, R17, 0x8, R16, 0x78, !PT ;  /* 0x0000000811187812 */ /* 0x000fe200078e7810 */
[----:B------:R-:W3:Y:S01]  /*0700*/  LDS.128 R36, [R58+0x800] ;  /* 0x000800003a247984 */ /* 0x000ee20000000c00 */
[----:B------:R-:W-:-:S02]  /*0710*/  SHF.R.U32.HI R27, RZ, 0x3, R0 ;  /* 0x00000003ff1b7819 */ /* 0x000fc40000011600 */
[----:B------:R-:W-:Y:S01]  /*0720*/  LOP3.LUT R6, R7, 0x40, R0, 0xf8, !PT ;  /* 0x0000004007067812 */ /* 0x000fe200078ef800 */
[----:B------:R-:W4:Y:S01]  /*0730*/  LDS.128 R8, [R58+0x1000] ;  /* 0x001000003a087984 */ /* 0x000f220000000c00 */
[----:B------:R-:W-:Y:S01]  /*0740*/  LOP3.LUT R43, R40, 0x80, RZ, 0xc0, !PT ;  /* 0x00000080282b7812 */ /* 0x000fe200078ec0ff */
[----:B------:R-:W-:Y:S01]  /*0750*/  IMAD R7, R20, 0x500, R21 ;  /* 0x0000050014077824 */ /* 0x000fe200078e0215 */
[----:B------:R-:W-:Y:S01]  /*0760*/  LOP3.LUT R6, R6, 0x8, R27, 0x78, !PT ;  /* 0x0000000806067812 */ /* 0x000fe200078e781b */
[----:B------:R-:W5:Y:S01]  /*0770*/  LDS.128 R12, [R58+0x1800] ;  /* 0x001800003a0c7984 */ /* 0x000f620000000c00 */
[----:B------:R-:W-:Y:S02]  /*0780*/  IADD3 R43, PT, PT, R24, R25, R43 ;  /* 0x00000019182b7210 */ /* 0x000fe40007ffe02b */
[----:B------:R-:W-:Y:S01]  /*0790*/  LOP3.LUT R40, R40, 0x78, RZ, 0xc0, !PT ;  /* 0x0000007828287812 */ /* 0x000fe200078ec0ff */
[----:B------:R-:W1:Y:S01]  /*07a0*/  LDS.128 R16, [R58+0x2000] ;  /* 0x002000003a107984 */ /* 0x000e620000000c00 */
[----:B------:R-:W-:Y:S01]  /*07b0*/  LEA R43, R43, R2, 0x1 ;  /* 0x000000022b2b7211 */ /* 0x000fe200078e08ff */
[----:B------:R-:W-:-:S02]  /*07c0*/  IMAD.IADD R7, R7, 0x1, R6 ;  /* 0x0000000107077824 */ /* 0x000fc400078e0206 */
[----:B------:R-:W2:Y:S04]  /*07d0*/  LDS.128 R20, [R58+0x2800] ;  /* 0x002800003a147984 */ /* 0x000ea80000000c00 */
[----:B------:R-:W2:Y:S04]  /*07e0*/  LDS.128 R24, [R58+0x3000] ;  /* 0x003000003a187984 */ /* 0x000ea80000000c00 */
[----:B------:R-:W2:Y:S01]  /*07f0*/  LDS.128 R32, [R58+0x4000] ;  /* 0x004000003a207984 */ /* 0x000ea20000000c00 */
[----:B0-----:R-:W-:Y:S01]  /*0800*/  FMUL.FTZ R42, R28, UR4 ;  /* 0x000000041c2a7c20 */ /* 0x001fe20008410000 */
[----:B------:R-:W-:Y:S01]  /*0810*/  FMUL.FTZ R45, R29, UR4 ;  /* 0x000000041d2d7c20 */ /* 0x000fe20008410000 */
[----:B------:R-:W-:Y:S01]  /*0820*/  FMUL.FTZ R44, R30, UR4 ;  /* 0x000000041e2c7c20 */ /* 0x000fe20008410000 */
[----:B------:R-:W-:Y:S01]  /*0830*/  FMUL.FTZ R47, R31, UR4 ;  /* 0x000000041f2f7c20 */ /* 0x000fe20008410000 */
[----:B---3--:R-:W-:Y:S01]  /*0840*/  FMUL.FTZ R46, R36, UR4 ;  /* 0x00000004242e7c20 */ /* 0x008fe20008410000 */
[----:B------:R-:W0:Y:S01]  /*0850*/  LDS.128 R28, [R58+0x3800] ;  /* 0x003800003a1c7984 */ /* 0x000e220000000c00 */
[----:B------:R-:W-:Y:S01]  /*0860*/  FMUL.FTZ R49, R37, UR4 ;  /* 0x0000000425317c20 */ /* 0x000fe20008410000 */
[----:B------:R-:W-:Y:S01]  /*0870*/  FMUL.FTZ R48, R38, UR4 ;  /* 0x0000000426307c20 */ /* 0x000fe20008410000 */
[----:B------:R-:W-:Y:S01]  /*0880*/  FMUL.FTZ R51, R39, UR4 ;  /* 0x0000000427337c20 */ /* 0x000fe20008410000 */
[----:B----4-:R-:W-:Y:S01]  /*0890*/  FMUL.FTZ R50, R8, UR4 ;  /* 0x0000000408327c20 */ /* 0x010fe20008410000 */
[----:B------:R-:W3:Y:S01]  /*08a0*/  LDS.128 R36, [R58+0x4800] ;  /* 0x004800003a247984 */ /* 0x000ee20000000c00 */
[----:B------:R-:W-:Y:S01]  /*08b0*/  FMUL.FTZ R53, R9, UR4 ;  /* 0x0000000409357c20 */ /* 0x000fe20008410000 */
[----:B------:R-:W-:Y:S01]  /*08c0*/  FMUL.FTZ R52, R10, UR4 ;  /* 0x000000040a347c20 */ /* 0x000fe20008410000 */
[----:B------:R-:W-:Y:S01]  /*08d0*/  FMUL.FTZ R55, R11, UR4 ;  /* 0x000000040b377c20 */ /* 0x000fe20008410000 */
[----:B-----5:R-:W-:Y:S01]  /*08e0*/  FMUL.FTZ R54, R12, UR4 ;  /* 0x000000040c367c20 */ /* 0x020fe20008410000 */
[----:B------:R-:W-:Y:S01]  /*08f0*/  FMUL.FTZ R57, R13, UR4 ;  /* 0x000000040d397c20 */ /* 0x000fe20008410000 */
[----:B------:R-:W-:Y:S01]  /*0900*/  FMUL.FTZ R56, R14, UR4 ;  /* 0x000000040e387c20 */ /* 0x000fe20008410000 */
[----:B------:R-:W-:Y:S01]  /*0910*/  FMUL.FTZ R15, R15, UR4 ;  /* 0x000000040f0f7c20 */ /* 0x000fe20008410000 */
[----:B------:R-:W-:Y:S01]  /*0920*/  F2FP.F16.F32.PACK_AB R8, R45, R42 ;  /* 0x0000002a2d08723e */ /* 0x000fe200000000ff */
[----:B-1----:R-:W-:Y:S01]  /*0930*/  FMUL.FTZ R16, R16, UR4 ;  /* 0x0000000410107c20 */ /* 0x002fe20008410000 */
[----:B------:R-:W-:Y:S01]  /*0940*/  F2FP.F16.F32.PACK_AB R9, R47, R44 ;  /* 0x0000002c2f09723e */ /* 0x000fe200000000ff */
[----:B------:R-:W-:Y:S01]  /*0950*/  FMUL.FTZ R17, R17, UR4 ;  /* 0x0000000411117c20 */ /* 0x000fe20008410000 */
[----:B------:R-:W-:Y:S01]  /*0960*/  F2FP.F16.F32.PACK_AB R10, R49, R46 ;  /* 0x0000002e310a723e */ /* 0x000fe200000000ff */
[----:B------:R-:W-:Y:S01]  /*0970*/  FMUL.FTZ R18, R18, UR4 ;  /* 0x0000000412127c20 */ /* 0x000fe20008410000 */
[----:B------:R-:W-:Y:S01]  /*0980*/  F2FP.F16.F32.PACK_AB R11, R51, R48 ;  /* 0x00000030330b723e */ /* 0x000fe200000000ff */
[----:B------:R-:W-:Y:S01]  /*0990*/  FMUL.FTZ R19, R19, UR4 ;  /* 0x0000000413137c20 */ /* 0x000fe20008410000 */
[----:B------:R-:W-:Y:S01]  /*09a0*/  F2FP.F16.F32.PACK_AB R12, R53, R50 ;  /* 0x00000032350c723e */ /* 0x000fe200000000ff */
[----:B--2---:R-:W-:Y:S01]  /*09b0*/  FMUL.FTZ R20, R20, UR4 ;  /* 0x0000000414147c20 */ /* 0x004fe20008410000 */
[----:B------:R-:W-:Y:S01]  /*09c0*/  F2FP.F16.F32.PACK_AB R13, R55, R52 ;  /* 0x00000034370d723e */ /* 0x000fe200000000ff */
[----:B------:R1:W-:Y:S01]  /*09d0*/  STSM.16.MT88.4 [R43+0xa000], R8 ;  /* 0x00a000082b007844 */ /* 0x0003e20000004200 */
[----:B------:R-:W-:Y:S01]  /*09e0*/  F2FP.F16.F32.PACK_AB R14, R57, R54 ;  /* 0x00000036390e723e */ /* 0x000fe200000000ff */
[----:B------:R-:W-:Y:S01]  /*09f0*/  FMUL.FTZ R21, R21, UR4 ;  /* 0x0000000415157c20 */ /* 0x000fe20008410000 */
[----:B------:R-:W-:Y:S01]  /*0a00*/  F2FP.F16.F32.PACK_AB R15, R15, R56 ;  /* 0x000000380f0f723e */ /* 0x000fe200000000ff */
[----:B------:R-:W-:Y:S01]  /*0a10*/  FMUL.FTZ R22, R22, UR4 ;  /* 0x0000000416167c20 */ /* 0x000fe20008410000 */
[----:B------:R-:W-:Y:S01]  /*0a20*/  FMUL.FTZ R23, R23, UR4 ;  /* 0x0000000417177c20 */ /* 0x000fe20008410000 */
[----:B------:R-:W-:Y:S01]  /*0a30*/  FMUL.FTZ R24, R24, UR4 ;  /* 0x0000000418187c20 */ /* 0x000fe20008410000 */
[----:B------:R-:W-:Y:S01]  /*0a40*/  FMUL.FTZ R25, R25, UR4 ;  /* 0x0000000419197c20 */ /* 0x000fe20008410000 */
[----:B------:R2:W-:Y:S01]  /*0a50*/  STSM.16.MT88.4 [R43+0xa200], R12 ;  /* 0x00a2000c2b007844 */ /* 0x0005e20000004200 */
[----:B------:R-:W-:Y:S01]  /*0a60*/  FMUL.FTZ R26, R26, UR4 ;  /* 0x000000041a1a7c20 */ /* 0x000fe20008410000 */
[----:B------:R-:W-:Y:S01]  /*0a70*/  FMUL.FTZ R32, R32, UR4 ;  /* 0x0000000420207c20 */ /* 0x000fe20008410000 */
[----:B------:R-:W-:Y:S01]  /*0a80*/  FMUL.FTZ R33, R33, UR4 ;  /* 0x0000000421217c20 */ /* 0x000fe20008410000 */
[----:B------:R-:W-:Y:S01]  /*0a90*/  FMUL.FTZ R34, R34, UR4 ;  /* 0x0000000422227c20 */ /* 0x000fe20008410000 */
[----:B------:R-:W-:Y:S01]  /*0aa0*/  FMUL.FTZ R35, R35, UR4 ;  /* 0x0000000423237c20 */ /* 0x000fe20008410000 */
[----:B0-----:R-:W-:Y:S01]  /*0ab0*/  FMUL.FTZ R29, R29, UR4 ;  /* 0x000000041d1d7c20 */ /* 0x001fe20008410000 */
[----:B------:R-:W-:Y:S01]  /*0ac0*/  FMUL.FTZ R6, R31, UR4 ;  /* 0x000000041f067c20 */ /* 0x000fe20008410000 */
[----:B-1----:R-:W-:-:S02]  /*0ad0*/  F2FP.F16.F32.PACK_AB R8, R17, R16 ;  /* 0x000000101108723e */ /* 0x002fc400000000ff */
[----:B------:R-:W-:Y:S01]  /*0ae0*/  F2FP.F16.F32.PACK_AB R9, R19, R18 ;  /* 0x000000121309723e */ /* 0x000fe200000000ff */
[----:B---3--:R-:W-:Y:S01]  /*0af0*/  FMUL.FTZ R36, R36, UR4 ;  /* 0x0000000424247c20 */ /* 0x008fe20008410000 */
[----:B------:R-:W-:Y:S01]  /*0b00*/  FMUL.FTZ R37, R37, UR4 ;  /* 0x0000000425257c20 */ /* 0x000fe20008410000 */
[----:B------:R-:W-:Y:S01]  /*0b10*/  FMUL.FTZ R38, R38, UR4 ;  /* 0x0000000426267c20 */ /* 0x000fe20008410000 */
[----:B--2---:R-:W-:Y:S01]  /*0b20*/  FMUL.FTZ R13, R27, UR4 ;  /* 0x000000041b0d7c20 */ /* 0x004fe20008410000 */
[----:B------:R-:W-:Y:S01]  /*0b30*/  FMUL.FTZ R14, R28, UR4 ;  /* 0x000000041c0e7c20 */ /* 0x000fe20008410000 */
[----:B------:R-:W-:Y:S01]  /*0b40*/  FMUL.FTZ R15, R30, UR4 ;  /* 0x000000041e0f7c20 */ /* 0x000fe20008410000 */
[----:B------:R-:W-:Y:S01]  /*0b50*/  FMUL.FTZ R39, R39, UR4 ;  /* 0x0000000427277c20 */ /* 0x000fe20008410000 */
[----:B------:R-:W-:Y:S01]  /*0b60*/  F2FP.F16.F32.PACK_AB R10, R21, R20 ;  /* 0x00000014150a723e */ /* 0x000fe200000000ff */
[----:B------:R-:W0:Y:S01]  /*0b70*/  LDCU UR4, c[0x0][0x3b4] ;  /* 0x00007680ff0477ac */ /* 0x000e220008000800 */
[----:B------:R-:W-:-:S02]  /*0b80*/  F2FP.F16.F32.PACK_AB R11, R23, R22 ;  /* 0x00000016170b723e */ /* 0x000fc400000000ff */
[----:B------:R-:W-:Y:S02]  /*0b90*/  F2FP.F16.F32.PACK_AB R12, R25, R24 ;  /* 0x00000018190c723e */ /* 0x000fe400000000ff */
[----:B------:R-:W-:Y:S01]  /*0ba0*/  F2FP.F16.F32.PACK_AB R13, R13, R26 ;  /* 0x0000001a0d0d723e */ /* 0x000fe200000000ff */
[----:B------:R1:W-:Y:S01]  /*0bb0*/  STSM.16.MT88.4 [R43+0xa400], R8 ;  /* 0x00a400082b007844 */ /* 0x0003e20000004200 */
[----:B------:R-:W-:Y:S02]  /*0bc0*/  F2FP.F16.F32.PACK_AB R14, R29, R14 ;  /* 0x0000000e1d0e723e */ /* 0x000fe400000000ff */
[----:B------:R-:W-:Y:S01]  /*0bd0*/  F2FP.F16.F32.PACK_AB R15, R6, R15 ;  /* 0x0000000f060f723e */ /* 0x000fe200000000ff */
[----:B------:R-:W-:Y:S01]  /*0be0*/  IMAD R6, R7, 0x2, R2 ;  /* 0x0000000207067824 */ /* 0x000fe200078e0202 */
[----:B------:R-:W-:Y:S02]  /*0bf0*/  F2FP.F16.F32.PACK_AB R16, R33, R32 ;  /* 0x000000202110723e */ /* 0x000fe400000000ff */
[----:B------:R-:W-:Y:S01]  /*0c00*/  F2FP.F16.F32.PACK_AB R17, R35, R34 ;  /* 0x000000222311723e */ /* 0x000fe200000000ff */
[----:B------:R2:W-:Y:S01]  /*0c10*/  STSM.16.MT88.4 [R43+0xa600], R12 ;  /* 0x00a6000c2b007844 */ /* 0x0005e20000004200 */
[----:B------:R-:W-:-:S02]  /*0c20*/  F2FP.F16.F32.PACK_AB R18, R37, R36 ;  /* 0x000000242512723e */ /* 0x000fc400000000ff */
[----:B------:R-:W-:Y:S02]  /*0c30*/  F2FP.F16.F32.PACK_AB R19, R39, R38 ;  /* 0x000000262713723e */ /* 0x000fe400000000ff */
[----:B------:R-:W-:Y:S01]  /*0c40*/  SHF.R.U32.HI R25, RZ, 0x4, R0 ;  /* 0x00000004ff197819 */ /* 0x000fe20000011600 */
[----:B------:R-:W-:Y:S02]  /*0c50*/  IMAD R0, R4, -0x50, R41 ;  /* 0xffffffb004007824 */ /* 0x000fe400078e0229 */
[----:B------:R-:W-:Y:S01]  /*0c60*/  HFMA2 R41, -RZ, RZ, 0, 0 ;  /* 0x00000000ff297431 */ /* 0x000fe200000001ff */
[----:B------:R3:W-:Y:S01]  /*0c70*/  STSM.16.MT88.4 [R43+0xa800], R16 ;  /* 0x00a800102b007844 */ /* 0x0007e20000004200 */
[----:B------:R-:W-:Y:S01]  /*0c80*/  BAR.SYNC.DEFER_BLOCKING 0x0 ;  /* 0x0000000000007b1d */ /* 0x000fe20000010000 */
[----:B0-----:R-:W-:Y:S01]  /*0c90*/  ISETP.GE.AND P0, PT, R40, UR4, PT ;  /* 0x0000000428007c0c */ /* 0x001fe2000bf06270 */
[----:B-1----:R-:W-:Y:S01]  /*0ca0*/  IMAD.WIDE.U32 R8, R5, UR6, R40 ;  /* 0x0000000605087c25 */ /* 0x002fe2000f8e0028 */
[----:B------:R-:W-:-:S02]  /*0cb0*/  IADD3 R10, P1, PT, R25, R60, RZ ;  /* 0x0000003c190a7210 */ /* 0x000fc40007f3e0ff */
[----:B--2---:R-:W-:Y:S01]  /*0cc0*/  VIMNMX R14, PT, PT, R0, 0x50, PT ;  /* 0x00000050000e7848 */ /* 0x004fe20003fe0100 */
[----:B------:R-:W-:Y:S01]  /*0cd0*/  IMAD R9, R5, UR7, R9 ;  /* 0x0000000705097c24 */ /* 0x000fe2000f8e0209 */
[C---:B------:R-:W-:Y:S01]  /*0ce0*/  IADD3 R5, PT, PT, R25.reuse, 0x20, RZ ;  /* 0x0000002019057810 */ /* 0x040fe20007ffe0ff */
[C---:B------:R-:W-:Y:S01]  /*0cf0*/  VIADD R0, R25.reuse, 0x10 ;  /* 0x0000001019007836 */ /* 0x040fe20000000000 */
[-C--:B------:R-:W-:Y:S01]  /*0d00*/  ISETP.GE.OR P4, PT, R25, R14.reuse, P0 ;  /* 0x0000000e1900720c */ /* 0x080fe20000786670 */
[----:B------:R-:W-:Y:S01]  /*0d10*/  IMAD.WIDE.U32 R8, R3, UR10, R8 ;  /* 0x0000000a03087c25 */ /* 0x000fe2000f8e0008 */
[----:B------:R-:W-:Y:S02]  /*0d20*/  IADD3 R2, PT, PT, R2, 0xa000, RZ ;  /* 0x0000a00002027810 */ /* 0x000fe40007ffe0ff */
[-C--:B------:R-:W-:Y:S01]  /*0d30*/  ISETP.GE.OR P3, PT, R0, R14.reuse, P0 ;  /* 0x0000000e0000720c */ /* 0x080fe20000766670 */
[----:B------:R-:W-:Y:S01]  /*0d40*/  VIADD R12, R25, 0x30 ;  /* 0x00000030190c7836 */ /* 0x000fe20000000000 */
[----:B------:R-:W-:Y:S01]  /*0d50*/  ISETP.GE.OR P2, PT, R5, R14, P0 ;  /* 0x0000000e0500720c */ /* 0x000fe20000746670 */
[----:B------:R-:W-:-:S02]  /*0d60*/  VIADD R25, R25, 0x40 ;  /* 0x0000004019197836 */ /* 0x000fc40000000000 */
[----:B------:R-:W-:Y:S01]  /*0d70*/  IMAD.X R11, RZ, RZ, R61, P1 ;  /* 0x000000ffff0b7224 */ /* 0x000fe200008e063d */
[-C--:B------:R-:W-:Y:S01]  /*0d80*/  ISETP.GE.OR P1, PT, R12, R14.reuse, P0 ;  /* 0x0000000e0c00720c */ /* 0x080fe20000726670 */
[----:B------:R-:W-:Y:S01]  /*0d90*/  IMAD R3, R3, UR11, R9 ;  /* 0x0000000b03037c24 */ /* 0x000fe2000f8e0209 */
[----:B------:R-:W-:Y:S01]  /*0da0*/  ISETP.GE.OR P0, PT, R25, R14, P0 ;  /* 0x0000000e1900720c */ /* 0x000fe20000706670 */
[----:B------:R-:W-:Y:S01]  /*0db0*/  IMAD.WIDE.U32 R4, R4, 0x50, R10 ;  /* 0x0000005004047825 */ /* 0x000fe200078e000a */
[----:B------:R3:W0:Y:S03]  /*0dc0*/  LDS.128 R20, [R6+0xa800] ;  /* 0x00a8000006147984 */ /* 0x0006260000000c00 */
[----:B------:R-:W-:Y:S01]  /*0dd0*/  IMAD R2, R7, 0x2, R2 ;  /* 0x0000000207027824 */ /* 0x000fe200078e0202 */
[----:B------:R-:W-:Y:S07]  /*0de0*/  @P4 BRA `(.L_x_21) ;  /* 0x00000000002c4947 */ /* 0x000fee0003800000 */
[----:B------:R1:W2:Y:S01]  /*0df0*/  LDS.128 R12, [R2] ;  /* 0x00000000020c7984 */ /* 0x0002a20000000c00 */
[----:B------:R-:W4:Y:S01]  /*0e00*/  LDCU.64 UR4, c[0x0][0x3c0] ;  /* 0x00007800ff0477ac */ /* 0x000f220008000a00 */
[----:B------:R-:W3:Y:S01]  /*0e10*/  LDCU.64 UR6, c[0x0][0x3a8] ;  /* 0x00007500ff0677ac */ /* 0x000ee20008000a00 */
[----:B-1----:R-:W-:Y:S01]  /*0e20*/  MOV R2, R8 ;  /* 0x0000000800027202 */ /* 0x002fe20000000f00 */
[----:B----4-:R-:W-:-:S04]  /*0e30*/  IMAD R7, R5, UR4, RZ ;  /* 0x0000000405077c24 */ /* 0x010fc8000f8e02ff */
[----:B------:R-:W-:-:S04]  /*0e40*/  IMAD.WIDE.U32 R10, R4, UR4, R2 ;  /* 0x00000004040a7c25 */ /* 0x000fc8000f8e0002 */
[----:B------:R-:W-:Y:S01]  /*0e50*/  IMAD R7, R4, UR5, R7 ;  /* 0x0000000504077c24 */ /* 0x000fe2000f8e0207 */
[----:B---3--:R-:W-:-:S03]  /*0e60*/  LEA R16, P4, R10, UR6, 0x1 ;  /* 0x000000060a107c11 */ /* 0x008fc6000f8808ff */
[----:B------:R-:W-:-:S05]  /*0e70*/  IMAD.IADD R7, R11, 0x1, R7 ;  /* 0x000000010b077824 */ /* 0x000fca00078e0207 */
[----:B------:R-:W-:-:S05]  /*0e80*/  LEA.HI.X R17, R10, UR7, R7, 0x1, P4 ;  /* 0x000000070a117c11 */ /* 0x000fca000a0f0c07 */
[----:B--2---:R1:W-:Y:S02]  /*0e90*/  STG.E.128 desc[UR8][R16.64], R12 ;  /* 0x0000000c10007986 */ /* 0x0043e4000c101d08 */
.L_x_21:
[----:B------:R-:W-:Y:S05]  /*0ea0*/  BSYNC.RECONVERGENT B0 ;  /* 0x0000000000007941 */ /* 0x000fea0003800200 */
.L_x_20:
[----:B-1----:R1:W2:Y:S01]  /*0eb0*/  LDS.128 R12, [R6+0xa200] ;  /* 0x00a20000060c7984 */ /* 0x0022a20000000c00 */
[----:B------:R-:W-:Y:S04]  /*0ec0*/  BSSY.RECONVERGENT B0, `(.L_x_22) ;  /* 0x000000f000007945 */ /* 0x000fe80003800200 */
[----:B------:R-:W-:Y:S05]  /*0ed0*/  @P3 BRA `(.L_x_23) ;  /* 0x0000000000343947 */ /* 0x000fea0003800000 */
[----:B------:R-:W4:Y:S01]  /*0ee0*/  LDCU.64 UR4, c[0x0][0x3c0] ;  /* 0x00007800ff0477ac */ /* 0x000f220008000a00 */
[----:B------:R-:W-:Y:S01]  /*0ef0*/  IADD3 R7, P3, PT, R4, 0x10, RZ ;  /* 0x0000001004077810 */ /* 0x000fe20007f7e0ff */
[----:B------:R-:W-:Y:S01]  /*0f00*/  IMAD.MOV.U32 R10, RZ, RZ, R8 ;  /* 0x000000ffff0a7224 */ /* 0x000fe200078e0008 */
[----:B------:R-:W-:Y:S01]  /*0f10*/  MOV R11, R3 ;  /* 0x00000003000b7202 */ /* 0x000fe20000000f00 */
[----:B------:R-:W3:Y:S01]  /*0f20*/  LDCU.64 UR6, c[0x0][0x3a8] ;  /* 0x00007500ff0677ac */ /* 0x000ee20008000a00 */
[----:B------:R-:W-:-:S05]  /*0f30*/  IADD3.X R0, PT, PT, RZ, R5, RZ, P3, !PT ;  /* 0x00000005ff007210 */ /* 0x000fca0001ffe4ff */
[----:B----4-:R-:W-:Y:S02]  /*0f40*/  IMAD R0, R0, UR4, RZ ;  /* 0x0000000400007c24 */ /* 0x010fe4000f8e02ff */
[----:B------:R-:W-:-:S04]  /*0f50*/  IMAD.WIDE.U32 R10, R7, UR4, R10 ;  /* 0x00000004070a7c25 */ /* 0x000fc8000f8e000a */
[----:B------:R-:W-:Y:S01]  /*0f60*/  IMAD R7, R7, UR5, R0 ;  /* 0x0000000507077c24 */ /* 0x000fe2000f8e0200 */
[----:B---3--:R-:W-:-:S03]  /*0f70*/  LEA R16, P3, R10, UR6, 0x1 ;  /* 0x000000060a107c11 */ /* 0x008fc6000f8608ff */
[----:B------:R-:W-:-:S05]  /*0f80*/  IMAD.IADD R7, R11, 0x1, R7 ;  /* 0x000000010b077824 */ /* 0x000fca00078e0207 */
[----:B------:R-:W-:-:S05]  /*0f90*/  LEA.HI.X R17, R10, UR7, R7, 0x1, P3 ;  /* 0x000000070a117c11 */ /* 0x000fca00098f0c07 */
[----:B--2---:R4:W-:Y:S02]  /*0fa0*/  STG.E.128 desc[UR8][R16.64], R12 ;  /* 0x0000000c10007986 */ /* 0x0049e4000c101d08 */
.L_x_23:
[----:B------:R-:W-:Y:S05]  /*0fb0*/  BSYNC.RECONVERGENT B0 ;  /* 0x0000000000007941 */ /* 0x000fea0003800200 */
.L_x_22:
[----:B--2-4-:R2:W4:Y:S01]  /*0fc0*/  LDS.128 R12, [R6+0xa400] ;  /* 0x00a40000060c7984 */ /* 0x0145220000000c00 */
[----:B------:R-:W-:Y:S04]  /*0fd0*/  BSSY.RECONVERGENT B0, `(.L_x_24) ;  /* 0x000000f000007945 */ /* 0x000fe80003800200 */
[----:B------:R-:W-:Y:S05]  /*0fe0*/  @P2 BRA `(.L_x_25) ;  /* 0x0000000000342947 */ /* 0x000fea0003800000 */
[----:B------:R-:W5:Y:S01]  /*0ff0*/  LDCU.64 UR4, c[0x0][0x3c0] ;  /* 0x00007800ff0477ac */ /* 0x000f620008000a00 */
[----:B------:R-:W-:Y:S01]  /*1000*/  IADD3 R7, P2, PT, R4, 0x20, RZ ;  /* 0x0000002004077810 */ /* 0x000fe20007f5e0ff */
[----:B------:R-:W-:Y:S01]  /*1010*/  IMAD.MOV.U32 R10, RZ, RZ, R8 ;  /* 0x000000ffff0a7224 */ /* 0x000fe200078e0008 */
[----:B------:R-:W-:Y:S01]  /*1020*/  MOV R11, R3 ;  /* 0x00000003000b7202 */ /* 0x000fe20000000f00 */
[----:B------:R-:W3:Y:S01]  /*1030*/  LDCU.64 UR6, c[0x0][0x3a8] ;  /* 0x00007500ff0677ac */ /* 0x000ee20008000a00 */
[----:B------:R-:W-:-:S05]  /*1040*/  IADD3.X R0, PT, PT, RZ, R5, RZ, P2, !PT ;  /* 0x00000005ff007210 */ /* 0x000fca00017fe4ff */
[----:B-----5:R-:W-:Y:S02]  /*1050*/  IMAD R0, R0, UR4, RZ ;  /* 0x0000000400007c24 */ /* 0x020fe4000f8e02ff */
[----:B------:R-:W-:-:S04]  /*1060*/  IMAD.WIDE.U32 R10, R7, UR4, R10 ;  /* 0x00000004070a7c25 */ /* 0x000fc8000f8e000a */
[----:B------:R-:W-:Y:S01]  /*1070*/  IMAD R7, R7, UR5, R0 ;  /* 0x0000000507077c24 */ /* 0x000fe2000f8e0200 */
[----:B---3--:R-:W-:-:S03]  /*1080*/  LEA R16, P2, R10, UR6, 0x1 ;  /* 0x000000060a107c11 */ /* 0x008fc6000f8408ff */
[----:B------:R-:W-:-:S05]  /*1090*/  IMAD.IADD R7, R11, 0x1, R7 ;  /* 0x000000010b077824 */ /* 0x000fca00078e0207 */
[----:B------:R-:W-:-:S05]  /*10a0*/  LEA.HI.X R17, R10, UR7, R7, 0x1, P2 ;  /* 0x000000070a117c11 */ /* 0x000fca00090f0c07 */
[----:B----4-:R3:W-:Y:S02]  /*10b0*/  STG.E.128 desc[UR8][R16.64], R12 ;  /* 0x0000000c10007986 */ /* 0x0107e4000c101d08 */
.L_x_25:
[----:B------:R-:W-:Y:S05]  /*10c0*/  BSYNC.RECONVERGENT B0 ;  /* 0x0000000000007941 */ /* 0x000fea0003800200 */
.L_x_24:
[----:B---34-:R3:W4:Y:S01]  /*10d0*/  LDS.128 R12, [R6+0xa600] ;  /* 0x00a60000060c7984 */ /* 0x0187220000000c00 */
[----:B------:R-:W-:Y:S04]  /*10e0*/  BSSY.RECONVERGENT B0, `(.L_x_26) ;  /* 0x000000f000007945 */ /* 0x000fe80003800200 */
[----:B------:R-:W-:Y:S05]  /*10f0*/  @P1 BRA `(.L_x_27) ;  /* 0x0000000000341947 */ /* 0x000fea0003800000 */
[----:B------:R-:W5:Y:S01]  /*1100*/  LDCU.64 UR4, c[0x0][0x3c0] ;  /* 0x00007800ff0477ac */ /* 0x000f620008000a00 */
[----:B------:R-:W-:Y:S01]  /*1110*/  IADD3 R11, P1, PT, R4, 0x30, RZ ;  /* 0x00000030040b7810 */ /* 0x000fe20007f3e0ff */
[----:B-123--:R-:W-:Y:S01]  /*1120*/  IMAD.MOV.U32 R6, RZ, RZ, R8 ;  /* 0x000000ffff067224 */ /* 0x00efe200078e0008 */
[----:B------:R-:W-:Y:S01]  /*1130*/  MOV R7, R3 ;  /* 0x0000000300077202 */ /* 0x000fe20000000f00 */
[----:B------:R-:W1:Y:S01]  /*1140*/  LDCU.64 UR6, c[0x0][0x3a8] ;  /* 0x00007500ff0677ac */ /* 0x000e620008000a00 */
[----:B------:R-:W-:-:S05]  /*1150*/  IADD3.X R0, PT, PT, RZ, R5, RZ, P1, !PT ;  /* 0x00000005ff007210 */ /* 0x000fca0000ffe4ff */
[----:B-----5:R-:W-:Y:S02]  /*1160*/  IMAD R0, R0, UR4, RZ ;  /* 0x0000000400007c24 */ /* 0x020fe4000f8e02ff */
[----:B------:R-:W-:-:S04]  /*1170*/  IMAD.WIDE.U32 R6, R11, UR4, R6 ;  /* 0x000000040b067c25 */ /* 0x000fc8000f8e0006 */
[----:B------:R-:W-:Y:S01]  /*1180*/  IMAD R11, R11, UR5, R0 ;  /* 0x000000050b0b7c24 */ /* 0x000fe2000f8e0200 */
[----:B-1----:R-:W-:-:S03]  /*1190*/  LEA R10, P1, R6, UR6, 0x1 ;  /* 0x00000006060a7c11 */ /* 0x002fc6000f8208ff */
[----:B------:R-:W-:-:S05]  /*11a0*/  IMAD.IADD R7, R7, 0x1, R11 ;  /* 0x0000000107077824 */ /* 0x000fca00078e020b */
[----:B------:R-:W-:-:S05]  /*11b0*/  LEA.HI.X R11, R6, UR7, R7, 0x1, P1 ;  /* 0x00000007060b7c11 */ /* 0x000fca00088f0c07 */
[----:B----4-:R1:W-:Y:S02]  /*11c0*/  STG.E.128 desc[UR8][R10.64], R12 ;  /* 0x0000000c0a007986 */ /* 0x0103e4000c101d08 */
.L_x_27:
[----:B------:R-:W-:Y:S05]  /*11d0*/  BSYNC.RECONVERGENT B0 ;  /* 0x0000000000007941 */ /* 0x000fea0003800200 */
.L_x_26:
[----:B------:R-:W-:Y:S05]  /*11e0*/  @P0 EXIT ;  /* 0x000000000000094d */ /* 0x000fea0003800000 */
[----:B------:R-:W5:Y:S01]  /*11f0*/  LDCU.64 UR4, c[0x0][0x3c0] ;  /* 0x00007800ff0477ac */ /* 0x000f620008000a00 */
[----:B------:R-:W-:Y:S01]  /*1200*/  IADD3 R7, P0, PT, R4, 0x40, RZ ;  /* 0x0000004004077810 */ /* 0x000fe20007f1e0ff */
[----:B------:R-:W-:Y:S01]  /*1210*/  IMAD.MOV.U32 R2, RZ, RZ, R8 ;  /* 0x000000ffff027224 */ /* 0x000fe200078e0008 */
[----:B------:R-:W0:Y:S02]  /*1220*/  LDCU.64 UR6, c[0x0][0x3a8] ;  /* 0x00007500ff0677ac */ /* 0x000e240008000a00 */
[----:B------:R-:W-:-:S05]  /*1230*/  IADD3.X R4, PT, PT, RZ, R5, RZ, P0, !PT ;  /* 0x00000005ff047210 */ /* 0x000fca00007fe4ff */
[----:B-----5:R-:W-:Y:S02]  /*1240*/  IMAD R4, R4, UR4, RZ ;  /* 0x0000000404047c24 */ /* 0x020fe4000f8e02ff */
[----:B------:R-:W-:-:S04]  /*1250*/  IMAD.WIDE.U32 R2, R7, UR4, R2 ;  /* 0x0000000407027c25 */ /* 0x000fc8000f8e0002 */
[----:B------:R-:W-:Y:S01]  /*1260*/  IMAD R7, R7, UR5, R4 ;  /* 0x0000000507077c24 */ /* 0x000fe2000f8e0204 */
[----:B0-----:R-:W-:-:S04]  /*1270*/  LEA R4, P0, R2, UR6, 0x1 ;  /* 0x0000000602047c11 */ /* 0x001fc8000f8008ff */
[----:B------:R-:W-:-:S04]  /*1280*/  IADD3 R3, PT, PT, R3, R7, RZ ;  /* 0x0000000703037210 */ /* 0x000fc80007ffe0ff */
[----:B------:R-:W-:-:S05]  /*1290*/  LEA.HI.X R5, R2, UR7, R3, 0x1, P0 ;  /* 0x0000000702057c11 */ /* 0x000fca00080f0c03 */
[----:B------:R-:W-:Y:S01]  /*12a0*/  STG.E.128 desc[UR8][R4.64], R20 ;  /* 0x0000001404007986 */ /* 0x000fe2000c101d08 */
[----:B------:R-:W-:Y:S05]  /*12b0*/  EXIT ;  /* 0x000000000000794d */ /* 0x000fea0003800000 */
.L_x_28:
        /* <DEDUP_REMOVED lines=12> */
.L_x_115:


//--------------------- .text._ZN7cutlass13device_kernelIN5flash11enable_sm90INS1_16FlashAttnBwdSm90INS1_25CollectiveMainloopBwdSm90ILi2ELi2ELi2EN4cute5tupleIJNS5_1CILi1EEES8_S8_EEENS6_IJNS7_ILi80EEENS7_ILi128EEESB_EEENS_6half_tEfNS_4arch4Sm90ELb0ELb0ELb0ELb1ELb1ELb1ELb0ELb1ELi2ELi1ELi2ELi1ELb0EEENS1_24CollectiveEpilogueBwdGQAISC_fSF_Li256ELb1ELb1EEENS1_19SingleTileSchedulerILb1ELb0ELb0ELi128EEEEEEEEEvNT_6ParamsE --------------------------
	.section	.text._ZN7cutlass13device_kernelIN5flash11enable_sm90INS1_16FlashAttnBwdSm90INS1_25CollectiveMainloopBwdSm90ILi2ELi2ELi2EN4cute5tupleIJNS5_1CILi1EEES8_S8_EEENS6_IJNS7_ILi80EEENS7_ILi128EEESB_EEENS_6half_tEfNS_4arch4Sm90ELb0ELb0ELb0ELb1ELb1ELb1ELb0ELb1ELi2ELi1ELi2ELi1ELb0EEENS1_24CollectiveEpilogueBwdGQAISC_fSF_Li256ELb1ELb1EEENS1_19SingleTileSchedulerILb1ELb0ELb0ELi128EEEEEEEEEvNT_6ParamsE,"ax",@progbits
	.align	128
.text._ZN7cutlass13device_kernelIN5flash11enable_sm90INS1_16FlashAttnBwdSm90INS1_25CollectiveMainloopBwdSm90ILi2ELi2ELi2EN4cute5tupleIJNS5_1CILi1EEES8_S8_EEENS6_IJNS7_ILi80EEENS7_ILi128EEESB_EEENS_6half_tEfNS_4arch4Sm90ELb0ELb0ELb0ELb1ELb1ELb1ELb0ELb1ELi2ELi1ELi2ELi1ELb0EEENS1_24CollectiveEpilogueBwdGQAISC_fSF_Li256ELb1ELb1EEENS1_19SingleTileSchedulerILb1ELb0ELb0ELi128EEEEEEEEEvNT_6ParamsE:
        .type           _ZN7cutlass13device_kernelIN5flash11enable_sm90INS1_16FlashAttnBwdSm90INS1_25CollectiveMainloopBwdSm90ILi2ELi2ELi2EN4cute5tupleIJNS5_1CILi1EEES8_S8_EEENS6_IJNS7_ILi80EEENS7_ILi128EEESB_EEENS_6half_tEfNS_4arch4Sm90ELb0ELb0ELb0ELb1ELb1ELb1ELb0ELb1ELi2ELi1ELi2ELi1ELb0EEENS1_24CollectiveEpilogueBwdGQAISC_fSF_Li256ELb1ELb1EEENS1_19SingleTileSchedulerILb1ELb0ELb0ELi128EEEEEEEEEvNT_6ParamsE,@function
        .size           _ZN7cutlass13device_kernelIN5flash11enable_sm90INS1_16FlashAttnBwdSm90INS1_25CollectiveMainloopBwdSm90ILi2ELi2ELi2EN4cute5tupleIJNS5_1CILi1EEES8_S8_EEENS6_IJNS7_ILi80EEENS7_ILi128EEESB_EEENS_6half_tEfNS_4arch4Sm90ELb0ELb0ELb0ELb1ELb1ELb1ELb0ELb1ELi2ELi1ELi2ELi1ELb0EEENS1_24CollectiveEpilogueBwdGQAISC_fSF_Li256ELb1ELb1EEENS1_19SingleTileSchedulerILb1ELb0ELb0ELi128EEEEEEEEEvNT_6ParamsE,(.L_x_116 - _ZN7cutlass13device_kernelIN5flash11enable_sm90INS1_16FlashAttnBwdSm90INS1_25CollectiveMainloopBwdSm90ILi2ELi2ELi2EN4cute5tupleIJNS5_1CILi1EEES8_S8_EEENS6_IJNS7_ILi80EEENS7_ILi128EEESB_EEENS_6half_tEfNS_4arch4Sm90ELb0ELb0ELb0ELb1ELb1ELb1ELb0ELb1ELi2ELi1ELi2ELi1ELb0EEENS1_24CollectiveEpilogueBwdGQAISC_fSF_Li256ELb1ELb1EEENS1_19SingleTileSchedulerILb1ELb0ELb0ELi128EEEEEEEEEvNT_6ParamsE)
        .other          _ZN7cutlass13device_kernelIN5flash11enable_sm90INS1_16FlashAttnBwdSm90INS1_25CollectiveMainloopBwdSm90ILi2ELi2ELi2EN4cute5tupleIJNS5_1CILi1EEES8_S8_EEENS6_IJNS7_ILi80EEENS7_ILi128EEESB_EEENS_6half_tEfNS_4arch4Sm90ELb0ELb0ELb0ELb1ELb1ELb1ELb0ELb1ELi2ELi1ELi2ELi1ELb0EEENS1_24CollectiveEpilogueBwdGQAISC_fSF_Li256ELb1ELb1EEENS1_19SingleTileSchedulerILb1ELb0ELb0ELi128EEEEEEEEEvNT_6ParamsE,@"STO_CUDA_ENTRY STV_DEFAULT"
_ZN7cutlass13device_kernelIN5flash11enable_sm90INS1_16FlashAttnBwdSm90INS1_25CollectiveMainloopBwdSm90ILi2ELi2ELi2EN4cute5tupleIJNS5_1CILi1EEES8_S8_EEENS6_IJNS7_ILi80EEENS7_ILi128EEESB_EEENS_6half_tEfNS_4arch4Sm90ELb0ELb0ELb0ELb1ELb1ELb1ELb0ELb1ELi2ELi1ELi2ELi1ELb0EEENS1_24CollectiveEpilogueBwdGQAISC_fSF_Li256ELb1ELb1EEENS1_19SingleTileSchedulerILb1ELb0ELb0ELi128EEEEEEEEEvNT_6ParamsE:
[----:B------:R-:W-:Y:S01]  /*0000*/  LDC R1, c[0x0][0x37c] ;  /* 0x0000df00ff017b82 */ /* 0x000fe20000000800 */
[----:B------:R-:W-:Y:S05]  /*0010*/  EXIT ;  /* 0x000000000000794d */ /* 0x000fea0003800000 */
.L_x_29:
        /* <DEDUP_REMOVED lines=14> */
.L_x_116:


//--------------------- .text._ZN7cutlass13device_kernelIN5flash22FlashAttnBwdPreprocessIN4cute5tupleIJNS3_1CILi80EEENS5_ILi128EEEEEENS_6half_tEfNS_4arch4Sm90ELb1ELb1EEEEEvNT_6ParamsE --------------------------
	.section	.text._ZN7cutlass13device_kernelIN5flash22FlashAttnBwdPreprocessIN4cute5tupleIJNS3_1CILi80EEENS5_ILi128EEEEEENS_6half_tEfNS_4arch4Sm90ELb1ELb1EEEEEvNT_6ParamsE,"ax",@progbits
	.align	128
.text._ZN7cutlass13device_kernelIN5flash22FlashAttnBwdPreprocessIN4cute5tupleIJNS3_1CILi80EEENS5_ILi128EEEEEENS_6half_tEfNS_4arch4Sm90ELb1ELb1EEEEEvNT_6ParamsE:
        .type           _ZN7cutlass13device_kernelIN5flash22FlashAttnBwdPreprocessIN4cute5tupleIJNS3_1CILi80EEENS5_ILi128EEEEEENS_6half_tEfNS_4arch4Sm90ELb1ELb1EEEEEvNT_6ParamsE,@function
        .size           _ZN7cutlass13device_kernelIN5flash22FlashAttnBwdPreprocessIN4cute5tupleIJNS3_1CILi80EEENS5_ILi128EEEEEENS_6half_tEfNS_4arch4Sm90ELb1ELb1EEEEEvNT_6ParamsE,(.L_x_117 - _ZN7cutlass13device_kernelIN5flash22FlashAttnBwdPreprocessIN4cute5tupleIJNS3_1CILi80EEENS5_ILi128EEEEEENS_6half_tEfNS_4arch4Sm90ELb1ELb1EEEEEvNT_6ParamsE)
        .other          _ZN7cutlass13device_kernelIN5flash22FlashAttnBwdPreprocessIN4cute5tupleIJNS3_1CILi80EEENS5_ILi128EEEEEENS_6half_tEfNS_4arch4Sm90ELb1ELb1EEEEEvNT_6ParamsE,@"STO_CUDA_ENTRY STV_DEFAULT"
_ZN7cutlass13device_kernelIN5flash22FlashAttnBwdPreprocessIN4cute5tupleIJNS3_1CILi80EEENS5_ILi128EEEEEENS_6half_tEfNS_4arch4Sm90ELb1ELb1EEEEEvNT_6ParamsE:
[----:B------:R-:W-:Y:S08]  /*0000*/  LDC R1, c[0x0][0x37c] ;  /* 0x0000df00ff017b82 */ /* 0x000ff00000000800 */
[----:B------:R-:W0:Y:S01]  /*0010*/  LDC.64 R8, c[0x0][0x460] ;  /* 0x00011800ff087b82 */ /* 0x000e220000000a00 */
[----:B------:R-:W1:Y:S01]  /*0020*/  S2R R0, SR_CTAID.X ;  /* 0x0000000000007919 */ /* 0x000e620000002500 */
[----:B------:R-:W2:Y:S01]  /*0030*/  LDCU.64 UR4, c[0x0][0x358] ;  /* 0x00006b00ff0477ac */ /* 0x000ea20008000a00 */
[----:B------:R-:W3:Y:S05]  /*0040*/  S2R R3, SR_CTAID.Z ;  /* 0x0000000000037919 */ /* 0x000eea0000002700 */
[----:B------:R-:W4:Y:S01]  /*0050*/  S2UR UR6, SR_CTAID.Y ;  /* 0x00000000000679c3 */ /* 0x000f220000002600 */
[----:B0-----:R-:W-:-:S04]  /*0060*/  ISETP.NE.U32.AND P0, PT, R8, RZ, PT ;  /* 0x000000ff0800720c */ /* 0x001fc80003f05070 */
[----:B------:R-:W-:-:S13]  /*0070*/  ISETP.NE.AND.EX P2, PT, R9, RZ, PT, P0 ;  /* 0x000000ff0900720c */ /* 0x000fda0003f45300 */
[----:B-1234-:R-:W-:Y:S05]  /*0080*/  @P2 BRA `(.L_x_30) ;  /* 0x0000000000202947 */ /* 0x01efea0003800000 */
[----:B------:R-:W0:Y:S01]  /*0090*/  LDCU.64 UR8, c[0x0][0x468] ;  /* 0x00008d00ff0877ac */ /* 0x000e220008000a00 */
[----:B------:R-:W1:Y:S01]  /*00a0*/  LDC R65, c[0x0][0x388] ;  /* 0x0000e200ff417b82 */ /* 0x000e620000000800 */
[----:B------:R-:W-:Y:S01]  /*00b0*/  HFMA2 R2, -RZ, RZ, 0, 0 ;  /* 0x00000000ff027431 */ /* 0x000fe200000001ff */
[----:B------:R-:W-:Y:S01]  /*00c0*/  CS2R R50, SRZ ;  /* 0x0000000000327805 */ /* 0x000fe2000001ff00 */
[----:B0-----:R-:W-:-:S04]  /*00d0*/  UISETP.NE.U32.AND UP0, UPT, UR8, URZ, UPT ;  /* 0x000000ff0800728c */ /* 0x001fc8000bf05070 */
[----:B------:R-:W-:-:S09]  /*00e0*/  UISETP.NE.AND.EX UP0, UPT, UR9, URZ, UPT, UP0 ;  /* 0x000000ff0900728c */ /* 0x000fd2000bf05300 */
[----:B------:R-:W-:Y:S05]  /*00f0*/  BRA.U !UP0, `(.L_x_31) ;  /* 0x0000000108507547 */ /* 0x000fea000b800000 */
[----:B------:R-:W-:Y:S05]  /*0100*/  BRA `(.L_x_32) ;  /* 0x0000000000347947 */ /* 0x000fea0003800000 */
.L_x_30:
        /* <DEDUP_REMOVED lines=10> */
[----:B------:R-:W-:-:S05]  /*01b0*/  LEA.HI.SX32 R2, R2, R7, 0x1b ;  /* 0x0000000702027211 */ /* 0x000fca00078fdaff */
[----:B------:R-:W-:Y:S01]  /*01c0*/  IMAD R2, R2, 0x50, RZ ;  /* 0x0000005002027824 */ /* 0x000fe200078e02ff */
[----:B------:R-:W-:Y:S06]  /*01d0*/  BRA.U !UP0, `(.L_x_33) ;  /* 0x0000000108107547 */ /* 0x000fec000b800000 */
.L_x_32:
[----:B------:R-:W0:Y:S02]  /*01e0*/  LDC.64 R4, c[0x0][0x468] ;  /* 0x00011a00ff047b82 */ /* 0x000e240000000a00 */
[----:B0-----:R-:W-:-:S05]  /*01f0*/  IMAD.WIDE.U32 R4, R3, 0x4, R4 ;  /* 0x0000000403047825 */ /* 0x001fca00078e0004 */
[----:B-1----:R0:W5:Y:S01]  /*0200*/  LDG.E R65, desc[UR4][R4.64] ;  /* 0x0000000404417981 */ /* 0x002162000c1e1900 */
[----:B------:R-:W-:Y:S05]  /*0210*/  BRA `(.L_x_31) ;  /* 0x0000000000087947 */ /* 0x000fea0003800000 */
.L_x_33:
[----:B------:R-:W2:Y:S02]  /*0220*/  LDG.E R5, desc[UR4][R4.64+0x4] ;  /* 0x0000040404057981 */ /* 0x000ea4000c1e1900 */
[----:B--2---:R-:W-:-:S07]  /*0230*/  IADD3 R65, PT, PT, -R50, R5, RZ ;  /* 0x0000000532417210 */ /* 0x004fce0007ffe1ff */
.L_x_31:
[----:B0-----:R-:W0:Y:S01]  /*0240*/  S2R R5, SR_TID.X ;  /* 0x0000000000057919 */ /* 0x001e220000002100 */
[----:B------:R-:W-:Y:S01]  /*0250*/  IMAD R4, R0, 0x50, RZ ;  /* 0x0000005000047824 */ /* 0x000fe200078e02ff */
[----:B------:R-:W-:-:S04]  /*0260*/  ISETP.NE.AND.EX P0, PT, R9, RZ, PT, P0 ;  /* 0x000000ff0900720c */ /* 0x000fc80003f05300 */
[----:B-1---5:R-:W-:-:S13]  /*0270*/  ISETP.GE.AND P1, PT, R4, R65, PT ;  /* 0x000000410400720c */ /* 0x022fda0003f26270 */
[----:B------:R-:W-:Y:S05]  /*0280*/  @P1 EXIT P0 ;  /* 0x000000000000194d */ /* 0x000fea0000000000 */
[----:B------:R-:W1:Y:S01]  /*0290*/  LDCU UR7, c[0x0][0x38c] ;  /* 0x00007180ff0777ac */ /* 0x000e620008000800 */
[----:B0-----:R-:W-:Y:S01]  /*02a0*/  SHF.L.U32 R52, R5, 0x3, RZ ;  /* 0x0000000305347819 */ /* 0x001fe200000006ff */
[----:B------:R-:W0:Y:S01]  /*02b0*/  LDC.64 R10, c[0x0][0x3a0] ;  /* 0x0000e800ff0a7b82 */ /* 0x000e220000000a00 */
[----:B------:R-:W-:Y:S01]  /*02c0*/  IMAD R6, R0, -0x50, R65 ;  /* 0xffffffb000067824 */ /* 0x000fe200078e0241 */
[----:B------:R-:W-:Y:S02]  /*02d0*/  SHF.R.U32.HI R7, RZ, 0x4, R5 ;  /* 0x00000004ff077819 */ /* 0x000fe40000011605 */
[----:B------:R-:W-:Y:S02]  /*02e0*/  LOP3.LUT R52, R52, 0x78, RZ, 0xc0, !PT ;  /* 0x0000007834347812 */ /* 0x000fe400078ec0ff */
[----:B------:R-:W-:Y:S02]  /*02f0*/  MOV R53, RZ ;  /* 0x000000ff00357202 */ /* 0x000fe40000000f00 */
[----:B------:R-:W2:Y:S01]  /*0300*/  LDC.64 R12, c[0x0][0x3a8] ;  /* 0x0000ea00ff0c7b82 */ /* 0x000ea20000000a00 */
[----:B------:R-:W-:-:S02]  /*0310*/  IADD3 R49, PT, PT, R7, 0x10, RZ ;  /* 0x0000001007317810 */ /* 0x000fc40007ffe0ff */
[----:B------:R-:W-:Y:S02]  /*0320*/  SEL R48, R3, RZ, !P2 ;  /* 0x000000ff03307207 */ /* 0x000fe40005000000 */
[C---:B------:R-:W-:Y:S02]  /*0330*/  IADD3 R14, P1, PT, R7.reuse, R50, RZ ;  /* 0x00000032070e7210 */ /* 0x040fe40007f3e0ff */
[C---:B------:R-:W-:Y:S01]  /*0340*/  IADD3 R61, PT, PT, R7.reuse, 0x30, RZ ;  /* 0x00000030073d7810 */ /* 0x040fe20007ffe0ff */
[----:B------:R-:W3:Y:S01]  /*0350*/  LDC.64 R16, c[0x0][0x3c0] ;  /* 0x0000f000ff107b82 */ /* 0x000ee20000000a00 */
[----:B-1----:R-:W-:Y:S02]  /*0360*/  ISETP.GE.AND P0, PT, R52, UR7, PT ;  /* 0x0000000734007c0c */ /* 0x002fe4000bf06270 */
[----:B------:R-:W-:Y:S02]  /*0370*/  IADD3.X R15, PT, PT, RZ, R51, RZ, P1, !PT ;  /* 0x00000033ff0f7210 */ /* 0x000fe40000ffe4ff */
[----:B------:R-:W-:-:S02]  /*0380*/  ISETP.GE.OR P4, PT, R7, R6, P0 ;  /* 0x000000060700720c */ /* 0x000fc40000786670 */
[-C--:B------:R-:W-:Y:S01]  /*0390*/  ISETP.GE.OR P3, PT, R49, R6.reuse, P0 ;  /* 0x000000063100720c */ /* 0x080fe20000766670 */
[----:B------:R-:W1:Y:S01]  /*03a0*/  LDC.64 R18, c[0x0][0x3c8] ;  /* 0x0000f200ff127b82 */ /* 0x000e620000000a00 */
[----:B0-----:R-:W-:Y:S01]  /*03b0*/  IMAD.WIDE.U32 R8, R10, UR6, R52 ;  /* 0x000000060a087c25 */ /* 0x001fe2000f8e0034 */
[----:B------:R-:W-:Y:S02]  /*03c0*/  IADD3 R63, PT, PT, R7, 0x40, RZ ;  /* 0x00000040073f7810 */ /* 0x000fe40007ffe0ff */
[----:B------:R-:W-:Y:S01]  /*03d0*/  ISETP.GE.OR P1, PT, R61, R6, P0 ;  /* 0x000000063d00720c */ /* 0x000fe20000726670 */
[----:B------:R-:W-:Y:S02]  /*03e0*/  IMAD R9, R11, UR6, R9 ;  /* 0x000000060b097c24 */ /* 0x000fe4000f8e0209 */
[----:B------:R-:W-:-:S03]  /*03f0*/  IMAD.WIDE.U32 R14, R0, 0x50, R14 ;  /* 0x00000050000e7825 */ /* 0x000fc600078e000e */
[----:B------:R-:W0:Y:S01]  /*0400*/  @!P4 LDC.64 R20, c[0x0][0x398] ;  /* 0x0000e600ff14cb82 */ /* 0x000e220000000a00 */
[----:B--2---:R-:W-:Y:S01]  /*0410*/  IMAD.WIDE.U32 R58, R48, R12, R8 ;  /* 0x0000000c303a7225 */ /* 0x004fe200078e0008 */
[C---:B------:R-:W-:Y:S02]  /*0420*/  @!P3 IADD3 R23, P5, PT, R14.reuse, 0x10, RZ ;  /* 0x000000100e17b810 */ /* 0x040fe40007fbe0ff */
[----:B------:R-:W-:Y:S01]  /*0430*/  @!P3 IADD3 R42, P6, PT, R14, 0x10, RZ ;  /* 0x000000100e2ab810 */ /* 0x000fe20007fde0ff */
[----:B------:R-:W-:Y:S01]  /*0440*/  IMAD R59, R48, R13, R59 ;  /* 0x0000000d303b7224 */ /* 0x000fe200078e023b */
[-C--:B------:R-:W-:Y:S01]  /*0450*/  @!P3 IADD3.X R25, PT, PT, RZ, R15.reuse, RZ, P5, !PT ;  /* 0x0000000fff19b210 */ /* 0x080fe20002ffe4ff */
[----:B---3--:R-:W-:Y:S01]  /*0460*/  IMAD.WIDE.U32 R8, R16, UR6, R52 ;  /* 0x0000000610087c25 */ /* 0x008fe2000f8e0034 */
[----:B------:R-:W2:Y:S01]  /*0470*/  @!P4 LDC.64 R72, c[0x0][0x380] ;  /* 0x0000e000ff48cb82 */ /* 0x000ea20000000a00 */
[----:B------:R-:W-:Y:S02]  /*0480*/  IADD3 R53, PT, PT, R7, 0x20, RZ ;  /* 0x0000002007357810 */ /* 0x000fe40007ffe0ff */
[----:B------:R-:W-:Y:S01]  /*0490*/  IMAD R9, R17, UR6, R9 ;  /* 0x0000000611097c24 */ /* 0x000fe2000f8e0209 */
[----:B------:R-:W-:-:S02]  /*04a0*/  @!P3 IADD3.X R27, PT, PT, RZ, R15, RZ, P6, !PT ;  /* 0x0000000fff1bb210 */ /* 0x000fc400037fe4ff */
[----:B------:R-:W-:Y:S01]  /*04b0*/  ISETP.GE.OR P2, PT, R53, R6, P0 ;  /* 0x000000063500720c */ /* 0x000fe20000746670 */
[C---:B-1----:R-:W-:Y:S01]  /*04c0*/  IMAD.WIDE.U32 R32, R48.reuse, R18, R8 ;  /* 0x0000001230207225 */ /* 0x042fe200078e0008 */
[----:B------:R-:W1:Y:S01]  /*04d0*/  LDC.64 R12, c[0x0][0x3b8] ;  /* 0x0000ee00ff0c7b82 */ /* 0x000e620000000a00 */
[----:B------:R-:W-:Y:S02]  /*04e0*/  ISETP.GE.OR P0, PT, R63, R6, P0 ;  /* 0x000000063f00720c */ /* 0x000fe40000706670 */
[----:B------:R-:W-:Y:S01]  /*04f0*/  IMAD R33, R48, R19, R33 ;  /* 0x0000001330217224 */ /* 0x000fe200078e0221 */
[----:B------:R-:W-:Y:S02]  /*0500*/  @!P3 MOV R68, R58 ;  /* 0x0000003a0044b202 */ /* 0x000fe40000000f00 */
[----:B------:R-:W-:Y:S02]  /*0510*/  @!P3 MOV R69, R59 ;  /* 0x0000003b0045b202 */ /* 0x000fe40000000f00 */
[----:B------:R-:W3:Y:S01]  /*0520*/  LDC.64 R16, c[0x0][0x3b8] ;  /* 0x0000ee00ff107b82 */ /* 0x000ee20000000a00 */
[----:B0-----:R-:W-:Y:S01]  /*0530*/  @!P4 IMAD R10, R15, R20, RZ ;  /* 0x000000140f0ac224 */ /* 0x001fe200078e02ff */
[----:B------:R-:W-:-:S02]  /*0540*/  @!P1 MOV R44, R58 ;  /* 0x0000003a002c9202 */ /* 0x000fc40000000f00 */
[C---:B------:R-:W-:Y:S01]  /*0550*/  @!P2 IADD3 R36, P5, PT, R14.reuse, 0x20, RZ ;  /* 0x000000200e24a810 */ /* 0x040fe20007fbe0ff */
[C---:B------:R-:W-:Y:S01]  /*0560*/  @!P4 IMAD R11, R14.reuse, R21, R10 ;  /* 0x000000150e0bc224 */ /* 0x040fe200078e020a */
[C---:B------:R-:W-:Y:S01]  /*0570*/  @!P2 IADD3 R38, P6, PT, R14.reuse, 0x20, RZ ;  /* 0x000000200e26a810 */ /* 0x040fe20007fde0ff */
[----:B------:R-:W-:Y:S01]  /*0580*/  @!P4 IMAD.WIDE.U32 R20, R14, R20, R58 ;  /* 0x000000140e14c225 */ /* 0x000fe200078e003a */
[----:B------:R-:W0:Y:S01]  /*0590*/  @!P3 LDC.64 R8, c[0x0][0x398] ;  /* 0x0000e600ff08bb82 */ /* 0x000e220000000a00 */
[-C--:B------:R-:W-:Y:S02]  /*05a0*/  @!P2 IADD3.X R43, PT, PT, RZ, R15.reuse, RZ, P5, !PT ;  /* 0x0000000fff2ba210 */ /* 0x080fe40002ffe4ff */
[----:B------:R-:W-:Y:S02]  /*05b0*/  @!P2 IADD3.X R39, PT, PT, RZ, R15, RZ, P6, !PT ;  /* 0x0000000fff27a210 */ /* 0x000fe400037fe4ff */
[----:B------:R-:W-:Y:S02]  /*05c0*/  @!P4 IADD3 R18, PT, PT, R21, R11, RZ ;  /* 0x0000000b1512c210 */ /* 0x000fe40007ffe0ff */
[----:B--2---:R-:W-:Y:S01]  /*05d0*/  @!P4 LEA R72, P5, R20, R72, 0x1 ;  /* 0x000000481448c211 */ /* 0x004fe200078a08ff */
[----:B------:R-:W2:Y:S01]  /*05e0*/  LDC.64 R10, c[0x0][0x3b0] ;  /* 0x0000ec00ff0a7b82 */ /* 0x000ea20000000a00 */
[----:B------:R-:W-:-:S02]  /*05f0*/  @!P1 IADD3 R34, P6, PT, R14, 0x30, RZ ;  /* 0x000000300e229810 */ /* 0x000fc40007fde0ff */
[----:B------:R-:W-:Y:S01]  /*0600*/  @!P4 LEA.HI.X R73, R20, R73, R18, 0x1, P5 ;  /* 0x000000491449c211 */ /* 0x000fe200028f0c12 */
[-C--:B-1----:R-:W-:Y:S01]  /*0610*/  @!P4 IMAD R18, R15, R12.reuse, RZ ;  /* 0x0000000c0f12c224 */ /* 0x082fe200078e02ff */
[C---:B------:R-:W-:Y:S02]  /*0620*/  @!P0 IADD3 R56, P5, PT, R14.reuse, 0x40, RZ ;  /* 0x000000400e388810 */ /* 0x040fe40007fbe0ff */
[----:B------:R-:W-:Y:S01]  /*0630*/  @!P1 IADD3.X R35, PT, PT, RZ, R15, RZ, P6, !PT ;  /* 0x0000000fff239210 */ /* 0x000fe200037fe4ff */
[C---:B------:R-:W-:Y:S01]  /*0640*/  @!P4 IMAD R29, R14.reuse, R13, R18 ;  /* 0x0000000d0e1dc224 */ /* 0x040fe200078e0212 */
[----:B------:R-:W-:Y:S01]  /*0650*/  @!P0 IADD3.X R37, PT, PT, RZ, R15, RZ, P5, !PT ;  /* 0x0000000fff258210 */ /* 0x000fe20002ffe4ff */
[C---:B------:R-:W-:Y:S01]  /*0660*/  @!P4 IMAD.WIDE.U32 R12, R14.reuse, R12, R32 ;  /* 0x0000000c0e0cc225 */ /* 0x040fe200078e0020 */
[C---:B------:R-:W-:Y:S01]  /*0670*/  @!P1 IADD3 R54, P6, PT, R14.reuse, 0x30, RZ ;  /* 0x000000300e369810 */ /* 0x040fe20007fde0ff */
[----:B------:R-:W1:Y:S01]  /*0680*/  LDC.64 R18, c[0x0][0x3b8] ;  /* 0x0000ee00ff127b82 */ /* 0x000e620000000a00 */
[----:B------:R-:W-:Y:S01]  /*0690*/  @!P0 IADD3 R46, P5, PT, R14, 0x40, RZ ;  /* 0x000000400e2e8810 */ /* 0x000fe20007fbe0ff */
[----:B---3--:R-:W-:Y:S01]  /*06a0*/  @!P3 IMAD R27, R27, R16, RZ ;  /* 0x000000101b1bb224 */ /* 0x008fe200078e02ff */
[----:B------:R-:W-:Y:S01]  /*06b0*/  @!P4 IADD3 R13, PT, PT, R13, R29, RZ ;  /* 0x0000001d0d0dc210 */ /* 0x000fe20007ffe0ff */
[-C--:B0-----:R-:W-:Y:S01]  /*06c0*/  @!P3 IMAD R14, R25, R8.reuse, RZ ;  /* 0x00000008190eb224 */ /* 0x081fe200078e02ff */
[-C--:B------:R-:W-:Y:S01]  /*06d0*/  @!P0 IADD3.X R47, PT, PT, RZ, R15.reuse, RZ, P5, !PT ;  /* 0x0000000fff2f8210 */ /* 0x080fe20002ffe4ff */
[C---:B------:R-:W-:Y:S01]  /*06e0*/  @!P3 IMAD.WIDE.U32 R68, R23.reuse, R8, R68 ;  /* 0x000000081744b225 */ /* 0x040fe200078e0044 */
[----:B------:R-:W-:Y:S01]  /*06f0*/  @!P1 IADD3.X R55, PT, PT, RZ, R15, RZ, P6, !PT ;  /* 0x0000000fff379210 */ /* 0x000fe200037fe4ff */
[----:B------:R-:W0:Y:S01]  /*0700*/  @!P2 LDC.64 R20, c[0x0][0x398] ;  /* 0x0000e600ff14ab82 */ /* 0x000e220000000a00 */
[----:B------:R-:W-:Y:S01]  /*0710*/  @!P2 MOV R66, R58 ;  /* 0x0000003a0042a202 */ /* 0x000fe20000000f00 */
[----:B------:R-:W-:Y:S01]  /*0720*/  @!P3 IMAD R57, R23, R9, R14 ;  /* 0x000000091739b224 */ /* 0x000fe200078e020e */
[----:B------:R-:W-:Y:S01]  /*0730*/  CS2R R8, SRZ ;  /* 0x0000000000087805 */ /* 0x000fe2000001ff00 */
[----:B------:R-:W-:Y:S01]  /*0740*/  @!P3 IMAD R17, R42, R17, R27 ;  /* 0x000000112a11b224 */ /* 0x000fe200078e021b */
[----:B--2---:R-:W-:-:S02]  /*0750*/  @!P4 LEA R70, P5, R12, R10, 0x1 ;  /* 0x0000000a0c46c211 */ /* 0x004fc400078a08ff */
[----:B------:R-:W-:Y:S02]  /*0760*/  CS2R R14, SRZ ;  /* 0x00000000000e7805 */ /* 0x000fe4000001ff00 */
[----:B------:R-:W-:Y:S01]  /*0770*/  @!P2 MOV R67, R59 ;  /* 0x0000003b0043a202 */ /* 0x000fe20000000f00 */
[----:B------:R-:W2:Y:S01]  /*0780*/  LDC.64 R22, c[0x0][0x3b0] ;  /* 0x0000ec00ff167b82 */ /* 0x000ea20000000a00 */
[----:B------:R-:W-:Y:S02]  /*0790*/  @!P4 LEA.HI.X R71, R12, R11, R13, 0x1, P5 ;  /* 0x0000000b0c47c211 */ /* 0x000fe400028f0c0d */
[----:B------:R-:W-:Y:S02]  /*07a0*/  CS2R R10, SRZ ;  /* 0x00000000000a7805 */ /* 0x000fe4000001ff00 */
[----:B------:R-:W-:Y:S02]  /*07b0*/  CS2R R12, SRZ ;  /* 0x00000000000c7805 */ /* 0x000fe4000001ff00 */
[----:B------:R-:W-:Y:S01]  /*07c0*/  @!P1 MOV R45, R59 ;  /* 0x0000003b002d9202 */ /* 0x000fe20000000f00 */
[----:B------:R-:W3:Y:S08]  /*07d0*/  @!P3 LDC.64 R26, c[0x0][0x380] ;  /* 0x0000e000ff1abb82 */ /* 0x000ef00000000a00 */
[----:B------:R-:W4:Y:S08]  /*07e0*/  @!P1 LDC.64 R30, c[0x0][0x398] ;  /* 0x0000e600ff1e9b82 */ /* 0x000f300000000a00 */
[----:B------:R-:W4:Y:S01]  /*07f0*/  @!P0 LDC.64 R40, c[0x0][0x398] ;  /* 0x0000e600ff288b82 */ /* 0x000f220000000a00 */
[----:B------:R-:W-:Y:S01]  /*0800*/  @!P3 MOV R74, R32 ;  /* 0x00000020004ab202 */ /* 0x000fe20000000f00 */
[----:B------:R-:W4:Y:S06]  /*0810*/  @!P4 LDG.E.128 R8, desc[UR4][R72.64] ;  /* 0x000000044808c981 */ /* 0x000f2c000c1e1d00 */
[----:B------:R-:W4:Y:S01]  /*0820*/  LDC.64 R24, c[0x0][0x3b0] ;  /* 0x0000ec00ff187b82 */ /* 0x000f220000000a00 */
[----:B------:R-:W-:Y:S01]  /*0830*/  @!P3 MOV R75, R33 ;  /* 0x00000021004bb202 */ /* 0x000fe20000000f00 */
[----:B------:R4:W4:Y:S06]  /*0840*/  @!P4 LDG.E.128 R12, desc[UR4][R70.64] ;  /* 0x00000004460cc981 */ /* 0x00092c000c1e1d00 */
[----:B------:R-:W4:Y:S01]  /*0850*/  @!P2 LDC.64 R28, c[0x0][0x380] ;  /* 0x0000e000ff1cab82 */ /* 0x000f220000000a00 */
[----:B-1----:R-:W-:-:S02]  /*0860*/  @!P2 IMAD R39, R39, R18, RZ ;  /* 0x000000122727a224 */ /* 0x002fc400078e02ff */
[----:B------:R-:W-:-:S04]  /*0870*/  @!P3 IMAD.WIDE.U32 R74, R42, R16, R74 ;  /* 0x000000102a4ab225 */ /* 0x000fc800078e004a */
[----:B0-----:R-:W-:Y:S01]  /*0880*/  @!P2 IMAD R43, R43, R20, RZ ;  /* 0x000000142b2ba224 */ /* 0x001fe200078e02ff */
[----:B------:R-:W-:Y:S01]  /*0890*/  @!P3 IADD3 R57, PT, PT, R69, R57, RZ ;  /* 0x000000394539b210 */ /* 0x000fe20007ffe0ff */
[----:B------:R-:W-:Y:S01]  /*08a0*/  @!P2 IMAD R19, R38, R19, R39 ;  /* 0x000000132613a224 */ /* 0x000fe200078e0227 */
[----:B---3--:R-:W-:Y:S01]  /*08b0*/  @!P3 LEA R26, P4, R68, R26, 0x1 ;  /* 0x0000001a441ab211 */ /* 0x008fe200078808ff */
[C---:B------:R-:W-:Y:S01]  /*08c0*/  @!P2 IMAD R21, R36.reuse, R21, R43 ;  /* 0x000000152415a224 */ /* 0x040fe200078e022b */
[----:B------:R-:W-:Y:S01]  /*08d0*/  @!P3 IADD3 R17, PT, PT, R75, R17, RZ ;  /* 0x000000114b11b210 */ /* 0x000fe20007ffe0ff */
[----:B------:R-:W-:Y:S01]  /*08e0*/  @!P2 IMAD.WIDE.U32 R76, R36, R20, R66 ;  /* 0x00000014244ca225 */ /* 0x000fe200078e0042 */
[----:B--2---:R-:W-:-:S03]  /*08f0*/  @!P3 LEA R42, P5, R74, R22, 0x1 ;  /* 0x000000164a2ab211 */ /* 0x004fc600078a08ff */
[----:B------:R-:W-:Y:S01]  /*0900*/  @!P2 IMAD.WIDE.U32 R38, R38, R18, R32 ;  /* 0x000000122626a225 */ /* 0x000fe200078e0020 */
[----:B------:R-:W-:-:S03]  /*0910*/  @!P3 LEA.HI.X R27, R68, R27, R57, 0x1, P4 ;  /* 0x0000001b441bb211 */ /* 0x000fc600020f0c39 */
[----:B----4-:R-:W-:Y:S01]  /*0920*/  @!P1 IMAD R35, R35, R30, RZ ;  /* 0x0000001e23239224 */ /* 0x010fe200078e02ff */
[----:B------:R-:W-:Y:S01]  /*0930*/  @!P3 LEA.HI.X R43, R74, R23, R17, 0x1, P5 ;  /* 0x000000174a2bb211 */ /* 0x000fe200028f0c11 */
[----:B------:R-:W-:Y:S01]  /*0940*/  @!P0 IMAD R37, R37, R40, RZ ;  /* 0x0000002825258224 */ /* 0x000fe200078e02ff */
[----:B------:R-:W-:Y:S02]  /*0950*/  @!P2 IADD3 R21, PT, PT, R77, R21, RZ ;  /* 0x000000154d15a210 */ /* 0x000fe40007ffe0ff */
[----:B------:R-:W-:Y:S02]  /*0960*/  @!P2 LEA R68, P4, R76, R28, 0x1 ;  /* 0x0000001c4c44a211 */ /* 0x000fe400078808ff */
[----:B------:R-:W-:Y:S02]  /*0970*/  @!P2 IADD3 R19, PT, PT, R39, R19, RZ ;  /* 0x000000132713a210 */ /* 0x000fe40007ffe0ff */
[----:B------:R-:W-:Y:S01]  /*0980*/  @!P2 LEA R66, P5, R38, R24, 0x1 ;  /* 0x000000182642a211 */ /* 0x000fe200078a08ff */
[----:B------:R-:W-:-:S02]  /*0990*/  @!P1 IMAD R57, R34, R31, R35 ;  /* 0x0000001f22399224 */ /* 0x000fc400078e0223 */
[----:B------:R-:W-:Y:S01]  /*09a0*/  @!P1 IMAD.WIDE.U32 R70, R34, R30, R44 ;  /* 0x0000001e22469225 */ /* 0x000fe200078e002c */
[----:B------:R-:W-:Y:S01]  /*09b0*/  @!P2 LEA.HI.X R69, R76, R29, R21, 0x1, P4 ;  /* 0x0000001d4c45a211 */ /* 0x000fe200020f0c15 */
[----:B------:R-:W0:Y:S01]  /*09c0*/  LDC.64 R34, c[0x0][0x3b8] ;  /* 0x0000ee00ff227b82 */ /* 0x000e220000000a00 */
[----:B------:R-:W-:Y:S01]  /*09d0*/  @!P2 LEA.HI.X R67, R38, R25, R19, 0x1, P5 ;  /* 0x000000192643a211 */ /* 0x000fe200028f0c13 */
[----:B------:R-:W-:Y:S01]  /*09e0*/  @!P0 IMAD R60, R56, R41, R37 ;  /* 0x00000029383c8224 */ /* 0x000fe200078e0225 */
[----:B------:R-:W-:Y:S02]  /*09f0*/  CS2R R20, SRZ ;  /* 0x0000000000147805 */ /* 0x000fe4000001ff00 */
[----:B------:R-:W-:Y:S02]  /*0a00*/  CS2R R22, SRZ ;  /* 0x0000000000167805 */ /* 0x000fe4000001ff00 */
[----:B------:R-:W-:Y:S01]  /*0a10*/  CS2R R16, SRZ ;  /* 0x0000000000107805 */ /* 0x000fe2000001ff00 */
[----:B------:R-:W1:Y:S01]  /*0a20*/  @!P1 LDC.64 R36, c[0x0][0x380] ;  /* 0x0000e000ff249b82 */ /* 0x000e620000000a00 */
[----:B------:R-:W-:-:S02]  /*0a30*/  CS2R R18, SRZ ;  /* 0x0000000000127805 */ /* 0x000fc4000001ff00 */
[----:B------:R-:W2:Y:S05]  /*0a40*/  @!P3 LDG.E.128 R20, desc[UR4][R42.64] ;  /* 0x000000042a14b981 */ /* 0x000eaa000c1e1d00 */
[----:B------:R-:W3:Y:S01]  /*0a50*/  LDC.64 R38, c[0x0][0x3b8] ;  /* 0x0000ee00ff267b82 */ /* 0x000ee20000000a00 */
[----:B------:R4:W2:Y:S01]  /*0a60*/  @!P3 LDG.E.128 R16, desc[UR4][R26.64] ;  /* 0x000000041a10b981 */ /* 0x0008a2000c1e1d00 */
[----:B------:R-:W-:Y:S01]  /*0a70*/  @!P0 IMAD.WIDE.U32 R58, R56, R40, R58 ;  /* 0x00000028383a8225 */ /* 0x000fe200078e003a */
[----:B------:R-:W-:-:S05]  /*0a80*/  CS2R R24, SRZ ;  /* 0x0000000000187805 */ /* 0x000fca000001ff00 */
[----:B------:R-:W1:Y:S01]  /*0a90*/  @!P0 LDC.64 R44, c[0x0][0x380] ;  /* 0x0000e000ff2c8b82 */ /* 0x000e620000000a00 */
[----:B------:R-:W-:Y:S02]  /*0aa0*/  CS2R R28, SRZ ;  /* 0x00000000001c7805 */ /* 0x000fe4000001ff00 */
[----:B------:R-:W-:Y:S02]  /*0ab0*/  CS2R R30, SRZ ;  /* 0x00000000001e7805 */ /* 0x000fe4000001ff00 */
[----:B----4-:R-:W-:-:S03]  /*0ac0*/  CS2R R26, SRZ ;  /* 0x00000000001a7805 */ /* 0x010fc6000001ff00 */
[----:B------:R-:W4:Y:S03]  /*0ad0*/  LDC.64 R42, c[0x0][0x3b0] ;  /* 0x0000ec00ff2a7b82 */ /* 0x000f260000000a00 */
[----:B------:R-:W2:Y:S04]  /*0ae0*/  @!P2 LDG.E.128 R24, desc[UR4][R68.64] ;  /* 0x000000044418a981 */ /* 0x000ea8000c1e1d00 */
[----:B------:R1:W2:Y:S01]  /*0af0*/  @!P2 LDG.E.128 R28, desc[UR4][R66.64] ;  /* 0x00000004421ca981 */ /* 0x0002a2000c1e1d00 */
[----:B------:R-:W4:Y:S01]  /*0b00*/  LDC.64 R40, c[0x0][0x3b0] ;  /* 0x0000ec00ff287b82 */ /* 0x000f220000000a00 */
[----:B0-----:R-:W-:Y:S01]  /*0b10*/  @!P1 IMAD R55, R55, R34, RZ ;  /* 0x0000002237379224 */ /* 0x001fe200078e02ff */
[----:B------:R-:W-:Y:S01]  /*0b20*/  @!P1 IADD3 R57, PT, PT, R71, R57, RZ ;  /* 0x0000003947399210 */ /* 0x000fe20007ffe0ff */
[----:B---3--:R-:W-:Y:S01]  /*0b30*/  @!P0 IMAD R47, R47, R38, RZ ;  /* 0x000000262f2f8224 */ /* 0x008fe200078e02ff */
[----:B-1----:R-:W-:Y:S01]  /*0b40*/  @!P1 LEA R56, P2, R70, R36, 0x1 ;  /* 0x0000002446389211 */ /* 0x002fe200078408ff */
[----:B------:R-:W-:Y:S01]  /*0b50*/  @!P1 IMAD R35, R54, R35, R55 ;  /* 0x0000002336239224 */ /* 0x000fe200078e0237 */
[----:B------:R-:W-:-:S02]  /*0b60*/  @!P0 MOV R66, R32 ;  /* 0x0000002000428202 */ /* 0x000fc40000000f00 */
[----:B------:R-:W-:Y:S01]  /*0b70*/  @!P0 MOV R67, R33 ;  /* 0x0000002100438202 */ /* 0x000fe20000000f00 */
[----:B------:R-:W-:Y:S01]  /*0b80*/  @!P1 IMAD.WIDE.U32 R32, R54, R34, R32 ;  /* 0x0000002236209225 */ /* 0x000fe200078e0020 */
[----:B------:R-:W-:Y:S02]  /*0b90*/  @!P1 LEA.HI.X R57, R70, R37, R57, 0x1, P2 ;  /* 0x0000002546399211 */ /* 0x000fe400010f0c39 */
[----:B------:R-:W-:Y:S01]  /*0ba0*/  @!P0 IADD3 R60, PT, PT, R59, R60, RZ ;  /* 0x0000003c3b3c8210 */ /* 0x000fe20007ffe0ff */
[----:B------:R-:W-:Y:S01]  /*0bb0*/  @!P0 IMAD R39, R46, R39, R47 ;  /* 0x000000272e278224 */ /* 0x000fe200078e022f */
[----:B------:R-:W-:Y:S01]  /*0bc0*/  @!P0 LEA R68, P2, R58, R44, 0x1 ;  /* 0x0000002c3a448211 */ /* 0x000fe200078408ff */
[----:B------:R-:W-:Y:S01]  /*0bd0*/  @!P0 IMAD.WIDE.U32 R46, R46, R38, R66 ;  /* 0x000000262e2e8225 */ /* 0x000fe200078e0042 */
[----:B------:R-:W-:Y:S02]  /*0be0*/  @!P1 IADD3 R35, PT, PT, R33, R35, RZ ;  /* 0x0000002321239210 */ /* 0x000fe40007ffe0ff */
[----:B----4-:R-:W-:-:S02]  /*0bf0*/  @!P1 LEA R54, P3, R32, R42, 0x1 ;  /* 0x0000002a20369211 */ /* 0x010fc400078608ff */
[----:B------:R-:W-:Y:S02]  /*0c00*/  @!P0 LEA.HI.X R69, R58, R45, R60, 0x1, P2 ;  /* 0x0000002d3a458211 */ /* 0x000fe400010f0c3c */
[----:B------:R-:W-:Y:S02]  /*0c10*/  @!P0 IADD3 R42, PT, PT, R47, R39, RZ ;  /* 0x000000272f2a8210 */ /* 0x000fe40007ffe0ff */
[----:B------:R-:W-:Y:S02]  /*0c20*/  @!P0 LEA R66, P2, R46, R40, 0x1 ;  /* 0x000000282e428211 */ /* 0x000fe400078408ff */
[----:B------:R-:W-:Y:S02]  /*0c30*/  @!P1 LEA.HI.X R55, R32, R43, R35, 0x1, P3 ;  /* 0x0000002b20379211 */ /* 0x000fe400018f0c23 */
[----:B------:R-:W-:Y:S02]  /*0c40*/  CS2R R32, SRZ ;  /* 0x0000000000207805 */ /* 0x000fe4000001ff00 */
[----:B------:R-:W-:-:S02]  /*0c50*/  CS2R R34, SRZ ;  /* 0x0000000000227805 */ /* 0x000fc4000001ff00 */
[----:B------:R-:W-:Y:S02]  /*0c60*/  CS2R R36, SRZ ;  /* 0x0000000000247805 */ /* 0x000fe4000001ff00 */
[----:B------:R-:W-:Y:S02]  /*0c70*/  CS2R R38, SRZ ;  /* 0x0000000000267805 */ /* 0x000fe4000001ff00 */
[----:B------:R-:W-:Y:S02]  /*0c80*/  @!P0 LEA.HI.X R67, R46, R41, R42, 0x1, P2 ;  /* 0x000000292e438211 */ /* 0x000fe400010f0c2a */
[----:B------:R-:W-:Y:S02]  /*0c90*/  CS2R R40, SRZ ;  /* 0x0000000000287805 */ /* 0x000fe4000001ff00 */
[----:B------:R-:W-:Y:S02]  /*0ca0*/  CS2R R42, SRZ ;  /* 0x00000000002a7805 */ /* 0x000fe4000001ff00 */
[----:B------:R-:W-:-:S02]  /*0cb0*/  CS2R R44, SRZ ;  /* 0x00000000002c7805 */ /* 0x000fc4000001ff00 */
[----:B------:R-:W-:Y:S01]  /*0cc0*/  CS2R R46, SRZ ;  /* 0x00000000002e7805 */ /* 0x000fe2000001ff00 */
[----:B------:R0:W3:Y:S04]  /*0cd0*/  @!P1 LDG.E.128 R32, desc[UR4][R56.64] ;  /* 0x0000000438209981 */ /* 0x0000e8000c1e1d00 */
[----:B------:R1:W4:Y:S04]  /*0ce0*/  @!P1 LDG.E.128 R36, desc[UR4][R54.64] ;  /* 0x0000000436249981 */ /* 0x000328000c1e1d00 */
[----:B------:R1:W4:Y:S01]  /*0cf0*/  @!P0 LDG.E.128 R40, desc[UR4][R68.64] ;  /* 0x0000000444288981 */ /* 0x000322000c1e1d00 */
[----:B0-----:R-:W0:Y:S03]  /*0d00*/  LDC.64 R56, c[0x0][0x408] ;  /* 0x00010200ff387b82 */ /* 0x001e260000000a00 */
[----:B------:R0:W4:Y:S01]  /*0d10*/  @!P0 LDG.E.128 R44, desc[UR4][R66.64] ;  /* 0x00000004422c8981 */ /* 0x000122000c1e1d00 */
[----:B------:R-:W-:-:S04]  /*0d20*/  ISETP.GE.AND P0, PT, R5, R6, PT ;  /* 0x000000060500720c */ /* 0x000fc80003f06270 */
[----:B------:R-:W-:Y:S01]  /*0d30*/  ISETP.GT.U32.OR P0, PT, R5, 0x4f, P0 ;  /* 0x0000004f0500780c */ /* 0x000fe20000704470 */
[----:B-1----:R-:W1:-:S12]  /*0d40*/  LDC.64 R54, c[0x0][0x400] ;  /* 0x00010000ff367b82 */ /* 0x002e580000000a00 */
[----:B------:R-:W-:Y:S01]  /*0d50*/  @!P0 IADD3 R71, PT, PT, R4, R5, RZ ;  /* 0x0000000504478210 */ /* 0x000fe20007ffe0ff */
[----:B------:R-:W4:Y:S03]  /*0d60*/  @!P0 LDC.64 R58, c[0x0][0x3f8] ;  /* 0x0000fe00ff3a8b82 */ /* 0x000f260000000a00 */
[----:B------:R-:W-:-:S04]  /*0d70*/  @!P0 IADD3 R50, P1, PT, R71, R50, RZ ;  /* 0x0000003247328210 */ /* 0x000fc80007f3e0ff */
[----:B------:R-:W-:-:S03]  /*0d80*/  @!P0 IADD3.X R51, PT, PT, RZ, R51, RZ, P1, !PT ;  /* 0x00000033ff338210 */ /* 0x000fc60000ffe4ff */
[----:B-1----:R-:W-:-:S04]  /*0d90*/  @!P0 IMAD.WIDE.U32 R50, R54, UR6, R50 ;  /* 0x0000000636328c25 */ /* 0x002fc8000f8e0032 */
[----:B------:R-:W-:Y:S02]  /*0da0*/  @!P0 IMAD R51, R55, UR6, R51 ;  /* 0x0000000637338c24 */ /* 0x000fe4000f8e0233 */
[----:B0-----:R-:W-:-:S04]  /*0db0*/  @!P0 IMAD.WIDE.U32 R50, R48, R56, R50 ;  /* 0x0000003830328225 */ /* 0x001fc800078e0032 */
[----:B------:R-:W-:Y:S02]  /*0dc0*/  @!P0 IMAD R57, R48, R57, R51 ;  /* 0x0000003930398224 */ /* 0x000fe400078e0233 */
[--C-:B------:R-:W-:Y:S02]  /*0dd0*/  HADD2.F32 R60, -RZ, R8.reuse.H1_H1 ;  /* 0x30000008ff3c7230 */ /* 0x100fe40000004100 */
[----:B------:R-:W-:Y:S02]  /*0de0*/  HADD2.F32 R69, -RZ, R8.H0_H0 ;  /* 0x20000008ff457230 */ /* 0x000fe40000004100 */
[--C-:B------:R-:W-:Y:S02]  /*0df0*/  HADD2.F32 R71, -RZ, R12.reuse.H1_H1 ;  /* 0x3000000cff477230 */ /* 0x100fe40000004100 */
[----:B------:R-:W-:-:S03]  /*0e00*/  HADD2.F32 R12, -RZ, R12.H0_H0 ;  /* 0x2000000cff0c7230 */ /* 0x000fc60000004100 */
[----:B------:R-:W-:Y:S01]  /*0e10*/  FMUL.FTZ R60, R60, R71 ;  /* 0x000000473c3c7220 */ /* 0x000fe20000410000 */
[----:B------:R-:W-:Y:S02]  /*0e20*/  HADD2.F32 R8, -RZ, R9.H0_H0 ;  /* 0x20000009ff087230 */ /* 0x000fe40000004100 */
[----:B------:R-:W-:Y:S02]  /*0e30*/  HADD2.F32 R67, -RZ, R13.H0_H0 ;  /* 0x2000000dff437230 */ /* 0x000fe40000004100 */
[----:B------:R-:W-:Y:S01]  /*0e40*/  FFMA.FTZ R69, R69, R12, R60 ;  /* 0x0000000c45457223 */ /* 0x000fe2000001003c */
[----:B------:R-:W-:Y:S02]  /*0e50*/  HADD2.F32 R9, -RZ, R9.H1_H1 ;  /* 0x30000009ff097230 */ /* 0x000fe40000004100 */
[----:B------:R-:W-:Y:S02]  /*0e60*/  HADD2.F32 R12, -RZ, R13.H1_H1 ;  /* 0x3000000dff0c7230 */ /* 0x000fe40000004100 */
[----:B------:R-:W-:-:S04]  /*0e70*/  FFMA.FTZ R8, R8, R67, R69 ;  /* 0x0000004308087223 */ /* 0x000fc80000010045 */
[----:B------:R-:W-:Y:S01]  /*0e80*/  FFMA.FTZ R55, R9, R12, R8 ;  /* 0x0000000c09377223 */ /* 0x000fe20000010008 */
[----:B------:R-:W-:Y:S02]  /*0e90*/  HADD2.F32 R8, -RZ, R10.H0_H0 ;  /* 0x2000000aff087230 */ /* 0x000fe40000004100 */
[----:B------:R-:W-:Y:S02]  /*0ea0*/  HADD2.F32 R9, -RZ, R14.H0_H0 ;  /* 0x2000000eff097230 */ /* 0x000fe40000004100 */
[----:B------:R-:W-:Y:S02]  /*0eb0*/  HADD2.F32 R10, -RZ, R10.H1_H1 ;  /* 0x3000000aff0a7230 */ /* 0x000fe40000004100 */
[----:B------:R-:W-:Y:S02]  /*0ec0*/  HADD2.F32 R13, -RZ, R14.H1_H1 ;  /* 0x3000000eff0d7230 */ /* 0x000fe40000004100 */
[----:B------:R-:W-:Y:S01]  /*0ed0*/  FFMA.FTZ R55, R8, R9, R55 ;  /* 0x0000000908377223 */ /* 0x000fe20000010037 */
[----:B------:R-:W-:-:S02]  /*0ee0*/  HADD2.F32 R8, -RZ, R11.H0_H0 ;  /* 0x2000000bff087230 */ /* 0x000fc40000004100 */
[----:B------:R-:W-:Y:S02]  /*0ef0*/  HADD2.F32 R9, -RZ, R15.H0_H0 ;  /* 0x2000000fff097230 */ /* 0x000fe40000004100 */
[----:B------:R-:W-:Y:S01]  /*0f00*/  FFMA.FTZ R13, R10, R13, R55 ;  /* 0x0000000d0a0d7223 */ /* 0x000fe20000010037 */
[----:B------:R-:W-:Y:S02]  /*0f10*/  HADD2.F32 R11, -RZ, R11.H1_H1 ;  /* 0x3000000bff0b7230 */ /* 0x000fe40000004100 */
[----:B------:R-:W-:Y:S02]  /*0f20*/  HADD2.F32 R10, -RZ, R15.H1_H1 ;  /* 0x3000000fff0a7230 */ /* 0x000fe40000004100 */
[----:B------:R-:W-:-:S04]  /*0f30*/  FFMA.FTZ R8, R8, R9, R13 ;  /* 0x0000000908087223 */ /* 0x000fc8000001000d */
[----:B------:R-:W-:Y:S01]  /*0f40*/  FFMA.FTZ R8, R11, R10, R8 ;  /* 0x0000000a0b087223 */ /* 0x000fe20000010008 */
[--C-:B--2---:R-:W-:Y:S02]  /*0f50*/  HADD2.F32 R56, -RZ, R20.reuse.H0_H0 ;  /* 0x20000014ff387230 */ /* 0x104fe40000004100 */
[----:B------:R-:W-:Y:S02]  /*0f60*/  HADD2.F32 R55, -RZ, R20.H1_H1 ;  /* 0x30000014ff377230 */ /* 0x000fe40000004100 */
[--C-:B------:R-:W-:Y:S02]  /*0f70*/  HADD2.F32 R51, -RZ, R21.reuse.H0_H0 ;  /* 0x20000015ff337230 */ /* 0x100fe40000004100 */
[----:B------:R-:W-:Y:S02]  /*0f80*/  HADD2.F32 R20, -RZ, R21.H1_H1 ;  /* 0x30000015ff147230 */ /* 0x000fe40000004100 */
[--C-:B------:R-:W-:Y:S02]  /*0f90*/  HADD2.F32 R15, -RZ, R16.reuse.H0_H0 ;  /* 0x20000010ff0f7230 */ /* 0x100fe40000004100 */
[----:B------:R-:W-:-:S02]  /*0fa0*/  HADD2.F32 R54, -RZ, R16.H1_H1 ;  /* 0x30000010ff367230 */ /* 0x000fc40000004100 */
[--C-:B------:R-:W-:Y:S02]  /*0fb0*/  HADD2.F32 R16, -RZ, R22.reuse.H0_H0 ;  /* 0x20000016ff107230 */ /* 0x100fe40000004100 */
[----:B------:R-:W-:Y:S02]  /*0fc0*/  HADD2.F32 R13, -RZ, R22.H1_H1 ;  /* 0x30000016ff0d7230 */ /* 0x000fe40000004100 */
[----:B------:R-:W-:Y:S01]  /*0fd0*/  FMUL.FTZ R54, R54, R55 ;  /* 0x0000003736367220 */ /* 0x000fe20000410000 */
[--C-:B------:R-:W-:Y:S02]  /*0fe0*/  HADD2.F32 R14, -RZ, R23.reuse.H0_H0 ;  /* 0x20000017ff0e7230 */ /* 0x100fe40000004100 */
[----:B------:R-:W-:Y:S02]  /*0ff0*/  HADD2.F32 R10, -RZ, R23.H1_H1 ;  /* 0x30000017ff0a7230 */ /* 0x000fe40000004100 */
[----:B------:R-:W-:Y:S02]  /*1000*/  HADD2.F32 R21, -RZ, R24.H1_H1 ;  /* 0x30000018ff157230 */ /* 0x000fe40000004100 */
[----:B------:R-:W-:-:S02]  /*1010*/  HADD2.F32 R22, -RZ, R28.H1_H1 ;  /* 0x3000001cff167230 */ /* 0x000fc40000004100 */
[----:B------:R-:W-:Y:S02]  /*1020*/  HADD2.F32 R24, -RZ, R24.H0_H0 ;  /* 0x20000018ff187230 */ /* 0x000fe40000004100 */
[----:B------:R-:W-:Y:S02]  /*1030*/  HADD2.F32 R23, -RZ, R28.H0_H0 ;  /* 0x2000001cff177230 */ /* 0x000fe40000004100 */
[----:B------:R-:W-:Y:S01]  /*1040*/  FMUL.FTZ R55, R21, R22 ;  /* 0x0000001615377220 */ /* 0x000fe20000410000 */
[----:B------:R-:W-:Y:S02]  /*1050*/  HADD2.F32 R12, -RZ, R17.H0_H0 ;  /* 0x20000011ff0c7230 */ /* 0x000fe40000004100 */
[----:B------:R-:W-:Y:S01]  /*1060*/  FFMA.FTZ R21, R15, R56, R54 ;  /* 0x000000380f157223 */ /* 0x000fe20000010036 */
[----:B------:R-:W-:Y:S02]  /*1070*/  HADD2.F32 R15, -RZ, R25.H0_H0 ;  /* 0x20000019ff0f7230 */ /* 0x000fe40000004100 */
[----:B------:R-:W-:Y:S01]  /*1080*/  FFMA.FTZ R28, R24, R23, R55 ;  /* 0x00000017181c7223 */ /* 0x000fe20000010037 */
[----:B------:R-:W-:-:S02]  /*1090*/  HADD2.F32 R22, -RZ, R29.H0_H0 ;  /* 0x2000001dff167230 */ /* 0x000fc40000004100 */
[----:B------:R-:W-:Y:S01]  /*10a0*/  FFMA.FTZ R12, R12, R51, R21 ;  /* 0x000000330c0c7223 */ /* 0x000fe20000010015 */
[----:B------:R-:W-:Y:S02]  /*10b0*/  HADD2.F32 R17, -RZ, R17.H1_H1 ;  /* 0x30000011ff117230 */ /* 0x000fe40000004100 */
[----:B------:R-:W-:Y:S02]  /*10c0*/  HADD2.F32 R25, -RZ, R25.H1_H1 ;  /* 0x30000019ff197230 */ /* 0x000fe40000004100 */
[----:B------:R-:W-:Y:S01]  /*10d0*/  FFMA.FTZ R22, R15, R22, R28 ;  /* 0x000000160f167223 */ /* 0x000fe2000001001c */
[----:B------:R-:W-:Y:S02]  /*10e0*/  HADD2.F32 R24, -RZ, R29.H1_H1 ;  /* 0x3000001dff187230 */ /* 0x000fe40000004100 */
[----:B------:R-:W-:Y:S01]  /*10f0*/  FFMA.FTZ R20, R17, R20, R12 ;  /* 0x0000001411147223 */ /* 0x000fe2000001000c */
[----:B------:R-:W-:Y:S02]  /*1100*/  HADD2.F32 R11, -RZ, R18.H0_H0 ;  /* 0x20000012ff0b7230 */ /* 0x000fe40000004100 */
[----:B------:R-:W-:-:S02]  /*1110*/  HADD2.F32 R12, -RZ, R26.H0_H0 ;  /* 0x2000001aff0c7230 */ /* 0x000fc40000004100 */
[----:B------:R-:W-:Y:S01]  /*1120*/  FFMA.FTZ R25, R25, R24, R22 ;  /* 0x0000001819197223 */ /* 0x000fe20000010016 */
[----:B------:R-:W-:Y:S02]  /*1130*/  HADD2.F32 R15, -RZ, R30.H0_H0 ;  /* 0x2000001eff0f7230 */ /* 0x000fe40000004100 */
[----:B------:R-:W-:Y:S01]  /*1140*/  FFMA.FTZ R17, R11, R16, R20 ;  /* 0x000000100b117223 */ /* 0x000fe20000010014 */
[----:B------:R-:W-:Y:S02]  /*1150*/  HADD2.F32 R26, -RZ, R26.H1_H1 ;  /* 0x3000001aff1a7230 */ /* 0x000fe40000004100 */
[----:B------:R-:W-:Y:S02]  /*1160*/  HADD2.F32 R11, -RZ, R30.H1_H1 ;  /* 0x3000001eff0b7230 */ /* 0x000fe40000004100 */
[----:B------:R-:W-:Y:S01]  /*1170*/  FFMA.FTZ R15, R12, R15, R25 ;  /* 0x0000000f0c0f7223 */ /* 0x000fe20000010019 */
[----:B------:R-:W-:-:S03]  /*1180*/  HADD2.F32 R18, -RZ, R18.H1_H1 ;  /* 0x30000012ff127230 */ /* 0x000fc60000004100 */
[----:B------:R-:W-:Y:S02]  /*1190*/  FFMA.FTZ R11, R26, R11, R15 ;  /* 0x0000000b1a0b7223 */ /* 0x000fe4000001000f */
[----:B------:R-:W-:Y:S01]  /*11a0*/  FFMA.FTZ R18, R18, R13, R17 ;  /* 0x0000000d12127223 */ /* 0x000fe20000010011 */
[--C-:B---3--:R-:W-:Y:S02]  /*11b0*/  HADD2.F32 R15, -RZ, R32.reuse.H0_H0 ;  /* 0x20000020ff0f7230 */ /* 0x108fe40000004100 */
[----:B------:R-:W-:Y:S02]  /*11c0*/  HADD2.F32 R32, -RZ, R32.H1_H1 ;  /* 0x30000020ff207230 */ /* 0x000fe40000004100 */
[--C-:B----4-:R-:W-:Y:S02]  /*11d0*/  HADD2.F32 R23, -RZ, R36.reuse.H1_H1 ;  /* 0x30000024ff177230 */ /* 0x110fe40000004100 */
[----:B------:R-:W-:Y:S02]  /*11e0*/  HADD2.F32 R22, -RZ, R36.H0_H0 ;  /* 0x20000024ff167230 */ /* 0x000fe40000004100 */
[----:B------:R-:W-:-:S02]  /*11f0*/  HADD2.F32 R17, -RZ, R40.H1_H1 ;  /* 0x30000028ff117230 */ /* 0x000fc40000004100 */
[----:B------:R-:W-:Y:S01]  /*1200*/  FMUL.FTZ R32, R32, R23 ;  /* 0x0000001720207220 */ /* 0x000fe20000410000 */
[----:B------:R-:W-:Y:S02]  /*1210*/  HADD2.F32 R24, -RZ, R44.H1_H1 ;  /* 0x3000002cff187230 */ /* 0x000fe40000004100 */
[----:B------:R-:W-:Y:S02]  /*1220*/  HADD2.F32 R40, -RZ, R40.H0_H0 ;  /* 0x20000028ff287230 */ /* 0x000fe40000004100 */
[----:B------:R-:W-:Y:S02]  /*1230*/  HADD2.F32 R23, -RZ, R44.H0_H0 ;  /* 0x2000002cff177230 */ /* 0x000fe40000004100 */
[----:B------:R-:W-:Y:S01]  /*1240*/  FMUL.FTZ R17, R17, R24 ;  /* 0x0000001811117220 */ /* 0x000fe20000410000 */
[----:B------:R-:W-:Y:S02]  /*1250*/  HADD2.F32 R21, -RZ, R33.H0_H0 ;  /* 0x20000021ff157230 */ /* 0x000fe40000004100 */
[----:B------:R-:W-:Y:S01]  /*1260*/  FFMA.FTZ R32, R15, R22, R32 ;  /* 0x000000160f207223 */ /* 0x000fe20000010020 */
[----:B------:R-:W-:-:S02]  /*1270*/  HADD2.F32 R26, -RZ, R37.H0_H0 ;  /* 0x20000025ff1a7230 */ /* 0x000fc40000004100 */
[----:B------:R-:W-:Y:S01]  /*1280*/  FFMA.FTZ R40, R40, R23, R17 ;  /* 0x0000001728287223 */ /* 0x000fe20000010011 */
[----:B------:R-:W-:Y:S02]  /*1290*/  HADD2.F32 R16, -RZ, R27.H0_H0 ;  /* 0x2000001bff107230 */ /* 0x000fe40000004100 */
[----:B------:R-:W-:Y:S02]  /*12a0*/  HADD2.F32 R13, -RZ, R31.H0_H0 ;  /* 0x2000001fff0d7230 */ /* 0x000fe40000004100 */
        /* <DEDUP_REMOVED lines=14> */
[----:B------:R-:W-:Y:S02]  /*1390*/  HADD2.F32 R15, -RZ, R42.H0_H0 ;  /* 0x2000002aff0f7230 */ /* 0x000fe40000004100 */
[----:B------:R-:W-:Y:S02]  /*13a0*/  HADD2.F32 R22, -RZ, R46.H0_H0 ;  /* 0x2000002eff167230 */ /* 0x000fe40000004100 */
[----:B------:R-:W-:Y:S01]  /*13b0*/  FFMA.FTZ R11, R11, R30, R26 ;  /* 0x0000001e0b0b7223 */ /* 0x000fe2000001001a */
[----:B------:R-:W-:Y:S02]  /*13c0*/  HADD2.F32 R34, -RZ, R34.H1_H1 ;  /* 0x30000022ff227230 */ /* 0x000fe40000004100 */
[----:B------:R-:W-:-:S02]  /*13d0*/  HADD2.F32 R13, -RZ, R38.H1_H1 ;  /* 0x30000026ff0d7230 */ /* 0x000fc40000004100 */
[----:B------:R-:W-:Y:S01]  /*13e0*/  FFMA.FTZ R14, R9, R14, R18 ;  /* 0x0000000e090e7223 */ /* 0x000fe20000010012 */
[----:B------:R-:W-:Y:S02]  /*13f0*/  HADD2.F32 R42, -RZ, R42.H1_H1 ;  /* 0x3000002aff2a7230 */ /* 0x000fe40000004100 */
[----:B------:R-:W-:Y:S01]  /*1400*/  FFMA.FTZ R15, R15, R22, R24 ;  /* 0x000000160f0f7223 */ /* 0x000fe20000010018 */
[----:B------:R-:W-:Y:S02]  /*1410*/  HADD2.F32 R17, -RZ, R46.H1_H1 ;  /* 0x3000002eff117230 */ /* 0x000fe40000004100 */
[----:B------:R-:W-:Y:S02]  /*1420*/  HADD2.F32 R19, -RZ, R19.H1_H1 ;  /* 0x30000013ff137230 */ /* 0x000fe40000004100 */
[----:B------:R-:W-:Y:S01]  /*1430*/  FFMA.FTZ R34, R34, R13, R11 ;  /* 0x0000000d22227223 */ /* 0x000fe2000001000b */
[----:B------:R-:W-:Y:S02]  /*1440*/  HADD2.F32 R9, -RZ, R35.H0_H0 ;  /* 0x20000023ff097230 */ /* 0x000fe40000004100 */
[----:B------:R-:W-:-:S02]  /*1450*/  HADD2.F32 R20, -RZ, R39.H0_H0 ;  /* 0x20000027ff147230 */ /* 0x000fc40000004100 */
[----:B------:R-:W-:Y:S01]  /*1460*/  FFMA.FTZ R42, R42, R17, R15 ;  /* 0x000000112a2a7223 */ /* 0x000fe2000001000f */
[----:B------:R-:W-:Y:S02]  /*1470*/  HADD2.F32 R11, -RZ, R43.H0_H0 ;  /* 0x2000002bff0b7230 */ /* 0x000fe40000004100 */
[----:B------:R-:W-:Y:S02]  /*1480*/  HADD2.F32 R22, -RZ, R47.H0_H0 ;  /* 0x2000002fff167230 */ /* 0x000fe40000004100 */
[----:B------:R-:W-:Y:S01]  /*1490*/  FFMA.FTZ R14, R19, R10, R14 ;  /* 0x0000000a130e7223 */ /* 0x000fe2000001000e */
[----:B------:R-:W-:Y:S02]  /*14a0*/  HADD2.F32 R35, -RZ, R35.H1_H1 ;  /* 0x30000023ff237230 */ /* 0x000fe40000004100 */
[----:B------:R-:W-:Y:S01]  /*14b0*/  FFMA.FTZ R34, R9, R20, R34 ;  /* 0x0000001409227223 */ /* 0x000fe20000010022 */
[----:B------:R-:W-:Y:S02]  /*14c0*/  HADD2.F32 R18, -RZ, R39.H1_H1 ;  /* 0x30000027ff127230 */ /* 0x000fe40000004100 */
[----:B------:R-:W-:Y:S01]  /*14d0*/  FFMA.FTZ R22, R11, R22, R42 ;  /* 0x000000160b167223 */ /* 0x000fe2000001002a */
[----:B------:R-:W-:-:S02]  /*14e0*/  HADD2.F32 R27, -RZ, R27.H1_H1 ;  /* 0x3000001bff1b7230 */ /* 0x000fc40000004100 */
[----:B------:R-:W-:Y:S02]  /*14f0*/  HADD2.F32 R12, -RZ, R31.H1_H1 ;  /* 0x3000001fff0c7230 */ /* 0x000fe40000004100 */
[----:B------:R-:W-:Y:S02]  /*1500*/  HADD2.F32 R43, -RZ, R43.H1_H1 ;  /* 0x3000002bff2b7230 */ /* 0x000fe40000004100 */
[----:B------:R-:W-:Y:S02]  /*1510*/  HADD2.F32 R20, -RZ, R47.H1_H1 ;  /* 0x3000002fff147230 */ /* 0x000fe40000004100 */
[----:B------:R-:W-:Y:S01]  /*1520*/  FFMA.FTZ R18, R35, R18, R34 ;  /* 0x0000001223127223 */ /* 0x000fe20000010022 */
[----:B------:R-:W0:Y:S01]  /*1530*/  SHFL.BFLY PT, R11, R14, 0x8, 0x1f ;  /* 0x0d001f000e0b7f89 */ /* 0x000e2200000e0000 */
[----:B------:R-:W-:Y:S01]  /*1540*/  FFMA.FTZ R16, R27, R12, R16 ;  /* 0x0000000c1b107223 */ /* 0x000fe20000010010 */
[----:B------:R-:W-:Y:S02]  /*1550*/  FFMA.FTZ R20, R43, R20, R22 ;  /* 0x000000142b147223 */ /* 0x000fe40000010016 */
[----:B------:R-:W1:Y:S04]  /*1560*/  SHFL.BFLY PT, R9, R8, 0x8, 0x1f ;  /* 0x0d001f0008097f89 */ /* 0x000e6800000e0000 */
[----:B------:R-:W2:Y:S04]  /*1570*/  SHFL.BFLY PT, R15, R18, 0x8, 0x1f ;  /* 0x0d001f00120f7f89 */ /* 0x000ea800000e0000 */
[----:B------:R-:W3:Y:S04]  /*1580*/  SHFL.BFLY PT, R13, R16, 0x8, 0x1f ;  /* 0x0d001f00100d7f89 */ /* 0x000ee800000e0000 */
[----:B------:R-:W4:Y:S01]  /*1590*/  SHFL.BFLY PT, R19, R20, 0x8, 0x1f ;  /* 0x0d001f0014137f89 */ /* 0x000f2200000e0000 */
[----:B0-----:R-:W-:Y:S01]  /*15a0*/  FADD.FTZ R12, R14, R11 ;  /* 0x0000000b0e0c7221 */ /* 0x001fe20000010000 */
[----:B-1----:R-:W-:-:S04]  /*15b0*/  FADD.FTZ R9, R8, R9 ;  /* 0x0000000908097221 */ /* 0x002fc80000010000 */
[----:B------:R-:W0:Y:S01]  /*15c0*/  SHFL.BFLY PT, R11, R12, 0x4, 0x1f ;  /* 0x0c801f000c0b7f89 */ /* 0x000e2200000e0000 */
[----:B--2---:R-:W-:-:S03]  /*15d0*/  FADD.FTZ R17, R18, R15 ;  /* 0x0000000f12117221 */ /* 0x004fc60000010000 */
[----:B------:R-:W1:Y:S01]  /*15e0*/  SHFL.BFLY PT, R10, R9, 0x4, 0x1f ;  /* 0x0c801f00090a7f89 */ /* 0x000e6200000e0000 */
[----:B---3--:R-:W-:Y:S01]  /*15f0*/  FADD.FTZ R13, R16, R13 ;  /* 0x0000000d100d7221 */ /* 0x008fe20000010000 */
[----:B----4-:R-:W-:Y:S02]  /*1600*/  FADD.FTZ R19, R20, R19 ;  /* 0x0000001314137221 */ /* 0x010fe40000010000 */
[----:B------:R-:W2:Y:S04]  /*1610*/  SHFL.BFLY PT, R16, R17, 0x4, 0x1f ;  /* 0x0c801f0011107f89 */ /* 0x000ea800000e0000 */
[----:B------:R-:W3:Y:S04]  /*1620*/  SHFL.BFLY PT, R14, R13, 0x4, 0x1f ;  /* 0x0c801f000d0e7f89 */ /* 0x000ee800000e0000 */
[----:B------:R-:W4:Y:S01]  /*1630*/  SHFL.BFLY PT, R22, R19, 0x4, 0x1f ;  /* 0x0c801f0013167f89 */ /* 0x000f2200000e0000 */
[----:B0-----:R-:W-:Y:S01]  /*1640*/  FADD.FTZ R8, R12, R11 ;  /* 0x0000000b0c087221 */ /* 0x001fe20000010000 */
[----:B-1----:R-:W-:-:S04]  /*1650*/  FADD.FTZ R10, R9, R10 ;  /* 0x0000000a090a7221 */ /* 0x002fc80000010000 */
[----:B------:R-:W0:Y:S04]  /*1660*/  SHFL.BFLY PT, R9, R8, 0x2, 0x1f ;  /* 0x0c401f0008097f89 */ /* 0x000e2800000e0000 */
[----:B------:R-:W1:Y:S01]  /*1670*/  SHFL.BFLY PT, R11, R10, 0x2, 0x1f ;  /* 0x0c401f000a0b7f89 */ /* 0x000e6200000e0000 */
[----:B--2---:R-:W-:Y:S01]  /*1680*/  FADD.FTZ R18, R17, R16 ;  /* 0x0000001011127221 */ /* 0x004fe20000010000 */
[----:B---3--:R-:W-:Y:S01]  /*1690*/  FADD.FTZ R15, R13, R14 ;  /* 0x0000000e0d0f7221 */ /* 0x008fe20000010000 */
[----:B----4-:R-:W-:-:S03]  /*16a0*/  FADD.FTZ R22, R19, R22 ;  /* 0x0000001613167221 */ /* 0x010fc60000010000 */
[----:B------:R-:W2:Y:S04]  /*16b0*/  SHFL.BFLY PT, R13, R18, 0x2, 0x1f ;  /* 0x0c401f00120d7f89 */ /* 0x000ea800000e0000 */
[----:B------:R-:W3:Y:S04]  /*16c0*/  SHFL.BFLY PT, R16, R15, 0x2, 0x1f ;  /* 0x0c401f000f107f89 */ /* 0x000ee800000e0000 */
[----:B------:R-:W4:Y:S01]  /*16d0*/  SHFL.BFLY PT, R17, R22, 0x2, 0x1f ;  /* 0x0c401f0016117f89 */ /* 0x000f2200000e0000 */
[----:B------:R-:W-:Y:S01]  /*16e0*/  IADD3 R65, PT, PT, R65, 0x4f, RZ ;  /* 0x0000004f41417810 */ /* 0x000fe20007ffe0ff */
[----:B0-----:R-:W-:Y:S01]  /*16f0*/  FADD.FTZ R14, R8, R9 ;  /* 0x00000009080e7221 */ /* 0x001fe20000010000 */
[----:B-1----:R-:W-:-:S03]  /*1700*/  FADD.FTZ R12, R10, R11 ;  /* 0x0000000b0a0c7221 */ /* 0x002fc60000010000 */
[----:B------:R-:W-:Y:S01]  /*1710*/  IMAD.HI R9, R65, 0x66666667, RZ ;  /* 0x6666666741097827 */ /* 0x000fe200078e02ff */
[----:B------:R-:W-:Y:S01]  /*1720*/  @!P0 LEA R58, P1, R50, R58, 0x2 ;  /* 0x0000003a323a8211 */ /* 0x000fe200078210ff */
[----:B------:R-:W0:Y:S03]  /*1730*/  LDC.64 R10, c[0x0][0x440] ;  /* 0x00011000ff0a7b82 */ /* 0x000e260000000a00 */
[----:B------:R-:W-:Y:S01]  /*1740*/  SHF.R.U32.HI R8, RZ, 0x1f, R9 ;  /* 0x0000001fff087819 */ /* 0x000fe20000011609 */
[----:B--2---:R-:W-:Y:S02]  /*1750*/  FADD.FTZ R19, R18, R13 ;  /* 0x0000000d12137221 */ /* 0x004fe40000010000 */
[----:B------:R-:W1:Y:S01]  /*1760*/  SHFL.BFLY PT, R13, R12, 0x1, 0x1f ;  /* 0x0c201f000c0d7f89 */ /* 0x000e6200000e0000 */
[----:B---3--:R-:W-:Y:S01]  /*1770*/  FADD.FTZ R16, R15, R16 ;  /* 0x000000100f107221 */ /* 0x008fe20000010000 */
[----:B------:R-:W-:Y:S01]  /*1780*/  LEA.HI.SX32 R8, R9, R8, 0x1b ;  /* 0x0000000809087211 */ /* 0x000fe200078fdaff */
[----:B----4-:R-:W-:Y:S01]  /*1790*/  FADD.FTZ R20, R22, R17 ;  /* 0x0000001116147221 */ /* 0x010fe20000010000 */
[----:B------:R-:W2:Y:S03]  /*17a0*/  SHFL.BFLY PT, R15, R14, 0x1, 0x1f ;  /* 0x0c201f000e0f7f89 */ /* 0x000ea600000e0000 */
[----:B------:R-:W-:-:S02]  /*17b0*/  IMAD R65, R8, 0x50, -R65 ;  /* 0x0000005008417824 */ /* 0x000fc400078e0a41 */
[----:B------:R-:W3:Y:S01]  /*17c0*/  LDC.64 R8, c[0x0][0x448] ;  /* 0x00011200ff087b82 */ /* 0x000ee20000000a00 */
[----:B------:R-:W4:Y:S04]  /*17d0*/  SHFL.BFLY PT, R17, R16, 0x1, 0x1f ;  /* 0x0c201f0010117f89 */ /* 0x000f2800000e0000 */
[----:B------:R-:W0:Y:S04]  /*17e0*/  SHFL.BFLY PT, R18, R19, 0x1, 0x1f ;  /* 0x0c201f0013127f89 */ /* 0x000e2800000e0000 */
[----:B------:R-:W0:Y:S01]  /*17f0*/  SHFL.BFLY PT, R21, R20, 0x1, 0x1f ;  /* 0x0c201f0014157f89 */ /* 0x000e2200000e0000 */
[----:B------:R-:W-:-:S02]  /*1800*/  @!P0 LEA.HI.X R59, R50, R59, R57, 0x2, P1 ;  /* 0x0000003b323b8211 */ /* 0x000fc400008f1439 */
[----:B------:R-:W-:Y:S02]  /*1810*/  MOV R50, 0x7f800000 ;  /* 0x7f80000000327802 */ /* 0x000fe40000000f00 */
[----:B------:R-:W-:Y:S02]  /*1820*/  ISETP.NE.AND P1, PT, R52, RZ, PT ;  /* 0x000000ff3400720c */ /* 0x000fe40003f25270 */
[----:B------:R-:W-:Y:S01]  /*1830*/  IADD3 R22, PT, PT, R6, 0x4f, R65 ;  /* 0x0000004f06167810 */ /* 0x000fe20007ffe041 */
[----:B------:R-:W-:Y:S01]  /*1840*/  IMAD R23, R0, 0xa00, R5 ;  /* 0x00000a0000177824 */ /* 0x000fe200078e0205 */
[----:B------:R0:W5:Y:S02]  /*1850*/  @!P0 LDG.E R50, desc[UR4][R58.64] ;  /* 0x000000043a328981 */ /* 0x000164000c1e1900 */
[----:B------:R-:W-:Y:S02]  /*1860*/  ISETP.GE.AND P0, PT, R5, R22, PT ;  /* 0x000000160500720c */ /* 0x000fe40003f06270 */
[----:B------:R-:W-:Y:S01]  /*1870*/  SHF.L.U32 R22, R2, 0x7, RZ ;  /* 0x0000000702167819 */ /* 0x000fe200000006ff */
[----:B-1----:R-:W-:Y:S01]  /*1880*/  FADD.FTZ R24, R12, R13 ;  /* 0x0000000d0c187221 */ /* 0x002fe20000010000 */
[----:B------:R-:W-:Y:S02]  /*1890*/  BSSY.RECONVERGENT B0, `(.L_x_34) ;  /* 0x0000026000007945 */ /* 0x000fe40003800200 */
[----:B------:R-:W-:Y:S01]  /*18a0*/  LEA R12, P2, R23, R22, 0x2 ;  /* 0x00000016170c7211 */ /* 0x000fe200078410ff */
[----:B--2---:R-:W-:Y:S01]  /*18b0*/  FADD.FTZ R25, R14, R15 ;  /* 0x0000000f0e197221 */ /* 0x004fe20000010000 */
[----:B------:R-:W-:Y:S01]  /*18c0*/  ISETP.GT.U32.OR P0, PT, R5, 0x4f, P0 ;  /* 0x0000004f0500780c */ /* 0x000fe20000704470 */
[----:B----4-:R-:W-:Y:S01]  /*18d0*/  FADD.FTZ R23, R16, R17 ;  /* 0x0000001110177221 */ /* 0x010fe20000010000 */
[----:B------:R-:W-:Y:S01]  /*18e0*/  LEA.HI.X.SX32 R13, R22, RZ, 0x1, P2 ;  /* 0x000000ff160d7211 */ /* 0x000fe200010f0eff */
[----:B0-----:R-:W-:Y:S01]  /*18f0*/  FADD.FTZ R18, R19, R18 ;  /* 0x0000001213127221 */ /* 0x001fe20000010000 */
[----:B------:R-:W-:Y:S01]  /*1900*/  SHF.R.S32.HI R22, RZ, 0x1f, R2 ;  /* 0x0000001fff167819 */ /* 0x000fe20000011402 */
[----:B------:R-:W-:Y:S01]  /*1910*/  FADD.FTZ R20, R20, R21 ;  /* 0x0000001514147221 */ /* 0x000fe20000010000 */
[----:B------:R-:W-:Y:S07]  /*1920*/  @P1 BRA `(.L_x_35) ;  /* 0x0000000000701947 */ /* 0x000fee0003800000 */
[----:B------:R-:W0:Y:S01]  /*1930*/  LDC.64 R16, c[0x0][0x3e8] ;  /* 0x0000fa00ff107b82 */ /* 0x000e220000000a00 */
[----:B------:R-:W1:Y:S01]  /*1940*/  LDCU.64 UR8, c[0x0][0x3f0] ;  /* 0x00007e00ff0877ac */ /* 0x000e620008000a00 */
[----:B------:R-:W-:Y:S02]  /*1950*/  IADD3 R14, P1, PT, R4, R2, RZ ;  /* 0x00000002040e7210 */ /* 0x000fe40007f3e0ff */
[----:B------:R-:W-:Y:S01]  /*1960*/  ISETP.GE.AND P2, PT, R61, R6, PT ;  /* 0x000000063d00720c */ /* 0x000fe20003f46270 */
[----:B------:R-:W2:Y:S01]  /*1970*/  LDCU.64 UR10, c[0x0][0x3d0] ;  /* 0x00007a00ff0a77ac */ /* 0x000ea20008000a00 */
[----:B------:R-:W-:Y:S02]  /*1980*/  IADD3.X R15, PT, PT, RZ, R22, RZ, P1, !PT ;  /* 0x00000016ff0f7210 */ /* 0x000fe40000ffe4ff */
[-C--:B------:R-:W-:Y:S02]  /*1990*/  ISETP.GE.AND P1, PT, R63, R6.reuse, PT ;  /* 0x000000063f00720c */ /* 0x080fe40003f26270 */
[----:B------:R-:W-:-:S02]  /*19a0*/  ISETP.GE.AND P5, PT, R7, R6, PT ;  /* 0x000000060700720c */ /* 0x000fc40003fa6270 */
[----:B------:R-:W-:Y:S02]  /*19b0*/  ISETP.GE.AND P4, PT, R49, R6, PT ;  /* 0x000000063100720c */ /* 0x000fe40003f86270 */
[----:B------:R-:W-:Y:S01]  /*19c0*/  FSEL R21, R18, RZ, !P2 ;  /* 0x000000ff12157208 */ /* 0x000fe20005000000 */
[----:B0-----:R-:W-:-:S04]  /*19d0*/  IMAD.WIDE.U32 R14, R16, UR6, R14 ;  /* 0x00000006100e7c25 */ /* 0x001fc8000f8e000e */
[----:B------:R-:W-:Y:S01]  /*19e0*/  IMAD R15, R17, UR6, R15 ;  /* 0x00000006110f7c24 */ /* 0x000fe2000f8e020f */
[----:B------:R-:W-:Y:S01]  /*19f0*/  FSEL R17, R25, RZ, !P4 ;  /* 0x000000ff19117208 */ /* 0x000fe20006000000 */
[----:B-1----:R-:W-:-:S04]  /*1a00*/  IMAD.WIDE.U32 R14, R48, UR8, R14 ;  /* 0x00000008300e7c25 */ /* 0x002fc8000f8e000e */
[----:B------:R-:W-:Y:S01]  /*1a10*/  IMAD R16, R48, UR9, R15 ;  /* 0x0000000930107c24 */ /* 0x000fe2000f8e020f */
[----:B------:R-:W-:Y:S02]  /*1a20*/  IADD3 R15, P3, PT, R7, R14, RZ ;  /* 0x0000000e070f7210 */ /* 0x000fe40007f7e0ff */
[----:B------:R-:W-:Y:S02]  /*1a30*/  FSEL R7, R24, RZ, !P5 ;  /* 0x000000ff18077208 */ /* 0x000fe40006800000 */
[----:B------:R-:W-:Y:S02]  /*1a40*/  IADD3.X R16, PT, PT, RZ, R16, RZ, P3, !PT ;  /* 0x00000010ff107210 */ /* 0x000fe40001ffe4ff */
[----:B------:R-:W-:Y:S02]  /*1a50*/  ISETP.GE.AND P3, PT, R53, R6, PT ;  /* 0x000000063500720c */ /* 0x000fe40003f66270 */
[----:B--2---:R-:W-:Y:S02]  /*1a60*/  LEA R14, P6, R15, UR10, 0x2 ;  /* 0x0000000a0f0e7c11 */ /* 0x004fe4000f8c10ff */
[----:B------:R-:W-:-:S02]  /*1a70*/  FSEL R19, R23, RZ, !P3 ;  /* 0x000000ff17137208 */ /* 0x000fc40005800000 */
[----:B------:R-:W-:Y:S02]  /*1a80*/  LEA.HI.X R15, R15, UR11, R16, 0x2, P6 ;  /* 0x0000000b0f0f7c11 */ /* 0x000fe4000b0f1410 */
[----:B------:R-:W-:-:S03]  /*1a90*/  FSEL R23, R20, RZ, !P1 ;  /* 0x000000ff14177208 */ /* 0x000fc60004800000 */
[----:B------:R0:W-:Y:S04]  /*1aa0*/  STG.E desc[UR4][R14.64], R7 ;  /* 0x000000070e007986 */ /* 0x0001e8000c101904 */
[----:B------:R0:W-:Y:S04]  /*1ab0*/  STG.E desc[UR4][R14.64+0x40], R17 ;  /* 0x000040110e007986 */ /* 0x0001e8000c101904 */
[----:B------:R0:W-:Y:S04]  /*1ac0*/  STG.E desc[UR4][R14.64+0x80], R19 ;  /* 0x000080130e007986 */ /* 0x0001e8000c101904 */
[----:B------:R0:W-:Y:S04]  /*1ad0*/  STG.E desc[UR4][R14.64+0xc0], R21 ;  /* 0x0000c0150e007986 */ /* 0x0001e8000c101904 */
[----:B------:R0:W-:Y:S02]  /*1ae0*/  STG.E desc[UR4][R14.64+0x100], R23 ;  /* 0x000100170e007986 */ /* 0x0001e4000c101904 */
.L_x_35:
[----:B------:R-:W-:Y:S05]  /*1af0*/  BSYNC.RECONVERGENT B0 ;  /* 0x0000000000007941 */ /* 0x000fea0003800200 */
.L_x_34:
[----:B------:R-:W-:Y:S04]  /*1b00*/  BSSY.RECONVERGENT B0, `(.L_x_36) ;  /* 0x0000012000007945 */ /* 0x000fe80003800200 */
[----:B------:R-:W-:Y:S05]  /*1b10*/  @P0 BRA `(.L_x_37) ;  /* 0x0000000000400947 */ /* 0x000fea0003800000 */
[----:B0-----:R-:W0:Y:S01]  /*1b20*/  LDC.64 R14, c[0x0][0x418] ;  /* 0x00010600ff0e7b82 */ /* 0x001e220000000a00 */
[----:B------:R-:W-:Y:S01]  /*1b30*/  IADD3 R7, PT, PT, R4, R5, RZ ;  /* 0x0000000504077210 */ /* 0x000fe20007ffe0ff */
[----:B------:R-:W1:Y:S03]  /*1b40*/  LDCU.64 UR8, c[0x0][0x420] ;  /* 0x00008400ff0877ac */ /* 0x000e660008000a00 */
[----:B------:R-:W-:Y:S01]  /*1b50*/  IADD3 R6, P0, PT, R7, R2, RZ ;  /* 0x0000000207067210 */ /* 0x000fe20007f1e0ff */
[C---:B-----5:R-:W-:Y:S02]  /*1b60*/  FMUL.FTZ R2, R50.reuse, 1.4426950216293334961 ;  /* 0x3fb8aa3b32027820 */ /* 0x060fe40000410000 */
[----:B------:R-:W2:Y:S01]  /*1b70*/  LDC.64 R16, c[0x0][0x410] ;  /* 0x00010400ff107b82 */ /* 0x000ea20000000a00 */
[----:B------:R-:W-:Y:S02]  /*1b80*/  IADD3.X R7, PT, PT, RZ, R22, RZ, P0, !PT ;  /* 0x00000016ff077210 */ /* 0x000fe400007fe4ff */
[----:B------:R-:W-:Y:S01]  /*1b90*/  FSETP.NEU.FTZ.AND P0, PT, R50, -INF , PT ;  /* 0xff8000003200780b */ /* 0x000fe20003f1d000 */
[----:B0-----:R-:W-:-:S04]  /*1ba0*/  IMAD.WIDE.U32 R6, R14, UR6, R6 ;  /* 0x000000060e067c25 */ /* 0x001fc8000f8e0006 */
[----:B------:R-:W-:Y:S02]  /*1bb0*/  IMAD R7, R15, UR6, R7 ;  /* 0x000000060f077c24 */ /* 0x000fe4000f8e0207 */
[----:B-1----:R-:W-:-:S04]  /*1bc0*/  IMAD.WIDE.U32 R6, R48, UR8, R6 ;  /* 0x0000000830067c25 */ /* 0x002fc8000f8e0006 */
[----:B------:R-:W-:Y:S01]  /*1bd0*/  IMAD R4, R48, UR9, R7 ;  /* 0x0000000930047c24 */ /* 0x000fe2000f8e0207 */
[----:B--2---:R-:W-:Y:S02]  /*1be0*/  LEA R14, P1, R6, R16, 0x2 ;  /* 0x00000010060e7211 */ /* 0x004fe400078210ff */
[----:B------:R-:W-:Y:S02]  /*1bf0*/  FSEL R7, R2, RZ, P0 ;  /* 0x000000ff02077208 */ /* 0x000fe40000000000 */
[----:B------:R-:W-:-:S05]  /*1c00*/  LEA.HI.X R15, R6, R17, R4, 0x2, P1 ;  /* 0x00000011060f7211 */ /* 0x000fca00008f1404 */
[----:B------:R1:W-:Y:S04]  /*1c10*/  STG.E desc[UR4][R14.64], R7 ;  /* 0x000000070e007986 */ /* 0x0003e8000c101904 */
.L_x_37:
[----:B------:R-:W-:Y:S05]  /*1c20*/  BSYNC.RECONVERGENT B0 ;  /* 0x0000000000007941 */ /* 0x000fea0003800200 */
.L_x_36:
[----:B------:R-:W2:Y:S01]  /*1c30*/  LDCU.64 UR10, c[0x0][0x458] ;  /* 0x00008b00ff0a77ac */ /* 0x000ea20008000a00 */
[----:B------:R-:W-:Y:S01]  /*1c40*/  IMAD.WIDE.U32 R12, R10, UR6, R12 ;  /* 0x000000060a0c7c25 */ /* 0x000fe2000f8e000c */
[----:B------:R-:W4:Y:S03]  /*1c50*/  LDCU.64 UR8, c[0x0][0x428] ;  /* 0x00008500ff0877ac */ /* 0x000f260008000a00 */
[----:B------:R-:W-:Y:S02]  /*1c60*/  IMAD R13, R11, UR6, R13 ;  /* 0x000000060b0d7c24 */ /* 0x000fe4000f8e020d */
[----:B01-3--:R-:W-:-:S04]  /*1c70*/  IMAD.WIDE.U32 R6, R48, R8, R12 ;  /* 0x0000000830067225 */ /* 0x00bfc800078e000c */
[----:B------:R-:W-:Y:S01]  /*1c80*/  IMAD R9, R48, R9, R7 ;  /* 0x0000000930097224 */ /* 0x000fe200078e0207 */
[----:B--2---:R-:W-:-:S04]  /*1c90*/  ISETP.NE.U32.AND P0, PT, RZ, UR10, PT ;  /* 0x0000000aff007c0c */ /* 0x004fc8000bf05070 */
[----:B------:R-:W-:Y:S02]  /*1ca0*/  ISETP.NE.AND.EX P0, PT, RZ, UR11, PT, P0 ;  /* 0x0000000bff007c0c */ /* 0x000fe4000bf05300 */
[C---:B----4-:R-:W-:Y:S02]  /*1cb0*/  LEA R8, P1, R6.reuse, UR8, 0x2 ;  /* 0x0000000806087c11 */ /* 0x050fe4000f8210ff */
        /* <DEDUP_REMOVED lines=16> */
[----:B-1----:R-:W-:-:S04]  /*1dc0*/  IMAD R0, R0, R2, R3 ;  /* 0x0000000200007224 */ /* 0x002fc800078e0203 */
[----:B--2---:R-:W-:-:S04]  /*1dd0*/  IMAD R3, R0, R7, UR6 ;  /* 0x0000000600037e24 */ /* 0x004fc8000f8e0207 */
[----:B---3--:R-:W-:-:S05]  /*1de0*/  IMAD.WIDE R2, R3, 0x4, R4 ;  /* 0x0000000403027825 */ /* 0x008fca00078e0204 */
[----:B------:R-:W-:Y:S01]  /*1df0*/  STG.E desc[UR4][R2.64], RZ ;  /* 0x000000ff02007986 */ /* 0x000fe2000c101904 */
[----:B------:R-:W-:Y:S05]  /*1e00*/  EXIT ;  /* 0x000000000000794d */ /* 0x000fea0003800000 */
.L_x_38:
        /* <DEDUP_REMOVED lines=15> */
.L_x_117:


//--------------------- .text._ZN7cutlass13device_kernelIN5flash11enable_sm90INS1_16FlashAttnBwdSm90INS1_25CollectiveMainloopBwdSm90ILi2ELi2ELi2EN4cute5tupleIJNS5_1CILi1EEES8_S8_EEENS6_IJNS7_ILi64EEENS7_ILi128EEESB_EEENS_6half_tEfNS_4arch4Sm90ELb0ELb1ELb0ELb0ELb0ELb1ELb0ELb0ELi2ELi1ELi2ELi1ELb0EEENS1_21CollectiveEpilogueBwdISC_SD_SF_Li256ELb0ELb0ELi1EEENS1_19SingleTileSchedulerILb0ELb0ELb0ELi128EEEEEEEEEvNT_6ParamsE --------------------------
	.section	.text._ZN7cutlass13device_kernelIN5flash11enable_sm90INS1_16FlashAttnBwdSm90INS1_25CollectiveMainloopBwdSm90ILi2ELi2ELi2EN4cute5tupleIJNS5_1CILi1EEES8_S8_EEENS6_IJNS7_ILi64EEENS7_ILi128EEESB_EEENS_6half_tEfNS_4arch4Sm90ELb0ELb1ELb0ELb0ELb0ELb1ELb0ELb0ELi2ELi1ELi2ELi1ELb0EEENS1_21CollectiveEpilogueBwdISC_SD_SF_Li256ELb0ELb0ELi1EEENS1_19SingleTileSchedulerILb0ELb0ELb0ELi128EEEEEEEEEvNT_6ParamsE,"ax",@progbits
	.align	128
.text._ZN7cutlass13device_kernelIN5flash11enable_sm90INS1_16FlashAttnBwdSm90INS1_25CollectiveMainloopBwdSm90ILi2ELi2ELi2EN4cute5tupleIJNS5_1CILi1EEES8_S8_EEENS6_IJNS7_ILi64EEENS7_ILi128EEESB_EEENS_6half_tEfNS_4arch4Sm90ELb0ELb1ELb0ELb0ELb0ELb1ELb0ELb0ELi2ELi1ELi2ELi1ELb0EEENS1_21CollectiveEpilogueBwdISC_SD_SF_Li256ELb0ELb0ELi1EEENS1_19SingleTileSchedulerILb0ELb0ELb0ELi128EEEEEEEEEvNT_6ParamsE:
        .type           _ZN7cutlass13device_kernelIN5flash11enable_sm90INS1_16FlashAttnBwdSm90INS1_25CollectiveMainloopBwdSm90ILi2ELi2ELi2EN4cute5tupleIJNS5_1CILi1EEES8_S8_EEENS6_IJNS7_ILi64EEENS7_ILi128EEESB_EEENS_6half_tEfNS_4arch4Sm90ELb0ELb1ELb0ELb0ELb0ELb1ELb0ELb0ELi2ELi1ELi2ELi1ELb0EEENS1_21CollectiveEpilogueBwdISC_SD_SF_Li256ELb0ELb0ELi1EEENS1_19SingleTileSchedulerILb0ELb0ELb0ELi128EEEEEEEEEvNT_6ParamsE,@function
        .size           _ZN7cutlass13device_kernelIN5flash11enable_sm90INS1_16FlashAttnBwdSm90INS1_25CollectiveMainloopBwdSm90ILi2ELi2ELi2EN4cute5tupleIJNS5_1CILi1EEES8_S8_EEENS6_IJNS7_ILi64EEENS7_ILi128EEESB_EEENS_6half_tEfNS_4arch4Sm90ELb0ELb1ELb0ELb0ELb0ELb1ELb0ELb0ELi2ELi1ELi2ELi1ELb0EEENS1_21CollectiveEpilogueBwdISC_SD_SF_Li256ELb0ELb0ELi1EEENS1_19SingleTileSchedulerILb0ELb0ELb0ELi128EEEEEEEEEvNT_6ParamsE,(.L_x_118 - _ZN7cutlass13device_kernelIN5flash11enable_sm90INS1_16FlashAttnBwdSm90INS1_25CollectiveMainloopBwdSm90ILi2ELi2ELi2EN4cute5tupleIJNS5_1CILi1EEES8_S8_EEENS6_IJNS7_ILi64EEENS7_ILi128EEESB_EEENS_6half_tEfNS_4arch4Sm90ELb0ELb1ELb0ELb0ELb0ELb1ELb0ELb0ELi2ELi1ELi2ELi1ELb0EEENS1_21CollectiveEpilogueBwdISC_SD_SF_Li256ELb0ELb0ELi1EEENS1_19SingleTileSchedulerILb0ELb0ELb0ELi128EEEEEEEEEvNT_6ParamsE)
        .other          _ZN7cutlass13device_kernelIN5flash11enable_sm90INS1_16FlashAttnBwdSm90INS1_25CollectiveMainloopBwdSm90ILi2ELi2ELi2EN4cute5tupleIJNS5_1CILi1EEES8_S8_EEENS6_IJNS7_ILi64EEENS7_ILi128EEESB_EEENS_6half_tEfNS_4arch4Sm90ELb0ELb1ELb0ELb0ELb0ELb1ELb0ELb0ELi2ELi1ELi2ELi1ELb0EEENS1_21CollectiveEpilogueBwdISC_SD_SF_Li256ELb0ELb0ELi1EEENS1_19SingleTileSchedulerILb0ELb0ELb0ELi128EEEEEEEEEvNT_6ParamsE,@"STO_CUDA_ENTRY STV_DEFAULT"
_ZN7cutlass13device_kernelIN5flash11enable_sm90INS1_16FlashAttnBwdSm90INS1_25CollectiveMainloopBwdSm90ILi2ELi2ELi2EN4cute5tupleIJNS5_1CILi1EEES8_S8_EEENS6_IJNS7_ILi64EEENS7_ILi128EEESB_EEENS_6half_tEfNS_4arch4Sm90ELb0ELb1ELb0ELb0ELb0ELb1ELb0ELb0ELi2ELi1ELi2ELi1ELb0EEENS1_21CollectiveEpilogueBwdISC_SD_SF_Li256ELb0ELb0ELi1EEENS1_19SingleTileSchedulerILb0ELb0ELb0ELi128EEEEEEEEEvNT_6ParamsE:
[----:B------:R-:W-:Y:S01]  /*0000*/  LDC R1, c[0x0][0x37c] ;  /* 0x0000df00ff017b82 */ /* 0x000fe20000000800 */
[----:B------:R-:W-:Y:S05]  /*0010*/  EXIT ;  /* 0x000000000000794d */ /* 0x000fea0003800000 */
.L_x_39:
        /* <DEDUP_REMOVED lines=14> */
.L_x_118:


//--------------------- .text._ZN7cutlass13device_kernelIN5flash11enable_sm90INS1_16FlashAttnBwdSm90INS1_25CollectiveMainloopBwdSm90ILi2ELi2ELi2EN4cute5tupleIJNS5_1CILi1EEES8_S8_EEENS6_IJNS7_ILi64EEENS7_ILi128EEESB_EEENS_6half_tEfNS_4arch4Sm90ELb0ELb1ELb0ELb0ELb1ELb1ELb0ELb0ELi2ELi1ELi2ELi1ELb0EEENS1_21CollectiveEpilogueBwdISC_SD_SF_Li256ELb0ELb0ELi1EEENS1_19SingleTileSchedulerILb0ELb0ELb0ELi128EEEEEEEEEvNT_6ParamsE --------------------------
	.section	.text._ZN7cutlass13device_kernelIN5flash11enable_sm90INS1_16FlashAttnBwdSm90INS1_25CollectiveMainloopBwdSm90ILi2ELi2ELi2EN4cute5tupleIJNS5_1CILi1EEES8_S8_EEENS6_IJNS7_ILi64EEENS7_ILi128EEESB_EEENS_6half_tEfNS_4arch4Sm90ELb0ELb1ELb0ELb0ELb1ELb1ELb0ELb0ELi2ELi1ELi2ELi1ELb0EEENS1_21CollectiveEpilogueBwdISC_SD_SF_Li256ELb0ELb0ELi1EEENS1_19SingleTileSchedulerILb0ELb0ELb0ELi128EEEEEEEEEvNT_6ParamsE,"ax",@progbits
	.align	128
.text._ZN7cutlass13device_kernelIN5flash11enable_sm90INS1_16FlashAttnBwdSm90INS1_25CollectiveMainloopBwdSm90ILi2ELi2ELi2EN4cute5tupleIJNS5_1CILi1EEES8_S8_EEENS6_IJNS7_ILi64EEENS7_ILi128EEESB_EEENS_6half_tEfNS_4arch4Sm90ELb0ELb1ELb0ELb0ELb1ELb1ELb0ELb0ELi2ELi1ELi2ELi1ELb0EEENS1_21CollectiveEpilogueBwdISC_SD_SF_Li256ELb0ELb0ELi1EEENS1_19SingleTileSchedulerILb0ELb0ELb0ELi128EEEEEEEEEvNT_6ParamsE:
        .type           _ZN7cutlass13device_kernelIN5flash11enable_sm90INS1_16FlashAttnBwdSm90INS1_25CollectiveMainloopBwdSm90ILi2ELi2ELi2EN4cute5tupleIJNS5_1CILi1EEES8_S8_EEENS6_IJNS7_ILi64EEENS7_ILi128EEESB_EEENS_6half_tEfNS_4arch4Sm90ELb0ELb1ELb0ELb0ELb1ELb1ELb0ELb0ELi2ELi1ELi2ELi1ELb0EEENS1_21CollectiveEpilogueBwdISC_SD_SF_Li256ELb0ELb0ELi1EEENS1_19SingleTileSchedulerILb0ELb0ELb0ELi128EEEEEEEEEvNT_6ParamsE,@function
        .size           _ZN7cutlass13device_kernelIN5flash11enable_sm90INS1_16FlashAttnBwdSm90INS1_25CollectiveMainloopBwdSm90ILi2ELi2ELi2EN4cute5tupleIJNS5_1CILi1EEES8_S8_EEENS6_IJNS7_ILi64EEENS7_ILi128EEESB_EEENS_6half_tEfNS_4arch4Sm90ELb0ELb1ELb0ELb0ELb1ELb1ELb0ELb0ELi2ELi1ELi2ELi1ELb0EEENS1_21CollectiveEpilogueBwdISC_SD_SF_Li256ELb0ELb0ELi1EEENS1_19SingleTileSchedulerILb0ELb0ELb0ELi128EEEEEEEEEvNT_6ParamsE,(.L_x_119 - _ZN7cutlass13device_kernelIN5flash11enable_sm90INS1_16FlashAttnBwdSm90INS1_25CollectiveMainloopBwdSm90ILi2ELi2ELi2EN4cute5tupleIJNS5_1CILi1EEES8_S8_EEENS6_IJNS7_ILi64EEENS7_ILi128EEESB_EEENS_6half_tEfNS_4arch4Sm90ELb0ELb1ELb0ELb0ELb1ELb1ELb0ELb0ELi2ELi1ELi2ELi1ELb0EEENS1_21CollectiveEpilogueBwdISC_SD_SF_Li256ELb0ELb0ELi1EEENS1_19SingleTileSchedulerILb0ELb0ELb0ELi128EEEEEEEEEvNT_6ParamsE)
        .other          _ZN7cutlass13device_kernelIN5flash11enable_sm90INS1_16FlashAttnBwdSm90INS1_25CollectiveMainloopBwdSm90ILi2ELi2ELi2EN4cute5tupleIJNS5_1CILi1EEES8_S8_EEENS6_IJNS7_ILi64EEENS7_ILi128EEESB_EEENS_6half_tEfNS_4arch4Sm90ELb0ELb1ELb0ELb0ELb1ELb1ELb0ELb0ELi2ELi1ELi2ELi1ELb0EEENS1_21CollectiveEpilogueBwdISC_SD_SF_Li256ELb0ELb0ELi1EEENS1_19SingleTileSchedulerILb0ELb0ELb0ELi128EEEEEEEEEvNT_6ParamsE,@"STO_CUDA_ENTRY STV_DEFAULT"
_ZN7cutlass13device_kernelIN5flash11enable_sm90INS1_16FlashAttnBwdSm90INS1_25CollectiveMainloopBwdSm90ILi2ELi2ELi2EN4cute5tupleIJNS5_1CILi1EEES8_S8_EEENS6_IJNS7_ILi64EEENS7_ILi128EEESB_EEENS_6half_tEfNS_4arch4Sm90ELb0ELb1ELb0ELb0ELb1ELb1ELb0ELb0ELi2ELi1ELi2ELi1ELb0EEENS1_21CollectiveEpilogueBwdISC_SD_SF_Li256ELb0ELb0ELi1EEENS1_19SingleTileSchedulerILb0ELb0ELb0ELi128EEEEEEEEEvNT_6ParamsE:
[----:B------:R-:W-:Y:S01]  /*0000*/  LDC R1, c[0x0][0x37c] ;  /* 0x0000df00ff017b82 */ /* 0x000fe20000000800 */
[----:B------:R-:W-:Y:S05]  /*0010*/  EXIT ;  /* 0x000000000000794d */ /* 0x000fea0003800000 */
.L_x_40:
        /* <DEDUP_REMOVED lines=14> */
.L_x_119:


//--------------------- .text._ZN7cutlass13device_kernelIN5flash11enable_sm90INS1_16FlashAttnBwdSm90INS1_25CollectiveMainloopBwdSm90ILi2ELi2ELi2EN4cute5tupleIJNS5_1CILi1EEES8_S8_EEENS6_IJNS7_ILi64EEENS7_ILi128EEESB_EEENS_6half_tEfNS_4arch4Sm90ELb0ELb1ELb0ELb0ELb0ELb1ELb0ELb0ELi2ELi1ELi2ELi1ELb0EEENS1_24CollectiveEpilogueBwdGQAISC_fSF_Li256ELb0ELb0EEENS1_19SingleTileSchedulerILb0ELb0ELb0ELi128EEEEEEEEEvNT_6ParamsE --------------------------
	.section	.text._ZN7cutlass13device_kernelIN5flash11enable_sm90INS1_16FlashAttnBwdSm90INS1_25CollectiveMainloopBwdSm90ILi2ELi2ELi2EN4cute5tupleIJNS5_1CILi1EEES8_S8_EEENS6_IJNS7_ILi64EEENS7_ILi128EEESB_EEENS_6half_tEfNS_4arch4Sm90ELb0ELb1ELb0ELb0ELb0ELb1ELb0ELb0ELi2ELi1ELi2ELi1ELb0EEENS1_24CollectiveEpilogueBwdGQAISC_fSF_Li256ELb0ELb0EEENS1_19SingleTileSchedulerILb0ELb0ELb0ELi128EEEEEEEEEvNT_6ParamsE,"ax",@progbits
	.align	128
.text._ZN7cutlass13device_kernelIN5flash11enable_sm90INS1_16FlashAttnBwdSm90INS1_25CollectiveMainloopBwdSm90ILi2ELi2ELi2EN4cute5tupleIJNS5_1CILi1EEES8_S8_EEENS6_IJNS7_ILi64EEENS7_ILi128EEESB_EEENS_6half_tEfNS_4arch4Sm90ELb0ELb1ELb0ELb0ELb0ELb1ELb0ELb0ELi2ELi1ELi2ELi1ELb0EEENS1_24CollectiveEpilogueBwdGQAISC_fSF_Li256ELb0ELb0EEENS1_19SingleTileSchedulerILb0ELb0ELb0ELi128EEEEEEEEEvNT_6ParamsE:
        .type           _ZN7cutlass13device_kernelIN5flash11enable_sm90INS1_16FlashAttnBwdSm90INS1_25CollectiveMainloopBwdSm90ILi2ELi2ELi2EN4cute5tupleIJNS5_1CILi1EEES8_S8_EEENS6_IJNS7_ILi64EEENS7_ILi128EEESB_EEENS_6half_tEfNS_4arch4Sm90ELb0ELb1ELb0ELb0ELb0ELb1ELb0ELb0ELi2ELi1ELi2ELi1ELb0EEENS1_24CollectiveEpilogueBwdGQAISC_fSF_Li256ELb0ELb0EEENS1_19SingleTileSchedulerILb0ELb0ELb0ELi128EEEEEEEEEvNT_6ParamsE,@function
        .size           _ZN7cutlass13device_kernelIN5flash11enable_sm90INS1_16FlashAttnBwdSm90INS1_25CollectiveMainloopBwdSm90ILi2ELi2ELi2EN4cute5tupleIJNS5_1CILi1EEES8_S8_EEENS6_IJNS7_ILi64EEENS7_ILi128EEESB_EEENS_6half_tEfNS_4arch4Sm90ELb0ELb1ELb0ELb0ELb0ELb1ELb0ELb0ELi2ELi1ELi2ELi1ELb0EEENS1_24CollectiveEpilogueBwdGQAISC_fSF_Li256ELb0ELb0EEENS1_19SingleTileSchedulerILb0ELb0ELb0ELi128EEEEEEEEEvNT_6ParamsE,(.L_x_120 - _ZN7cutlass13device_kernelIN5flash11enable_sm90INS1_16FlashAttnBwdSm90INS1_25CollectiveMainloopBwdSm90ILi2ELi2ELi2EN4cute5tupleIJNS5_1CILi1EEES8_S8_EEENS6_IJNS7_ILi64EEENS7_ILi128EEESB_EEENS_6half_tEfNS_4arch4Sm90ELb0ELb1ELb0ELb0ELb0ELb1ELb0ELb0ELi2ELi1ELi2ELi1ELb0EEENS1_24CollectiveEpilogueBwdGQAISC_fSF_Li256ELb0ELb0EEENS1_19SingleTileSchedulerILb0ELb0ELb0ELi128EEEEEEEEEvNT_6ParamsE)
        .other          _ZN7cutlass13device_kernelIN5flash11enable_sm90INS1_16FlashAttnBwdSm90INS1_25CollectiveMainloopBwdSm90ILi2ELi2ELi2EN4cute5tupleIJNS5_1CILi1EEES8_S8_EEENS6_IJNS7_ILi64EEENS7_ILi128EEESB_EEENS_6half_tEfNS_4arch4Sm90ELb0ELb1ELb0ELb0ELb0ELb1ELb0ELb0ELi2ELi1ELi2ELi1ELb0EEENS1_24CollectiveEpilogueBwdGQAISC_fSF_Li256ELb0ELb0EEENS1_19SingleTileSchedulerILb0ELb0ELb0ELi128EEEEEEEEEvNT_6ParamsE,@"STO_CUDA_ENTRY STV_DEFAULT"
_ZN7cutlass13device_kernelIN5flash11enable_sm90INS1_16FlashAttnBwdSm90INS1_25CollectiveMainloopBwdSm90ILi2ELi2ELi2EN4cute5tupleIJNS5_1CILi1EEES8_S8_EEENS6_IJNS7_ILi64EEENS7_ILi128EEESB_EEENS_6half_tEfNS_4arch4Sm90ELb0ELb1ELb0ELb0ELb0ELb1ELb0ELb0ELi2ELi1ELi2ELi1ELb0EEENS1_24CollectiveEpilogueBwdGQAISC_fSF_Li256ELb0ELb0EEENS1_19SingleTileSchedulerILb0ELb0ELb0ELi128EEEEEEEEEvNT_6ParamsE:
[----:B------:R-:W-:Y:S01]  /*0000*/  LDC R1, c[0x0][0x37c] ;  /* 0x0000df00ff017b82 */ /* 0x000fe20000000800 */
[----:B------:R-:W-:Y:S05]  /*0010*/  EXIT ;  /* 0x000000000000794d */ /* 0x000fea0003800000 */
.L_x_41:
        /* <DEDUP_REMOVED lines=14> */
.L_x_120:


//--------------------- .text._ZN7cutlass13device_kernelIN5flash11enable_sm90INS1_16FlashAttnBwdSm90INS1_25CollectiveMainloopBwdSm90ILi2ELi2ELi2EN4cute5tupleIJNS5_1CILi1EEES8_S8_EEENS6_IJNS7_ILi64EEENS7_ILi128EEESB_EEENS_6half_tEfNS_4arch4Sm90ELb0ELb1ELb0ELb0ELb1ELb1ELb0ELb0ELi2ELi1ELi2ELi1ELb0EEENS1_24CollectiveEpilogueBwdGQAISC_fSF_Li256ELb0ELb1EEENS1_19SingleTileSchedulerILb0ELb0ELb0ELi128EEEEEEEEEvNT_6ParamsE --------------------------
	.section	.text._ZN7cutlass13device_kernelIN5flash11enable_sm90INS1_16FlashAttnBwdSm90INS1_25CollectiveMainloopBwdSm90ILi2ELi2ELi2EN4cute5tupleIJNS5_1CILi1EEES8_S8_EEENS6_IJNS7_ILi64EEENS7_ILi128EEESB_EEENS_6half_tEfNS_4arch4Sm90ELb0ELb1ELb0ELb0ELb1ELb1ELb0ELb0ELi2ELi1ELi2ELi1ELb0EEENS1_24CollectiveEpilogueBwdGQAISC_fSF_Li256ELb0ELb1EEENS1_19SingleTileSchedulerILb0ELb0ELb0ELi128EEEEEEEEEvNT_6ParamsE,"ax",@progbits
	.align	128
.text._ZN7cutlass13device_kernelIN5flash11enable_sm90INS1_16FlashAttnBwdSm90INS1_25CollectiveMainloopBwdSm90ILi2ELi2ELi2EN4cute5tupleIJNS5_1CILi1EEES8_S8_EEENS6_IJNS7_ILi64EEENS7_ILi128EEESB_EEENS_6half_tEfNS_4arch4Sm90ELb0ELb1ELb0ELb0ELb1ELb1ELb0ELb0ELi2ELi1ELi2ELi1ELb0EEENS1_24CollectiveEpilogueBwdGQAISC_fSF_Li256ELb0ELb1EEENS1_19SingleTileSchedulerILb0ELb0ELb0ELi128EEEEEEEEEvNT_6ParamsE:
        .type           _ZN7cutlass13device_kernelIN5flash11enable_sm90INS1_16FlashAttnBwdSm90INS1_25CollectiveMainloopBwdSm90ILi2ELi2ELi2EN4cute5tupleIJNS5_1CILi1EEES8_S8_EEENS6_IJNS7_ILi64EEENS7_ILi128EEESB_EEENS_6half_tEfNS_4arch4Sm90ELb0ELb1ELb0ELb0ELb1ELb1ELb0ELb0ELi2ELi1ELi2ELi1ELb0EEENS1_24CollectiveEpilogueBwdGQAISC_fSF_Li256ELb0ELb1EEENS1_19SingleTileSchedulerILb0ELb0ELb0ELi128EEEEEEEEEvNT_6ParamsE,@function
        .size           _ZN7cutlass13device_kernelIN5flash11enable_sm90INS1_16FlashAttnBwdSm90INS1_25CollectiveMainloopBwdSm90ILi2ELi2ELi2EN4cute5tupleIJNS5_1CILi1EEES8_S8_EEENS6_IJNS7_ILi64EEENS7_ILi128EEESB_EEENS_6half_tEfNS_4arch4Sm90ELb0ELb1ELb0ELb0ELb1ELb1ELb0ELb0ELi2ELi1ELi2ELi1ELb0EEENS1_24CollectiveEpilogueBwdGQAISC_fSF_Li256ELb0ELb1EEENS1_19SingleTileSchedulerILb0ELb0ELb0ELi128EEEEEEEEEvNT_6ParamsE,(.L_x_121 - _ZN7cutlass13device_kernelIN5flash11enable_sm90INS1_16FlashAttnBwdSm90INS1_25CollectiveMainloopBwdSm90ILi2ELi2ELi2EN4cute5tupleIJNS5_1CILi1EEES8_S8_EEENS6_IJNS7_ILi64EEENS7_ILi128EEESB_EEENS_6half_tEfNS_4arch4Sm90ELb0ELb1ELb0ELb0ELb1ELb1ELb0ELb0ELi2ELi1ELi2ELi1ELb0EEENS1_24CollectiveEpilogueBwdGQAISC_fSF_Li256ELb0ELb1EEENS1_19SingleTileSchedulerILb0ELb0ELb0ELi128EEEEEEEEEvNT_6ParamsE)
        .other          _ZN7cutlass13device_kernelIN5flash11enable_sm90INS1_16FlashAttnBwdSm90INS1_25CollectiveMainloopBwdSm90ILi2ELi2ELi2EN4cute5tupleIJNS5_1CILi1EEES8_S8_EEENS6_IJNS7_ILi64EEENS7_ILi128EEESB_EEENS_6half_tEfNS_4arch4Sm90ELb0ELb1ELb0ELb0ELb1ELb1ELb0ELb0ELi2ELi1ELi2ELi1ELb0EEENS1_24CollectiveEpilogueBwdGQAISC_fSF_Li256ELb0ELb1EEENS1_19SingleTileSchedulerILb0ELb0ELb0ELi128EEEEEEEEEvNT_6ParamsE,@"STO_CUDA_ENTRY STV_DEFAULT"
_ZN7cutlass13device_kernelIN5flash11enable_sm90INS1_16FlashAttnBwdSm90INS1_25CollectiveMainloopBwdSm90ILi2ELi2ELi2EN4cute5tupleIJNS5_1CILi1EEES8_S8_EEENS6_IJNS7_ILi64EEENS7_ILi128EEESB_EEENS_6half_tEfNS_4arch4Sm90ELb0ELb1ELb0ELb0ELb1ELb1ELb0ELb0ELi2ELi1ELi2ELi1ELb0EEENS1_24CollectiveEpilogueBwdGQAISC_fSF_Li256ELb0ELb1EEENS1_19SingleTileSchedulerILb0ELb0ELb0ELi128EEEEEEEEEvNT_6ParamsE:
[----:B------:R-:W-:Y:S01]  /*0000*/  LDC R1, c[0x0][0x37c] ;  /* 0x0000df00ff017b82 */ /* 0x000fe20000000800 */
[----:B------:R-:W-:Y:S05]  /*0010*/  EXIT ;  /* 0x000000000000794d */ /* 0x000fea0003800000 */
.L_x_42:
        /* <DEDUP_REMOVED lines=14> */
.L_x_121:


//--------------------- .text._ZN7cutlass13device_kernelIN5flash11enable_sm90INS1_16FlashAttnBwdSm90INS1_25CollectiveMainloopBwdSm90ILi2ELi2ELi2EN4cute5tupleIJNS5_1CILi1EEES8_S8_EEENS6_IJNS7_ILi64EEENS7_ILi128EEESB_EEENS_6half_tEfNS_4arch4Sm90ELb0ELb1ELb0ELb1ELb0ELb1ELb0ELb0ELi2ELi1ELi2ELi1ELb0EEENS1_21CollectiveEpilogueBwdISC_SD_SF_Li256ELb1ELb0ELi1EEENS1_19SingleTileSchedulerILb1ELb0ELb0ELi128EEEEEEEEEvNT_6ParamsE --------------------------
	.section	.text._ZN7cutlass13device_kernelIN5flash11enable_sm90INS1_16FlashAttnBwdSm90INS1_25CollectiveMainloopBwdSm90ILi2ELi2ELi2EN4cute5tupleIJNS5_1CILi1EEES8_S8_EEENS6_IJNS7_ILi64EEENS7_ILi128EEESB_EEENS_6half_tEfNS_4arch4Sm90ELb0ELb1ELb0ELb1ELb0ELb1ELb0ELb0ELi2ELi1ELi2ELi1ELb0EEENS1_21CollectiveEpilogueBwdISC_SD_SF_Li256ELb1ELb0ELi1EEENS1_19SingleTileSchedulerILb1ELb0ELb0ELi128EEEEEEEEEvNT_6ParamsE,"ax",@progbits
	.align	128
.text._ZN7cutlass13device_kernelIN5flash11enable_sm90INS1_16FlashAttnBwdSm90INS1_25CollectiveMainloopBwdSm90ILi2ELi2ELi2EN4cute5tupleIJNS5_1CILi1EEES8_S8_EEENS6_IJNS7_ILi64EEENS7_ILi128EEESB_EEENS_6half_tEfNS_4arch4Sm90ELb0ELb1ELb0ELb1ELb0ELb1ELb0ELb0ELi2ELi1ELi2ELi1ELb0EEENS1_21CollectiveEpilogueBwdISC_SD_SF_Li256ELb1ELb0ELi1EEENS1_19SingleTileSchedulerILb1ELb0ELb0ELi128EEEEEEEEEvNT_6ParamsE:
        .type           _ZN7cutlass13device_kernelIN5flash11enable_sm90INS1_16FlashAttnBwdSm90INS1_25CollectiveMainloopBwdSm90ILi2ELi2ELi2EN4cute5tupleIJNS5_1CILi1EEES8_S8_EEENS6_IJNS7_ILi64EEENS7_ILi128EEESB_EEENS_6half_tEfNS_4arch4Sm90ELb0ELb1ELb0ELb1ELb0ELb1ELb0ELb0ELi2ELi1ELi2ELi1ELb0EEENS1_21CollectiveEpilogueBwdISC_SD_SF_Li256ELb1ELb0ELi1EEENS1_19SingleTileSchedulerILb1ELb0ELb0ELi128EEEEEEEEEvNT_6ParamsE,@function
        .size           _ZN7cutlass13device_kernelIN5flash11enable_sm90INS1_16FlashAttnBwdSm90INS1_25CollectiveMainloopBwdSm90ILi2ELi2ELi2EN4cute5tupleIJNS5_1CILi1EEES8_S8_EEENS6_IJNS7_ILi64EEENS7_ILi128EEESB_EEENS_6half_tEfNS_4arch4Sm90ELb0ELb1ELb0ELb1ELb0ELb1ELb0ELb0ELi2ELi1ELi2ELi1ELb0EEENS1_21CollectiveEpilogueBwdISC_SD_SF_Li256ELb1ELb0ELi1EEENS1_19SingleTileSchedulerILb1ELb0ELb0ELi128EEEEEEEEEvNT_6ParamsE,(.L_x_122 - _ZN7cutlass13device_kernelIN5flash11enable_sm90INS1_16FlashAttnBwdSm90INS1_25CollectiveMainloopBwdSm90ILi2ELi2ELi2EN4cute5tupleIJNS5_1CILi1EEES8_S8_EEENS6_IJNS7_ILi64EEENS7_ILi128EEESB_EEENS_6half_tEfNS_4arch4Sm90ELb0ELb1ELb0ELb1ELb0ELb1ELb0ELb0ELi2ELi1ELi2ELi1ELb0EEENS1_21CollectiveEpilogueBwdISC_SD_SF_Li256ELb1ELb0ELi1EEENS1_19SingleTileSchedulerILb1ELb0ELb0ELi128EEEEEEEEEvNT_6ParamsE)
        .other          _ZN7cutlass13device_kernelIN5flash11enable_sm90INS1_16FlashAttnBwdSm90INS1_25CollectiveMainloopBwdSm90ILi2ELi2ELi2EN4cute5tupleIJNS5_1CILi1EEES8_S8_EEENS6_IJNS7_ILi64EEENS7_ILi128EEESB_EEENS_6half_tEfNS_4arch4Sm90ELb0ELb1ELb0ELb1ELb0ELb1ELb0ELb0ELi2ELi1ELi2ELi1ELb0EEENS1_21CollectiveEpilogueBwdISC_SD_SF_Li256ELb1ELb0ELi1EEENS1_19SingleTileSchedulerILb1ELb0ELb0ELi128EEEEEEEEEvNT_6ParamsE,@"STO_CUDA_ENTRY STV_DEFAULT"
_ZN7cutlass13device_kernelIN5flash11enable_sm90INS1_16FlashAttnBwdSm90INS1_25CollectiveMainloopBwdSm90ILi2ELi2ELi2EN4cute5tupleIJNS5_1CILi1EEES8_S8_EEENS6_IJNS7_ILi64EEENS7_ILi128EEESB_EEENS_6half_tEfNS_4arch4Sm90ELb0ELb1ELb0ELb1ELb0ELb1ELb0ELb0ELi2ELi1ELi2ELi1ELb0EEENS1_21CollectiveEpilogueBwdISC_SD_SF_Li256ELb1ELb0ELi1EEENS1_19SingleTileSchedulerILb1ELb0ELb0ELi128EEEEEEEEEvNT_6ParamsE:
[----:B------:R-:W-:Y:S01]  /*0000*/  LDC R1, c[0x0][0x37c] ;  /* 0x0000df00ff017b82 */ /* 0x000fe20000000800 */
[----:B------:R-:W-:Y:S05]  /*0010*/  EXIT ;  /* 0x000000000000794d */ /* 0x000fea0003800000 */
.L_x_43:
        /* <DEDUP_REMOVED lines=14> */
.L_x_122:


//--------------------- .text._ZN7cutlass13device_kernelIN5flash11enable_sm90INS1_16FlashAttnBwdSm90INS1_25CollectiveMainloopBwdSm90ILi2ELi2ELi2EN4cute5tupleIJNS5_1CILi1EEES8_S8_EEENS6_IJNS7_ILi64EEENS7_ILi128EEESB_EEENS_6half_tEfNS_4arch4Sm90ELb0ELb1ELb0ELb1ELb1ELb1ELb0ELb0ELi2ELi1ELi2ELi1ELb0EEENS1_21CollectiveEpilogueBwdISC_SD_SF_Li256ELb1ELb0ELi1EEENS1_19SingleTileSchedulerILb1ELb0ELb0ELi128EEEEEEEEEvNT_6ParamsE --------------------------
	.section	.text._ZN7cutlass13device_kernelIN5flash11enable_sm90INS1_16FlashAttnBwdSm90INS1_25CollectiveMainloopBwdSm90ILi2ELi2ELi2EN4cute5tupleIJNS5_1CILi1EEES8_S8_EEENS6_IJNS7_ILi64EEENS7_ILi128EEESB_EEENS_6half_tEfNS_4arch4Sm90ELb0ELb1ELb0ELb1ELb1ELb1ELb0ELb0ELi2ELi1ELi2ELi1ELb0EEENS1_21CollectiveEpilogueBwdISC_SD_SF_Li256ELb1ELb0ELi1EEENS1_19SingleTileSchedulerILb1ELb0ELb0ELi128EEEEEEEEEvNT_6ParamsE,"ax",@progbits
	.align	128
.text._ZN7cutlass13device_kernelIN5flash11enable_sm90INS1_16FlashAttnBwdSm90INS1_25CollectiveMainloopBwdSm90ILi2ELi2ELi2EN4cute5tupleIJNS5_1CILi1EEES8_S8_EEENS6_IJNS7_ILi64EEENS7_ILi128EEESB_EEENS_6half_tEfNS_4arch4Sm90ELb0ELb1ELb0ELb1ELb1ELb1ELb0ELb0ELi2ELi1ELi2ELi1ELb0EEENS1_21CollectiveEpilogueBwdISC_SD_SF_Li256ELb1ELb0ELi1EEENS1_19SingleTileSchedulerILb1ELb0ELb0ELi128EEEEEEEEEvNT_6ParamsE:
        .type           _ZN7cutlass13device_kernelIN5flash11enable_sm90INS1_16FlashAttnBwdSm90INS1_25CollectiveMainloopBwdSm90ILi2ELi2ELi2EN4cute5tupleIJNS5_1CILi1EEES8_S8_EEENS6_IJNS7_ILi64EEENS7_ILi128EEESB_EEENS_6half_tEfNS_4arch4Sm90ELb0ELb1ELb0ELb1ELb1ELb1ELb0ELb0ELi2ELi1ELi2ELi1ELb0EEENS1_21CollectiveEpilogueBwdISC_SD_SF_Li256ELb1ELb0ELi1EEENS1_19SingleTileSchedulerILb1ELb0ELb0ELi128EEEEEEEEEvNT_6ParamsE,@function
        .size           _ZN7cutlass13device_kernelIN5flash11enable_sm90INS1_16FlashAttnBwdSm90INS1_25CollectiveMainloopBwdSm90ILi2ELi2ELi2EN4cute5tupleIJNS5_1CILi1EEES8_S8_EEENS6_IJNS7_ILi64EEENS7_ILi128EEESB_EEENS_6half_tEfNS_4arch4Sm90ELb0ELb1ELb0ELb1ELb1ELb1ELb0ELb0ELi2ELi1ELi2ELi1ELb0EEENS1_21CollectiveEpilogueBwdISC_SD_SF_Li256ELb1ELb0ELi1EEENS1_19SingleTileSchedulerILb1ELb0ELb0ELi128EEEEEEEEEvNT_6ParamsE,(.L_x_123 - _ZN7cutlass13device_kernelIN5flash11enable_sm90INS1_16FlashAttnBwdSm90INS1_25CollectiveMainloopBwdSm90ILi2ELi2ELi2EN4cute5tupleIJNS5_1CILi1EEES8_S8_EEENS6_IJNS7_ILi64EEENS7_ILi128EEESB_EEENS_6half_tEfNS_4arch4Sm90ELb0ELb1ELb0ELb1ELb1ELb1ELb0ELb0ELi2ELi1ELi2ELi1ELb0EEENS1_21CollectiveEpilogueBwdISC_SD_SF_Li256ELb1ELb0ELi1EEENS1_19SingleTileSchedulerILb1ELb0ELb0ELi128EEEEEEEEEvNT_6ParamsE)
        .other          _ZN7cutlass13device_kernelIN5flash11enable_sm90INS1_16FlashAttnBwdSm90INS1_25CollectiveMainloopBwdSm90ILi2ELi2ELi2EN4cute5tupleIJNS5_1CILi1EEES8_S8_EEENS6_IJNS7_ILi64EEENS7_ILi128EEESB_EEENS_6half_tEfNS_4arch4Sm90ELb0ELb1ELb0ELb1ELb1ELb1ELb0ELb0ELi2ELi1ELi2ELi1ELb0EEENS1_21CollectiveEpilogueBwdISC_SD_SF_Li256ELb1ELb0ELi1EEENS1_19SingleTileSchedulerILb1ELb0ELb0ELi128EEEEEEEEEvNT_6ParamsE,@"STO_CUDA_ENTRY STV_DEFAULT"
_ZN7cutlass13device_kernelIN5flash11enable_sm90INS1_16FlashAttnBwdSm90INS1_25CollectiveMainloopBwdSm90ILi2ELi2ELi2EN4cute5tupleIJNS5_1CILi1EEES8_S8_EEENS6_IJNS7_ILi64EEENS7_ILi128EEESB_EEENS_6half_tEfNS_4arch4Sm90ELb0ELb1ELb0ELb1ELb1ELb1ELb0ELb0ELi2ELi1ELi2ELi1ELb0EEENS1_21CollectiveEpilogueBwdISC_SD_SF_Li256ELb1ELb0ELi1EEENS1_19SingleTileSchedulerILb1ELb0ELb0ELi128EEEEEEEEEvNT_6ParamsE:
[----:B------:R-:W-:Y:S01]  /*0000*/  LDC R1, c[0x0][0x37c] ;  /* 0x0000df00ff017b82 */ /* 0x000fe20000000800 */
[----:B------:R-:W-:Y:S05]  /*0010*/  EXIT ;  /* 0x000000000000794d */ /* 0x000fea0003800000 */
.L_x_44:
        /* <DEDUP_REMOVED lines=14> */
.L_x_123:


//--------------------- .text._ZN7cutlass13device_kernelIN5flash11enable_sm90INS1_16FlashAttnBwdSm90INS1_25CollectiveMainloopBwdSm90ILi2ELi2ELi2EN4cute5tupleIJNS5_1CILi1EEES8_S8_EEENS6_IJNS7_ILi64EEENS7_ILi128EEESB_EEENS_6half_tEfNS_4arch4Sm90ELb0ELb1ELb0ELb1ELb0ELb1ELb0ELb0ELi2ELi1ELi2ELi1ELb0EEENS1_24CollectiveEpilogueBwdGQAISC_fSF_Li256ELb1ELb0EEENS1_19SingleTileSchedulerILb1ELb0ELb0ELi128EEEEEEEEEvNT_6ParamsE --------------------------
	.section	.text._ZN7cutlass13device_kernelIN5flash11enable_sm90INS1_16FlashAttnBwdSm90INS1_25CollectiveMainloopBwdSm90ILi2ELi2ELi2EN4cute5tupleIJNS5_1CILi1EEES8_S8_EEENS6_IJNS7_ILi64EEENS7_ILi128EEESB_EEENS_6half_tEfNS_4arch4Sm90ELb0ELb1ELb0ELb1ELb0ELb1ELb0ELb0ELi2ELi1ELi2ELi1ELb0EEENS1_24CollectiveEpilogueBwdGQAISC_fSF_Li256ELb1ELb0EEENS1_19SingleTileSchedulerILb1ELb0ELb0ELi128EEEEEEEEEvNT_6ParamsE,"ax",@progbits
	.align	128
.text._ZN7cutlass13device_kernelIN5flash11enable_sm90INS1_16FlashAttnBwdSm90INS1_25CollectiveMainloopBwdSm90ILi2ELi2ELi2EN4cute5tupleIJNS5_1CILi1EEES8_S8_EEENS6_IJNS7_ILi64EEENS7_ILi128EEESB_EEENS_6half_tEfNS_4arch4Sm90ELb0ELb1ELb0ELb1ELb0ELb1ELb0ELb0ELi2ELi1ELi2ELi1ELb0EEENS1_24CollectiveEpilogueBwdGQAISC_fSF_Li256ELb1ELb0EEENS1_19SingleTileSchedulerILb1ELb0ELb0ELi128EEEEEEEEEvNT_6ParamsE:
        .type           _ZN7cutlass13device_kernelIN5flash11enable_sm90INS1_16FlashAttnBwdSm90INS1_25CollectiveMainloopBwdSm90ILi2ELi2ELi2EN4cute5tupleIJNS5_1CILi1EEES8_S8_EEENS6_IJNS7_ILi64EEENS7_ILi128EEESB_EEENS_6half_tEfNS_4arch4Sm90ELb0ELb1ELb0ELb1ELb0ELb1ELb0ELb0ELi2ELi1ELi2ELi1ELb0EEENS1_24CollectiveEpilogueBwdGQAISC_fSF_Li256ELb1ELb0EEENS1_19SingleTileSchedulerILb1ELb0ELb0ELi128EEEEEEEEEvNT_6ParamsE,@function
        .size           _ZN7cutlass13device_kernelIN5flash11enable_sm90INS1_16FlashAttnBwdSm90INS1_25CollectiveMainloopBwdSm90ILi2ELi2ELi2EN4cute5tupleIJNS5_1CILi1EEES8_S8_EEENS6_IJNS7_ILi64EEENS7_ILi128EEESB_EEENS_6half_tEfNS_4arch4Sm90ELb0ELb1ELb0ELb1ELb0ELb1ELb0ELb0ELi2ELi1ELi2ELi1ELb0EEENS1_24CollectiveEpilogueBwdGQAISC_fSF_Li256ELb1ELb0EEENS1_19SingleTileSchedulerILb1ELb0ELb0ELi128EEEEEEEEEvNT_6ParamsE,(.L_x_124 - _ZN7cutlass13device_kernelIN5flash11enable_sm90INS1_16FlashAttnBwdSm90INS1_25CollectiveMainloopBwdSm90ILi2ELi2ELi2EN4cute5tupleIJNS5_1CILi1EEES8_S8_EEENS6_IJNS7_ILi64EEENS7_ILi128EEESB_EEENS_6half_tEfNS_4arch4Sm90ELb0ELb1ELb0ELb1ELb0ELb1ELb0ELb0ELi2ELi1ELi2ELi1ELb0EEENS1_24CollectiveEpilogueBwdGQAISC_fSF_Li256ELb1ELb0EEENS1_19SingleTileSchedulerILb1ELb0ELb0ELi128EEEEEEEEEvNT_6ParamsE)
        .other          _ZN7cutlass13device_kernelIN5flash11enable_sm90INS1_16FlashAttnBwdSm90INS1_25CollectiveMainloopBwdSm90ILi2ELi2ELi2EN4cute5tupleIJNS5_1CILi1EEES8_S8_EEENS6_IJNS7_ILi64EEENS7_ILi128EEESB_EEENS_6half_tEfNS_4arch4Sm90ELb0ELb1ELb0ELb1ELb0ELb1ELb0ELb0ELi2ELi1ELi2ELi1ELb0EEENS1_24CollectiveEpilogueBwdGQAISC_fSF_Li256ELb1ELb0EEENS1_19SingleTileSchedulerILb1ELb0ELb0ELi128EEEEEEEEEvNT_6ParamsE,@"STO_CUDA_ENTRY STV_DEFAULT"
_ZN7cutlass13device_kernelIN5flash11enable_sm90INS1_16FlashAttnBwdSm90INS1_25CollectiveMainloopBwdSm90ILi2ELi2ELi2EN4cute5tupleIJNS5_1CILi1EEES8_S8_EEENS6_IJNS7_ILi64EEENS7_ILi128EEESB_EEENS_6half_tEfNS_4arch4Sm90ELb0ELb1ELb0ELb1ELb0ELb1ELb0ELb0ELi2ELi1ELi2ELi1ELb0EEENS1_24CollectiveEpilogueBwdGQAISC_fSF_Li256ELb1ELb0EEENS1_19SingleTileSchedulerILb1ELb0ELb0ELi128EEEEEEEEEvNT_6ParamsE:
[----:B------:R-:W-:Y:S01]  /*0000*/  LDC R1, c[0x0][0x37c] ;  /* 0x0000df00ff017b82 */ /* 0x000fe20000000800 */
[----:B------:R-:W-:Y:S05]  /*0010*/  EXIT ;  /* 0x000000000000794d */ /* 0x000fea0003800000 */
.L_x_45:
        /* <DEDUP_REMOVED lines=14> */
.L_x_124:


//--------------------- .text._ZN7cutlass13device_kernelIN5flash11enable_sm90INS1_16FlashAttnBwdSm90INS1_25CollectiveMainloopBwdSm90ILi2ELi2ELi2EN4cute5tupleIJNS5_1CILi1EEES8_S8_EEENS6_IJNS7_ILi64EEENS7_ILi128EEESB_EEENS_6half_tEfNS_4arch4Sm90ELb0ELb1ELb0ELb1ELb1ELb1ELb0ELb0ELi2ELi1ELi2ELi1ELb0EEENS1_24CollectiveEpilogueBwdGQAISC_fSF_Li256ELb1ELb1EEENS1_19SingleTileSchedulerILb1ELb0ELb0ELi128EEEEEEEEEvNT_6ParamsE --------------------------
	.section	.text._ZN7cutlass13device_kernelIN5flash11enable_sm90INS1_16FlashAttnBwdSm90INS1_25CollectiveMainloopBwdSm90ILi2ELi2ELi2EN4cute5tupleIJNS5_1CILi1EEES8_S8_EEENS6_IJNS7_ILi64EEENS7_ILi128EEESB_EEENS_6half_tEfNS_4arch4Sm90ELb0ELb1ELb0ELb1ELb1ELb1ELb0ELb0ELi2ELi1ELi2ELi1ELb0EEENS1_24CollectiveEpilogueBwdGQAISC_fSF_Li256ELb1ELb1EEENS1_19SingleTileSchedulerILb1ELb0ELb0ELi128EEEEEEEEEvNT_6ParamsE,"ax",@progbits
	.align	128
.text._ZN7cutlass13device_kernelIN5flash11enable_sm90INS1_16FlashAttnBwdSm90INS1_25CollectiveMainloopBwdSm90ILi2ELi2ELi2EN4cute5tupleIJNS5_1CILi1EEES8_S8_EEENS6_IJNS7_ILi64EEENS7_ILi128EEESB_EEENS_6half_tEfNS_4arch4Sm90ELb0ELb1ELb0ELb1ELb1ELb1ELb0ELb0ELi2ELi1ELi2ELi1ELb0EEENS1_24CollectiveEpilogueBwdGQAISC_fSF_Li256ELb1ELb1EEENS1_19SingleTileSchedulerILb1ELb0ELb0ELi128EEEEEEEEEvNT_6ParamsE:
        .type           _ZN7cutlass13device_kernelIN5flash11enable_sm90INS1_16FlashAttnBwdSm90INS1_25CollectiveMainloopBwdSm90ILi2ELi2ELi2EN4cute5tupleIJNS5_1CILi1EEES8_S8_EEENS6_IJNS7_ILi64EEENS7_ILi128EEESB_EEENS_6half_tEfNS_4arch4Sm90ELb0ELb1ELb0ELb1ELb1ELb1ELb0ELb0ELi2ELi1ELi2ELi1ELb0EEENS1_24CollectiveEpilogueBwdGQAISC_fSF_Li256ELb1ELb1EEENS1_19SingleTileSchedulerILb1ELb0ELb0ELi128EEEEEEEEEvNT_6ParamsE,@function
        .size           _ZN7cutlass13device_kernelIN5flash11enable_sm90INS1_16FlashAttnBwdSm90INS1_25CollectiveMainloopBwdSm90ILi2ELi2ELi2EN4cute5tupleIJNS5_1CILi1EEES8_S8_EEENS6_IJNS7_ILi64EEENS7_ILi128EEESB_EEENS_6half_tEfNS_4arch4Sm90ELb0ELb1ELb0ELb1ELb1ELb1ELb0ELb0ELi2ELi1ELi2ELi1ELb0EEENS1_24CollectiveEpilogueBwdGQAISC_fSF_Li256ELb1ELb1EEENS1_19SingleTileSchedulerILb1ELb0ELb0ELi128EEEEEEEEEvNT_6ParamsE,(.L_x_125 - _ZN7cutlass13device_kernelIN5flash11enable_sm90INS1_16FlashAttnBwdSm90INS1_25CollectiveMainloopBwdSm90ILi2ELi2ELi2EN4cute5tupleIJNS5_1CILi1EEES8_S8_EEENS6_IJNS7_ILi64EEENS7_ILi128EEESB_EEENS_6half_tEfNS_4arch4Sm90ELb0ELb1ELb0ELb1ELb1ELb1ELb0ELb0ELi2ELi1ELi2ELi1ELb0EEENS1_24CollectiveEpilogueBwdGQAISC_fSF_Li256ELb1ELb1EEENS1_19SingleTileSchedulerILb1ELb0ELb0ELi128EEEEEEEEEvNT_6ParamsE)
        .other          _ZN7cutlass13device_kernelIN5flash11enable_sm90INS1_16FlashAttnBwdSm90INS1_25CollectiveMainloopBwdSm90ILi2ELi2ELi2EN4cute5tupleIJNS5_1CILi1EEES8_S8_EEENS6_IJNS7_ILi64EEENS7_ILi128EEESB_EEENS_6half_tEfNS_4arch4Sm90ELb0ELb1ELb0ELb1ELb1ELb1ELb0ELb0ELi2ELi1ELi2ELi1ELb0EEENS1_24CollectiveEpilogueBwdGQAISC_fSF_Li256ELb1ELb1EEENS1_19SingleTileSchedulerILb1ELb0ELb0ELi128EEEEEEEEEvNT_6ParamsE,@"STO_CUDA_ENTRY STV_DEFAULT"
_ZN7cutlass13device_kernelIN5flash11enable_sm90INS1_16FlashAttnBwdSm90INS1_25CollectiveMainloopBwdSm90ILi2ELi2ELi2EN4cute5tupleIJNS5_1CILi1EEES8_S8_EEENS6_IJNS7_ILi64EEENS7_ILi128EEESB_EEENS_6half_tEfNS_4arch4Sm90ELb0ELb1ELb0ELb1ELb1ELb1ELb0ELb0ELi2ELi1ELi2ELi1ELb0EEENS1_24CollectiveEpilogueBwdGQAISC_fSF_Li256ELb1ELb1EEENS1_19SingleTileSchedulerILb1ELb0ELb0ELi128EEEEEEEEEvNT_6ParamsE:
[----:B------:R-:W-:Y:S01]  /*0000*/  LDC R1, c[0x0][0x37c] ;  /* 0x0000df00ff017b82 */ /* 0x000fe20000000800 */
[----:B------:R-:W-:Y:S05]  /*0010*/  EXIT ;  /* 0x000000000000794d */ /* 0x000fea0003800000 */
.L_x_46:
        /* <DEDUP_REMOVED lines=14> */
.L_x_125:


//--------------------- .text._ZN7cutlass13device_kernelIN5flash11enable_sm90INS1_16FlashAttnBwdSm90INS1_25CollectiveMainloopBwdSm90ILi2ELi2ELi2EN4cute5tupleIJNS5_1CILi1EEES8_S8_EEENS6_IJNS7_ILi64EEENS7_ILi128EEESB_EEENS_6half_tEfNS_4arch4Sm90ELb1ELb0ELb0ELb0ELb0ELb1ELb0ELb0ELi2ELi1ELi2ELi1ELb0EEENS1_21CollectiveEpilogueBwdISC_SD_SF_Li256ELb0ELb0ELi1EEENS1_25SingleTileBwdLPTSchedulerILb0ELi128ELb0EEEEEEEEEvNT_6ParamsE --------------------------
	.section	.text._ZN7cutlass13device_kernelIN5flash11enable_sm90INS1_16FlashAttnBwdSm90INS1_25CollectiveMainloopBwdSm90ILi2ELi2ELi2EN4cute5tupleIJNS5_1CILi1EEES8_S8_EEENS6_IJNS7_ILi64EEENS7_ILi128EEESB_EEENS_6half_tEfNS_4arch4Sm90ELb1ELb0ELb0ELb0ELb0ELb1ELb0ELb0ELi2ELi1ELi2ELi1ELb0EEENS1_21CollectiveEpilogueBwdISC_SD_SF_Li256ELb0ELb0ELi1EEENS1_25SingleTileBwdLPTSchedulerILb0ELi128ELb0EEEEEEEEEvNT_6ParamsE,"ax",@progbits
	.align	128
.text._ZN7cutlass13device_kernelIN5flash11enable_sm90INS1_16FlashAttnBwdSm90INS1_25CollectiveMainloopBwdSm90ILi2ELi2ELi2EN4cute5tupleIJNS5_1CILi1EEES8_S8_EEENS6_IJNS7_ILi64EEENS7_ILi128EEESB_EEENS_6half_tEfNS_4arch4Sm90ELb1ELb0ELb0ELb0ELb0ELb1ELb0ELb0ELi2ELi1ELi2ELi1ELb0EEENS1_21CollectiveEpilogueBwdISC_SD_SF_Li256ELb0ELb0ELi1EEENS1_25SingleTileBwdLPTSchedulerILb0ELi128ELb0EEEEEEEEEvNT_6ParamsE:
        .type           _ZN7cutlass13device_kernelIN5flash11enable_sm90INS1_16FlashAttnBwdSm90INS1_25CollectiveMainloopBwdSm90ILi2ELi2ELi2EN4cute5tupleIJNS5_1CILi1EEES8_S8_EEENS6_IJNS7_ILi64EEENS7_ILi128EEESB_EEENS_6half_tEfNS_4arch4Sm90ELb1ELb0ELb0ELb0ELb0ELb1ELb0ELb0ELi2ELi1ELi2ELi1ELb0EEENS1_21CollectiveEpilogueBwdISC_SD_SF_Li256ELb0ELb0ELi1EEENS1_25SingleTileBwdLPTSchedulerILb0ELi128ELb0EEEEEEEEEvNT_6ParamsE,@function
        .size           _ZN7cutlass13device_kernelIN5flash11enable_sm90INS1_16FlashAttnBwdSm90INS1_25CollectiveMainloopBwdSm90ILi2ELi2ELi2EN4cute5tupleIJNS5_1CILi1EEES8_S8_EEENS6_IJNS7_ILi64EEENS7_ILi128EEESB_EEENS_6half_tEfNS_4arch4Sm90ELb1ELb0ELb0ELb0ELb0ELb1ELb0ELb0ELi2ELi1ELi2ELi1ELb0EEENS1_21CollectiveEpilogueBwdISC_SD_SF_Li256ELb0ELb0ELi1EEENS1_25SingleTileBwdLPTSchedulerILb0ELi128ELb0EEEEEEEEEvNT_6ParamsE,(.L_x_126 - _ZN7cutlass13device_kernelIN5flash11enable_sm90INS1_16FlashAttnBwdSm90INS1_25CollectiveMainloopBwdSm90ILi2ELi2ELi2EN4cute5tupleIJNS5_1CILi1EEES8_S8_EEENS6_IJNS7_ILi64EEENS7_ILi128EEESB_EEENS_6half_tEfNS_4arch4Sm90ELb1ELb0ELb0ELb0ELb0ELb1ELb0ELb0ELi2ELi1ELi2ELi1ELb0EEENS1_21CollectiveEpilogueBwdISC_SD_SF_Li256ELb0ELb0ELi1EEENS1_25SingleTileBwdLPTSchedulerILb0ELi128ELb0EEEEEEEEEvNT_6ParamsE)
        .other          _ZN7cutlass13device_kernelIN5flash11enable_sm90INS1_16FlashAttnBwdSm90INS1_25CollectiveMainloopBwdSm90ILi2ELi2ELi2EN4cute5tupleIJNS5_1CILi1EEES8_S8_EEENS6_IJNS7_ILi64EEENS7_ILi128EEESB_EEENS_6half_tEfNS_4arch4Sm90ELb1ELb0ELb0ELb0ELb0ELb1ELb0ELb0ELi2ELi1ELi2ELi1ELb0EEENS1_21CollectiveEpilogueBwdISC_SD_SF_Li256ELb0ELb0ELi1EEENS1_25SingleTileBwdLPTSchedulerILb0ELi128ELb0EEEEEEEEEvNT_6ParamsE,@"STO_CUDA_ENTRY STV_DEFAULT"
_ZN7cutlass13device_kernelIN5flash11enable_sm90INS1_16FlashAttnBwdSm90INS1_25CollectiveMainloopBwdSm90ILi2ELi2ELi2EN4cute5tupleIJNS5_1CILi1EEES8_S8_EEENS6_IJNS7_ILi64EEENS7_ILi128EEESB_EEENS_6half_tEfNS_4arch4Sm90ELb1ELb0ELb0ELb0ELb0ELb1ELb0ELb0ELi2ELi1ELi2ELi1ELb0EEENS1_21CollectiveEpilogueBwdISC_SD_SF_Li256ELb0ELb0ELi1EEENS1_25SingleTileBwdLPTSchedulerILb0ELi128ELb0EEEEEEEEEvNT_6ParamsE:
[----:B------:R-:W-:Y:S01]  /*0000*/  LDC R1, c[0x0][0x37c] ;  /* 0x0000df00ff017b82 */ /* 0x000fe20000000800 */
[----:B------:R-:W-:Y:S05]  /*0010*/  EXIT ;  /* 0x000000000000794d */ /* 0x000fea0003800000 */
.L_x_47:
        /* <DEDUP_REMOVED lines=14> */
.L_x_126:


//--------------------- .text._ZN7cutlass13device_kernelIN5flash11enable_sm90INS1_16FlashAttnBwdSm90INS1_25CollectiveMainloopBwdSm90ILi2ELi2ELi2EN4cute5tupleIJNS5_1CILi1EEES8_S8_EEENS6_IJNS7_ILi64EEENS7_ILi128EEESB_EEENS_6half_tEfNS_4arch4Sm90ELb1ELb0ELb0ELb0ELb1ELb1ELb0ELb0ELi2ELi1ELi2ELi1ELb0EEENS1_21CollectiveEpilogueBwdISC_SD_SF_Li256ELb0ELb0ELi1EEENS1_25SingleTileBwdLPTSchedulerILb0ELi128ELb1EEEEEEEEEvNT_6ParamsE --------------------------
	.section	.text._ZN7cutlass13device_kernelIN5flash11enable_sm90INS1_16FlashAttnBwdSm90INS1_25CollectiveMainloopBwdSm90ILi2ELi2ELi2EN4cute5tupleIJNS5_1CILi1EEES8_S8_EEENS6_IJNS7_ILi64EEENS7_ILi128EEESB_EEENS_6half_tEfNS_4arch4Sm90ELb1ELb0ELb0ELb0ELb1ELb1ELb0ELb0ELi2ELi1ELi2ELi1ELb0EEENS1_21CollectiveEpilogueBwdISC_SD_SF_Li256ELb0ELb0ELi1EEENS1_25SingleTileBwdLPTSchedulerILb0ELi128ELb1EEEEEEEEEvNT_6ParamsE,"ax",@progbits
	.align	128
.text._ZN7cutlass13device_kernelIN5flash11enable_sm90INS1_16FlashAttnBwdSm90INS1_25CollectiveMainloopBwdSm90ILi2ELi2ELi2EN4cute5tupleIJNS5_1CILi1EEES8_S8_EEENS6_IJNS7_ILi64EEENS7_ILi128EEESB_EEENS_6half_tEfNS_4arch4Sm90ELb1ELb0ELb0ELb0ELb1ELb1ELb0ELb0ELi2ELi1ELi2ELi1ELb0EEENS1_21CollectiveEpilogueBwdISC_SD_SF_Li256ELb0ELb0ELi1EEENS1_25SingleTileBwdLPTSchedulerILb0ELi128ELb1EEEEEEEEEvNT_6ParamsE:
        .type           _ZN7cutlass13device_kernelIN5flash11enable_sm90INS1_16FlashAttnBwdSm90INS1_25CollectiveMainloopBwdSm90ILi2ELi2ELi2EN4cute5tupleIJNS5_1CILi1EEES8_S8_EEENS6_IJNS7_ILi64EEENS7_ILi128EEESB_EEENS_6half_tEfNS_4arch4Sm90ELb1ELb0ELb0ELb0ELb1ELb1ELb0ELb0ELi2ELi1ELi2ELi1ELb0EEENS1_21CollectiveEpilogueBwdISC_SD_SF_Li256ELb0ELb0ELi1EEENS1_25SingleTileBwdLPTSchedulerILb0ELi128ELb1EEEEEEEEEvNT_6ParamsE,@function
        .size           _ZN7cutlass13device_kernelIN5flash11enable_sm90INS1_16FlashAttnBwdSm90INS1_25CollectiveMainloopBwdSm90ILi2ELi2ELi2EN4cute5tupleIJNS5_1CILi1EEES8_S8_EEENS6_IJNS7_ILi64EEENS7_ILi128EEESB_EEENS_6half_tEfNS_4arch4Sm90ELb1ELb0ELb0ELb0ELb1ELb1ELb0ELb0ELi2ELi1ELi2ELi1ELb0EEENS1_21CollectiveEpilogueBwdISC_SD_SF_Li256ELb0ELb0ELi1EEENS1_25SingleTileBwdLPTSchedulerILb0ELi128ELb1EEEEEEEEEvNT_6ParamsE,(.L_x_127 - _ZN7cutlass13device_kernelIN5flash11enable_sm90INS1_16FlashAttnBwdSm90INS1_25CollectiveMainloopBwdSm90ILi2ELi2ELi2EN4cute5tupleIJNS5_1CILi1EEES8_S8_EEENS6_IJNS7_ILi64EEENS7_ILi128EEESB_EEENS_6half_tEfNS_4arch4Sm90ELb1ELb0ELb0ELb0ELb1ELb1ELb0ELb0ELi2ELi1ELi2ELi1ELb0EEENS1_21CollectiveEpilogueBwdISC_SD_SF_Li256ELb0ELb0ELi1EEENS1_25SingleTileBwdLPTSchedulerILb0ELi128ELb1EEEEEEEEEvNT_6ParamsE)
        .other          _ZN7cutlass13device_kernelIN5flash11enable_sm90INS1_16FlashAttnBwdSm90INS1_25CollectiveMainloopBwdSm90ILi2ELi2ELi2EN4cute5tupleIJNS5_1CILi1EEES8_S8_EEENS6_IJNS7_ILi64EEENS7_ILi128EEESB_EEENS_6half_tEfNS_4arch4Sm90ELb1ELb0ELb0ELb0ELb1ELb1ELb0ELb0ELi2ELi1ELi2ELi1ELb0EEENS1_21CollectiveEpilogueBwdISC_SD_SF_Li256ELb0ELb0ELi1EEENS1_25SingleTileBwdLPTSchedulerILb0ELi128ELb1EEEEEEEEEvNT_6ParamsE,@"STO_CUDA_ENTRY STV_DEFAULT"
_ZN7cutlass13device_kernelIN5flash11enable_sm90INS1_16FlashAttnBwdSm90INS1_25CollectiveMainloopBwdSm90ILi2ELi2ELi2EN4cute5tupleIJNS5_1CILi1EEES8_S8_EEENS6_IJNS7_ILi64EEENS7_ILi128EEESB_EEENS_6half_tEfNS_4arch4Sm90ELb1ELb0ELb0ELb0ELb1ELb1ELb0ELb0ELi2ELi1ELi2ELi1ELb0EEENS1_21CollectiveEpilogueBwdISC_SD_SF_Li256ELb0ELb0ELi1EEENS1_25SingleTileBwdLPTSchedulerILb0ELi128ELb1EEEEEEEEEvNT_6ParamsE:
[----:B------:R-:W-:Y:S01]  /*0000*/  LDC R1, c[0x0][0x37c] ;  /* 0x0000df00ff017b82 */ /* 0x000fe20000000800 */
[----:B------:R-:W-:Y:S05]  /*0010*/  EXIT ;  /* 0x000000000000794d */ /* 0x000fea0003800000 */
.L_x_48:
        /* <DEDUP_REMOVED lines=14> */
.L_x_127:


//--------------------- .text._ZN7cutlass13device_kernelIN5flash11enable_sm90INS1_16FlashAttnBwdSm90INS1_25CollectiveMainloopBwdSm90ILi2ELi2ELi2EN4cute5tupleIJNS5_1CILi1EEES8_S8_EEENS6_IJNS7_ILi64EEENS7_ILi128EEESB_EEENS_6half_tEfNS_4arch4Sm90ELb1ELb0ELb0ELb0ELb0ELb1ELb0ELb0ELi2ELi1ELi2ELi1ELb0EEENS1_24CollectiveEpilogueBwdGQAISC_fSF_Li256ELb0ELb0EEENS1_25SingleTileBwdLPTSchedulerILb0ELi128ELb0EEEEEEEEEvNT_6ParamsE --------------------------
	.section	.text._ZN7cutlass13device_kernelIN5flash11enable_sm90INS1_16FlashAttnBwdSm90INS1_25CollectiveMainloopBwdSm90ILi2ELi2ELi2EN4cute5tupleIJNS5_1CILi1EEES8_S8_EEENS6_IJNS7_ILi64EEENS7_ILi128EEESB_EEENS_6half_tEfNS_4arch4Sm90ELb1ELb0ELb0ELb0ELb0ELb1ELb0ELb0ELi2ELi1ELi2ELi1ELb0EEENS1_24CollectiveEpilogueBwdGQAISC_fSF_Li256ELb0ELb0EEENS1_25SingleTileBwdLPTSchedulerILb0ELi128ELb0EEEEEEEEEvNT_6ParamsE,"ax",@progbits
	.align	128
.text._ZN7cutlass13device_kernelIN5flash11enable_sm90INS1_16FlashAttnBwdSm90INS1_25CollectiveMainloopBwdSm90ILi2ELi2ELi2EN4cute5tupleIJNS5_1CILi1EEES8_S8_EEENS6_IJNS7_ILi64EEENS7_ILi128EEESB_EEENS_6half_tEfNS_4arch4Sm90ELb1ELb0ELb0ELb0ELb0ELb1ELb0ELb0ELi2ELi1ELi2ELi1ELb0EEENS1_24CollectiveEpilogueBwdGQAISC_fSF_Li256ELb0ELb0EEENS1_25SingleTileBwdLPTSchedulerILb0ELi128ELb0EEEEEEEEEvNT_6ParamsE:
        .type           _ZN7cutlass13device_kernelIN5flash11enable_sm90INS1_16FlashAttnBwdSm90INS1_25CollectiveMainloopBwdSm90ILi2ELi2ELi2EN4cute5tupleIJNS5_1CILi1EEES8_S8_EEENS6_IJNS7_ILi64EEENS7_ILi128EEESB_EEENS_6half_tEfNS_4arch4Sm90ELb1ELb0ELb0ELb0ELb0ELb1ELb0ELb0ELi2ELi1ELi2ELi1ELb0EEENS1_24CollectiveEpilogueBwdGQAISC_fSF_Li256ELb0ELb0EEENS1_25SingleTileBwdLPTSchedulerILb0ELi128ELb0EEEEEEEEEvNT_6ParamsE,@function
        .size           _ZN7cutlass13device_kernelIN5flash11enable_sm90INS1_16FlashAttnBwdSm90INS1_25CollectiveMainloopBwdSm90ILi2ELi2ELi2EN4cute5tupleIJNS5_1CILi1EEES8_S8_EEENS6_IJNS7_ILi64EEENS7_ILi128EEESB_EEENS_6half_tEfNS_4arch4Sm90ELb1ELb0ELb0ELb0ELb0ELb1ELb0ELb0ELi2ELi1ELi2ELi1ELb0EEENS1_24CollectiveEpilogueBwdGQAISC_fSF_Li256ELb0ELb0EEENS1_25SingleTileBwdLPTSchedulerILb0ELi128ELb0EEEEEEEEEvNT_6ParamsE,(.L_x_128 - _ZN7cutlass13device_kernelIN5flash11enable_sm90INS1_16FlashAttnBwdSm90INS1_25CollectiveMainloopBwdSm90ILi2ELi2ELi2EN4cute5tupleIJNS5_1CILi1EEES8_S8_EEENS6_IJNS7_ILi64EEENS7_ILi128EEESB_EEENS_6half_tEfNS_4arch4Sm90ELb1ELb0ELb0ELb0ELb0ELb1ELb0ELb0ELi2ELi1ELi2ELi1ELb0EEENS1_24CollectiveEpilogueBwdGQAISC_fSF_Li256ELb0ELb0EEENS1_25SingleTileBwdLPTSchedulerILb0ELi128ELb0EEEEEEEEEvNT_6ParamsE)
        .other          _ZN7cutlass13device_kernelIN5flash11enable_sm90INS1_16FlashAttnBwdSm90INS1_25CollectiveMainloopBwdSm90ILi2ELi2ELi2EN4cute5tupleIJNS5_1CILi1EEES8_S8_EEENS6_IJNS7_ILi64EEENS7_ILi128EEESB_EEENS_6half_tEfNS_4arch4Sm90ELb1ELb0ELb0ELb0ELb0ELb1ELb0ELb0ELi2ELi1ELi2ELi1ELb0EEENS1_24CollectiveEpilogueBwdGQAISC_fSF_Li256ELb0ELb0EEENS1_25SingleTileBwdLPTSchedulerILb0ELi128ELb0EEEEEEEEEvNT_6ParamsE,@"STO_CUDA_ENTRY STV_DEFAULT"
_ZN7cutlass13device_kernelIN5flash11enable_sm90INS1_16FlashAttnBwdSm90INS1_25CollectiveMainloopBwdSm90ILi2ELi2ELi2EN4cute5tupleIJNS5_1CILi1EEES8_S8_EEENS6_IJNS7_ILi64EEENS7_ILi128EEESB_EEENS_6half_tEfNS_4arch4Sm90ELb1ELb0ELb0ELb0ELb0ELb1ELb0ELb0ELi2ELi1ELi2ELi1ELb0EEENS1_24CollectiveEpilogueBwdGQAISC_fSF_Li256ELb0ELb0EEENS1_25SingleTileBwdLPTSchedulerILb0ELi128ELb0EEEEEEEEEvNT_6ParamsE:
[----:B------:R-:W-:Y:S01]  /*0000*/  LDC R1, c[0x0][0x37c] ;  /* 0x0000df00ff017b82 */ /* 0x000fe20000000800 */
[----:B------:R-:W-:Y:S05]  /*0010*/  EXIT ;  /* 0x000000000000794d */ /* 0x000fea0003800000 */
.L_x_49:
        /* <DEDUP_REMOVED lines=14> */
.L_x_128:


//--------------------- .text._ZN7cutlass13device_kernelIN5flash11enable_sm90INS1_16FlashAttnBwdSm90INS1_25CollectiveMainloopBwdSm90ILi2ELi2ELi2EN4cute5tupleIJNS5_1CILi1EEES8_S8_EEENS6_IJNS7_ILi64EEENS7_ILi128EEESB_EEENS_6half_tEfNS_4arch4Sm90ELb1ELb0ELb0ELb0ELb1ELb1ELb0ELb0ELi2ELi1ELi2ELi1ELb0EEENS1_24CollectiveEpilogueBwdGQAISC_fSF_Li256ELb0ELb1EEENS1_25SingleTileBwdLPTSchedulerILb0ELi128ELb1EEEEEEEEEvNT_6ParamsE --------------------------
	.section	.text._ZN7cutlass13device_kernelIN5flash11enable_sm90INS1_16FlashAttnBwdSm90INS1_25CollectiveMainloopBwdSm90ILi2ELi2ELi2EN4cute5tupleIJNS5_1CILi1EEES8_S8_EEENS6_IJNS7_ILi64EEENS7_ILi128EEESB_EEENS_6half_tEfNS_4arch4Sm90ELb1ELb0ELb0ELb0ELb1ELb1ELb0ELb0ELi2ELi1ELi2ELi1ELb0EEENS1_24CollectiveEpilogueBwdGQAISC_fSF_Li256ELb0ELb1EEENS1_25SingleTileBwdLPTSchedulerILb0ELi128ELb1EEEEEEEEEvNT_6ParamsE,"ax",@progbits
	.align	128
.text._ZN7cutlass13device_kernelIN5flash11enable_sm90INS1_16FlashAttnBwdSm90INS1_25CollectiveMainloopBwdSm90ILi2ELi2ELi2EN4cute5tupleIJNS5_1CILi1EEES8_S8_EEENS6_IJNS7_ILi64EEENS7_ILi128EEESB_EEENS_6half_tEfNS_4arch4Sm90ELb1ELb0ELb0ELb0ELb1ELb1ELb0ELb0ELi2ELi1ELi2ELi1ELb0EEENS1_24CollectiveEpilogueBwdGQAISC_fSF_Li256ELb0ELb1EEENS1_25SingleTileBwdLPTSchedulerILb0ELi128ELb1EEEEEEEEEvNT_6ParamsE:
        .type           _ZN7cutlass13device_kernelIN5flash11enable_sm90INS1_16FlashAttnBwdSm90INS1_25CollectiveMainloopBwdSm90ILi2ELi2ELi2EN4cute5tupleIJNS5_1CILi1EEES8_S8_EEENS6_IJNS7_ILi64EEENS7_ILi128EEESB_EEENS_6half_tEfNS_4arch4Sm90ELb1ELb0ELb0ELb0ELb1ELb1ELb0ELb0ELi2ELi1ELi2ELi1ELb0EEENS1_24CollectiveEpilogueBwdGQAISC_fSF_Li256ELb0ELb1EEENS1_25SingleTileBwdLPTSchedulerILb0ELi128ELb1EEEEEEEEEvNT_6ParamsE,@function
        .size           _ZN7cutlass13device_kernelIN5flash11enable_sm90INS1_16FlashAttnBwdSm90INS1_25CollectiveMainloopBwdSm90ILi2ELi2ELi2EN4cute5tupleIJNS5_1CILi1EEES8_S8_EEENS6_IJNS7_ILi64EEENS7_ILi128EEESB_EEENS_6half_tEfNS_4arch4Sm90ELb1ELb0ELb0ELb0ELb1ELb1ELb0ELb0ELi2ELi1ELi2ELi1ELb0EEENS1_24CollectiveEpilogueBwdGQAISC_fSF_Li256ELb0ELb1EEENS1_25SingleTileBwdLPTSchedulerILb0ELi128ELb1EEEEEEEEEvNT_6ParamsE,(.L_x_129 - _ZN7cutlass13device_kernelIN5flash11enable_sm90INS1_16FlashAttnBwdSm90INS1_25CollectiveMainloopBwdSm90ILi2ELi2ELi2EN4cute5tupleIJNS5_1CILi1EEES8_S8_EEENS6_IJNS7_ILi64EEENS7_ILi128EEESB_EEENS_6half_tEfNS_4arch4Sm90ELb1ELb0ELb0ELb0ELb1ELb1ELb0ELb0ELi2ELi1ELi2ELi1ELb0EEENS1_24CollectiveEpilogueBwdGQAISC_fSF_Li256ELb0ELb1EEENS1_25SingleTileBwdLPTSchedulerILb0ELi128ELb1EEEEEEEEEvNT_6ParamsE)
        .other          _ZN7cutlass13device_kernelIN5flash11enable_sm90INS1_16FlashAttnBwdSm90INS1_25CollectiveMainloopBwdSm90ILi2ELi2ELi2EN4cute5tupleIJNS5_1CILi1EEES8_S8_EEENS6_IJNS7_ILi64EEENS7_ILi128EEESB_EEENS_6half_tEfNS_4arch4Sm90ELb1ELb0ELb0ELb0ELb1ELb1ELb0ELb0ELi2ELi1ELi2ELi1ELb0EEENS1_24CollectiveEpilogueBwdGQAISC_fSF_Li256ELb0ELb1EEENS1_25SingleTileBwdLPTSchedulerILb0ELi128ELb1EEEEEEEEEvNT_6ParamsE,@"STO_CUDA_ENTRY STV_DEFAULT"
_ZN7cutlass13device_kernelIN5flash11enable_sm90INS1_16FlashAttnBwdSm90INS1_25CollectiveMainloopBwdSm90ILi2ELi2ELi2EN4cute5tupleIJNS5_1CILi1EEES8_S8_EEENS6_IJNS7_ILi64EEENS7_ILi128EEESB_EEENS_6half_tEfNS_4arch4Sm90ELb1ELb0ELb0ELb0ELb1ELb1ELb0ELb0ELi2ELi1ELi2ELi1ELb0EEENS1_24CollectiveEpilogueBwdGQAISC_fSF_Li256ELb0ELb1EEENS1_25SingleTileBwdLPTSchedulerILb0ELi128ELb1EEEEEEEEEvNT_6ParamsE:
[----:B------:R-:W-:Y:S01]  /*0000*/  LDC R1, c[0x0][0x37c] ;  /* 0x0000df00ff017b82 */ /* 0x000fe20000000800 */
[----:B------:R-:W-:Y:S05]  /*0010*/  EXIT ;  /* 0x000000000000794d */ /* 0x000fea0003800000 */
.L_x_50:
        /* <DEDUP_REMOVED lines=14> */
.L_x_129:


//--------------------- .text._ZN7cutlass13device_kernelIN5flash22FlashAttnBwdPreprocessIN4cute5tupleIJNS3_1CILi64EEENS5_ILi128EEEEEENS_6half_tEfNS_4arch4Sm90ELb1ELb0EEEEEvNT_6ParamsE --------------------------
	.section	.text._ZN7cutlass13device_kernelIN5flash22FlashAttnBwdPreprocessIN4cute5tupleIJNS3_1CILi64EEENS5_ILi128EEEEEENS_6half_tEfNS_4arch4Sm90ELb1ELb0EEEEEvNT_6ParamsE,"ax",@progbits
	.align	128
.text._ZN7cutlass13device_kernelIN5flash22FlashAttnBwdPreprocessIN4cute5tupleIJNS3_1CILi64EEENS5_ILi128EEEEEENS_6half_tEfNS_4arch4Sm90ELb1ELb0EEEEEvNT_6ParamsE:
        .type           _ZN7cutlass13device_kernelIN5flash22FlashAttnBwdPreprocessIN4cute5tupleIJNS3_1CILi64EEENS5_ILi128EEEEEENS_6half_tEfNS_4arch4Sm90ELb1ELb0EEEEEvNT_6ParamsE,@function
        .size           _ZN7cutlass13device_kernelIN5flash22FlashAttnBwdPreprocessIN4cute5tupleIJNS3_1CILi64EEENS5_ILi128EEEEEENS_6half_tEfNS_4arch4Sm90ELb1ELb0EEEEEvNT_6ParamsE,(.L_x_130 - _ZN7cutlass13device_kernelIN5flash22FlashAttnBwdPreprocessIN4cute5tupleIJNS3_1CILi64EEENS5_ILi128EEEEEENS_6half_tEfNS_4arch4Sm90ELb1ELb0EEEEEvNT_6ParamsE)
        .other          _ZN7cutlass13device_kernelIN5flash22FlashAttnBwdPreprocessIN4cute5tupleIJNS3_1CILi64EEENS5_ILi128EEEEEENS_6half_tEfNS_4arch4Sm90ELb1ELb0EEEEEvNT_6ParamsE,@"STO_CUDA_ENTRY STV_DEFAULT"
_ZN7cutlass13device_kernelIN5flash22FlashAttnBwdPreprocessIN4cute5tupleIJNS3_1CILi64EEENS5_ILi128EEEEEENS_6half_tEfNS_4arch4Sm90ELb1ELb0EEEEEvNT_6ParamsE:
[----:B------:R-:W-:Y:S01]  /*0000*/  LDC R1, c[0x0][0x37c] ;  /* 0x0000df00ff017b82 */ /* 0x000fe20000000800 */
[----:B------:R-:W0:Y:S07]  /*0010*/  S2R R0, SR_TID.X ;  /* 0x0000000000007919 */ /* 0x000e2e0000002100 */
[----:B------:R-:W1:Y:S01]  /*0020*/  S2UR UR11, SR_CTAID.X ;  /* 0x00000000000b79c3 */ /* 0x000e620000002500 */
[----:B------:R-:W2:Y:S01]  /*0030*/  LDCU UR7, c[0x0][0x388] ;  /* 0x00007100ff0777ac */ /* 0x000ea20008000800 */
[----:B------:R-:W-:Y:S01]  /*0040*/  HFMA2 R41, -RZ, RZ, 0, 0 ;  /* 0x00000000ff297431 */ /* 0x000fe200000001ff */
[----:B------:R-:W3:Y:S01]  /*0050*/  S2R R4, SR_CTAID.Z ;  /* 0x0000000000047919 */ /* 0x000ee20000002700 */
[----:B------:R-:W4:Y:S04]  /*0060*/  LDCU UR4, c[0x0][0x38c] ;  /* 0x00007180ff0477ac */ /* 0x000f280008000800 */
[----:B------:R-:W3:Y:S01]  /*0070*/  S2UR UR14, SR_CTAID.Y ;  /* 0x00000000000e79c3 */ /* 0x000ee20000002600 */
[----:B------:R-:W3:Y:S07]  /*0080*/  LDCU.64 UR12, c[0x0][0x358] ;  /* 0x00006b00ff0c77ac */ /* 0x000eee0008000a00 */
[----:B------:R-:W3:Y:S01]  /*0090*/  LDC.64 R14, c[0x0][0x3a0] ;  /* 0x0000e800ff0e7b82 */ /* 0x000ee20000000a00 */
[----:B-1----:R-:W-:-:S07]  /*00a0*/  USHF.L.U32 UR6, UR11, 0x6, URZ ;  /* 0x000000060b067899 */ /* 0x002fce00080006ff */
[----:B------:R-:W1:Y:S01]  /*00b0*/  LDC.64 R22, c[0x0][0x3a8] ;  /* 0x0000ea00ff167b82 */ /* 0x000e620000000a00 */
[----:B--2---:R-:W-:Y:S01]  /*00c0*/  UIADD3 UR10, UPT, UPT, -UR6, UR7, URZ ;  /* 0x00000007060a7290 */ /* 0x004fe2000fffe1ff */
[----:B0-----:R-:W-:Y:S02]  /*00d0*/  SHF.L.U32 R40, R0, 0x3, RZ ;  /* 0x0000000300287819 */ /* 0x001fe400000006ff */
[----:B------:R-:W-:-:S04]  /*00e0*/  SHF.R.U32.HI R2, RZ, 0x4, R0 ;  /* 0x00000004ff027819 */ /* 0x000fc80000011600 */
[----:B------:R-:W0:Y:S01]  /*00f0*/  LDC.64 R20, c[0x0][0x3c0] ;  /* 0x0000f000ff147b82 */ /* 0x000e220000000a00 */
[----:B------:R-:W-:Y:S02]  /*0100*/  LOP3.LUT R40, R40, 0x78, RZ, 0xc0, !PT ;  /* 0x0000007828287812 */ /* 0x000fe400078ec0ff */
[----:B------:R-:W-:Y:S02]  /*0110*/  IADD3 R3, PT, PT, R2, 0x10, RZ ;  /* 0x0000001002037810 */ /* 0x000fe40007ffe0ff */
[----:B----4-:R-:W-:Y:S01]  /*0120*/  ISETP.GE.AND P0, PT, R40, UR4, PT ;  /* 0x0000000428007c0c */ /* 0x010fe2000bf06270 */
[----:B------:R-:W-:Y:S01]  /*0130*/  UIMAD.WIDE.U32 UR4, UR11, 0x40, URZ ;  /* 0x000000400b0478a5 */ /* 0x000fe2000f8e00ff */
[----:B---3--:R-:W-:Y:S01]  /*0140*/  IMAD.WIDE.U32 R8, R14, UR14, R40 ;  /* 0x0000000e0e087c25 */ /* 0x008fe2000f8e0028 */
[----:B------:R-:W2:Y:S01]  /*0150*/  LDC.64 R12, c[0x0][0x3c8] ;  /* 0x0000f200ff0c7b82 */ /* 0x000ea20000000a00 */
[----:B------:R-:W-:Y:S02]  /*0160*/  ISETP.GE.OR P1, PT, R3, UR10, P0 ;  /* 0x0000000a03007c0c */ /* 0x000fe40008726670 */
[C---:B------:R-:W-:Y:S01]  /*0170*/  ISETP.GE.OR P2, PT, R2.reuse, UR10, P0 ;  /* 0x0000000a02007c0c */ /* 0x040fe20008746670 */
[----:B------:R-:W-:Y:S01]  /*0180*/  IMAD R9, R15, UR14, R9 ;  /* 0x0000000e0f097c24 */ /* 0x000fe2000f8e0209 */
[----:B------:R-:W-:-:S02]  /*0190*/  LOP3.LUT R7, R2, UR4, RZ, 0xfc, !PT ;  /* 0x0000000402077c12 */ /* 0x000fc4000f8efcff */
[----:B------:R-:W-:Y:S01]  /*01a0*/  IADD3 R6, PT, PT, R2, 0x30, RZ ;  /* 0x0000003002067810 */ /* 0x000fe20007ffe0ff */
[----:B------:R-:W3:Y:S01]  /*01b0*/  LDC.64 R14, c[0x0][0x3b8] ;  /* 0x0000ee00ff0e7b82 */ /* 0x000ee20000000a00 */
[----:B-1----:R-:W-:-:S04]  /*01c0*/  IMAD.WIDE.U32 R28, R4, R22, R8 ;  /* 0x00000016041c7225 */ /* 0x002fc800078e0008 */
[----:B------:R-:W-:Y:S01]  /*01d0*/  IMAD R29, R4, R23, R29 ;  /* 0x00000017041d7224 */ /* 0x000fe200078e021d */
[C---:B------:R-:W-:Y:S02]  /*01e0*/  @!P1 IADD3 R19, P3, PT, R7.reuse, 0x10, RZ ;  /* 0x0000001007139810 */ /* 0x040fe40007f7e0ff */
[----:B------:R-:W1:Y:S01]  /*01f0*/  @!P1 LDC.64 R16, c[0x0][0x398] ;  /* 0x0000e600ff109b82 */ /* 0x000e620000000a00 */
[----:B0-----:R-:W-:Y:S01]  /*0200*/  IMAD.WIDE.U32 R10, R20, UR14, R40 ;  /* 0x0000000e140a7c25 */ /* 0x001fe2000f8e0028 */
[----:B------:R-:W-:Y:S02]  /*0210*/  @!P1 IADD3.X R5, PT, PT, RZ, UR5, RZ, P3, !PT ;  /* 0x00000005ff059c10 */ /* 0x000fe40009ffe4ff */
[----:B------:R-:W-:Y:S01]  /*0220*/  @!P1 IADD3 R25, P4, PT, R7, 0x10, RZ ;  /* 0x0000001007199810 */ /* 0x000fe20007f9e0ff */
[----:B------:R-:W-:-:S03]  /*0230*/  IMAD R11, R21, UR14, R11 ;  /* 0x0000000e150b7c24 */ /* 0x000fc6000f8e020b */
[----:B------:R-:W0:Y:S01]  /*0240*/  @!P1 LDC.64 R52, c[0x0][0x380] ;  /* 0x0000e000ff349b82 */ /* 0x000e220000000a00 */
[C---:B--2---:R-:W-:Y:S01]  /*0250*/  IMAD.WIDE.U32 R26, R4.reuse, R12, R10 ;  /* 0x0000000c041a7225 */ /* 0x044fe200078e000a */
[----:B------:R-:W-:Y:S02]  /*0260*/  @!P1 IADD3.X R23, PT, PT, RZ, UR5, RZ, P4, !PT ;  /* 0x00000005ff179c10 */ /* 0x000fe4000a7fe4ff */
[----:B------:R-:W-:Y:S01]  /*0270*/  @!P2 MOV R12, R28 ;  /* 0x0000001c000ca202 */ /* 0x000fe20000000f00 */
[----:B------:R-:W-:Y:S01]  /*0280*/  IMAD R27, R4, R13, R27 ;  /* 0x0000000d041b7224 */ /* 0x000fe200078e021b */
[----:B------:R-:W-:Y:S02]  /*0290*/  @!P2 MOV R13, R29 ;  /* 0x0000001d000da202 */ /* 0x000fe40000000f00 */
[----:B------:R-:W2:Y:S01]  /*02a0*/  LDC.64 R50, c[0x0][0x3b0] ;  /* 0x0000ec00ff327b82 */ /* 0x000ea20000000a00 */
[----:B---3--:R-:W-:Y:S02]  /*02b0*/  @!P1 IMAD R18, R23, R14, RZ ;  /* 0x0000000e17129224 */ /* 0x008fe400078e02ff */
[----:B-1----:R-:W-:Y:S01]  /*02c0*/  @!P1 IMAD R8, R5, R16, RZ ;  /* 0x0000001005089224 */ /* 0x002fe200078e02ff */
[----:B------:R-:W-:-:S04]  /*02d0*/  IADD3 R5, PT, PT, R2, 0x20, RZ ;  /* 0x0000002002057810 */ /* 0x000fc80007ffe0ff */
[----:B------:R-:W1:Y:S01]  /*02e0*/  LDC.64 R10, c[0x0][0x3b8] ;  /* 0x0000ee00ff0a7b82 */ /* 0x000e620000000a00 */
[----:B------:R-:W-:Y:S01]  /*02f0*/  @!P1 IMAD R21, R19, R17, R8 ;  /* 0x0000001113159224 */ /* 0x000fe200078e0208 */
[----:B------:R-:W-:Y:S01]  /*0300*/  ISETP.GE.OR P3, PT, R5, UR10, P0 ;  /* 0x0000000a05007c0c */ /* 0x000fe20008766670 */
[----:B------:R-:W-:Y:S01]  /*0310*/  @!P1 IMAD.WIDE.U32 R16, R19, R16, R28 ;  /* 0x0000001013109225 */ /* 0x000fe200078e001c */
[----:B------:R-:W-:-:S04]  /*0320*/  ISETP.GE.OR P0, PT, R6, UR10, P0 ;  /* 0x0000000a06007c0c */ /* 0x000fc80008706670 */
[----:B------:R-:W3:Y:S01]  /*0330*/  @!P2 LDC.64 R8, c[0x0][0x398] ;  /* 0x0000e600ff08ab82 */ /* 0x000ee20000000a00 */
[----:B------:R-:W-:Y:S01]  /*0340*/  @!P1 IMAD R19, R25, R15, R18 ;  /* 0x0000000f19139224 */ /* 0x000fe200078e0212 */
[----:B------:R-:W-:Y:S01]  /*0350*/  @!P1 IADD3 R17, PT, PT, R17, R21, RZ ;  /* 0x0000001511119210 */ /* 0x000fe20007ffe0ff */
[----:B------:R-:W-:Y:S01]  /*0360*/  @!P1 IMAD.WIDE.U32 R14, R25, R14, R26 ;  /* 0x0000000e190e9225 */ /* 0x000fe200078e001a */
[----:B0-----:R-:W-:-:S04]  /*0370*/  @!P1 LEA R52, P4, R16, R52, 0x1 ;  /* 0x0000003410349211 */ /* 0x001fc800078808ff */
[----:B------:R-:W0:Y:S01]  /*0380*/  @!P2 LDC.64 R44, c[0x0][0x380] ;  /* 0x0000e000ff2cab82 */ /* 0x000e220000000a00 */
[----:B------:R-:W-:Y:S02]  /*0390*/  @!P1 LEA.HI.X R53, R16, R53, R17, 0x1, P4 ;  /* 0x0000003510359211 */ /* 0x000fe400020f0c11 */
[----:B------:R-:W-:Y:S02]  /*03a0*/  @!P1 IADD3 R15, PT, PT, R15, R19, RZ ;  /* 0x000000130f0f9210 */ /* 0x000fe40007ffe0ff */
[----:B--2---:R-:W-:Y:S02]  /*03b0*/  @!P1 LEA R50, P4, R14, R50, 0x1 ;  /* 0x000000320e329211 */ /* 0x004fe400078808ff */
[----:B------:R-:W-:Y:S01]  /*03c0*/  @!P2 MOV R16, R26 ;  /* 0x0000001a0010a202 */ /* 0x000fe20000000f00 */
[----:B------:R-:W2:Y:S01]  /*03d0*/  LDC.64 R22, c[0x0][0x3b0] ;  /* 0x0000ec00ff167b82 */ /* 0x000ea20000000a00 */
[----:B------:R-:W-:Y:S01]  /*03e0*/  @!P2 MOV R17, R27 ;  /* 0x0000001b0011a202 */ /* 0x000fe20000000f00 */
[----:B-1----:R-:W-:Y:S01]  /*03f0*/  @!P2 IMAD R20, R10, UR5, RZ ;  /* 0x000000050a14ac24 */ /* 0x002fe2000f8e02ff */
[----:B------:R-:W-:-:S02]  /*0400*/  @!P1 LEA.HI.X R51, R14, R51, R15, 0x1, P4 ;  /* 0x000000330e339211 */ /* 0x000fc400020f0c0f */
[C---:B------:R-:W-:Y:S01]  /*0410*/  @!P3 IADD3 R15, P4, PT, R7.reuse, 0x20, RZ ;  /* 0x00000020070fb810 */ /* 0x040fe20007f9e0ff */
[C---:B------:R-:W-:Y:S01]  /*0420*/  @!P2 IMAD R31, R7.reuse, R11, R20 ;  /* 0x0000000b071fa224 */ /* 0x040fe200078e0214 */
[----:B------:R-:W-:Y:S01]  /*0430*/  @!P3 MOV R32, R28 ;  /* 0x0000001c0020b202 */ /* 0x000fe20000000f00 */
[----:B------:R-:W1:Y:S01]  /*0440*/  @!P3 LDC.64 R38, c[0x0][0x398] ;  /* 0x0000e600ff26bb82 */ /* 0x000e620000000a00 */
[----:B---3--:R-:W-:Y:S01]  /*0450*/  @!P2 IMAD R18, R8, UR5, RZ ;  /* 0x000000050812ac24 */ /* 0x008fe2000f8e02ff */
[----:B------:R-:W-:Y:S01]  /*0460*/  @!P3 IADD3.X R19, PT, PT, RZ, UR5, RZ, P4, !PT ;  /* 0x00000005ff13bc10 */ /* 0x000fe2000a7fe4ff */
[C---:B------:R-:W-:Y:S01]  /*0470*/  @!P2 IMAD.WIDE.U32 R12, R7.reuse, R8, R12 ;  /* 0x00000008070ca225 */ /* 0x040fe200078e000c */
[----:B------:R-:W-:Y:S02]  /*0480*/  @!P3 MOV R33, R29 ;  /* 0x0000001d0021b202 */ /* 0x000fe40000000f00 */
[----:B------:R-:W-:Y:S01]  /*0490*/  @!P3 MOV R24, R26 ;  /* 0x0000001a0018b202 */ /* 0x000fe20000000f00 */
[C---:B------:R-:W-:Y:S01]  /*04a0*/  @!P2 IMAD R21, R7.reuse, R9, R18 ;  /* 0x000000090715a224 */ /* 0x040fe200078e0212 */
[----:B------:R-:W3:Y:S01]  /*04b0*/  @!P0 LDC.64 R36, c[0x0][0x398] ;  /* 0x0000e600ff248b82 */ /* 0x000ee20000000a00 */
[C---:B------:R-:W-:Y:S01]  /*04c0*/  @!P0 IADD3 R9, P5, PT, R7.reuse, 0x30, RZ ;  /* 0x0000003007098810 */ /* 0x040fe20007fbe0ff */
[----:B------:R-:W-:Y:S01]  /*04d0*/  @!P2 IMAD.WIDE.U32 R16, R7, R10, R16 ;  /* 0x0000000a0710a225 */ /* 0x000fe200078e0010 */
[----:B0-----:R-:W-:-:S02]  /*04e0*/  @!P2 LEA R44, P4, R12, R44, 0x1 ;  /* 0x0000002c0c2ca211 */ /* 0x001fc400078808ff */
[----:B------:R-:W-:Y:S02]  /*04f0*/  @!P0 IADD3.X R11, PT, PT, RZ, UR5, RZ, P5, !PT ;  /* 0x00000005ff0b8c10 */ /* 0x000fe4000affe4ff */
[----:B------:R-:W-:Y:S01]  /*0500*/  @!P2 IADD3 R10, PT, PT, R13, R21, RZ ;  /* 0x000000150d0aa210 */ /* 0x000fe20007ffe0ff */
[----:B------:R-:W0:Y:S01]  /*0510*/  @!P3 LDC.64 R46, c[0x0][0x380] ;  /* 0x0000e000ff2ebb82 */ /* 0x000e220000000a00 */
[----:B------:R-:W-:Y:S02]  /*0520*/  @!P2 IADD3 R8, PT, PT, R17, R31, RZ ;  /* 0x0000001f1108a210 */ /* 0x000fe40007ffe0ff */
[----:B------:R-:W-:Y:S02]  /*0530*/  @!P2 LEA.HI.X R45, R12, R45, R10, 0x1, P4 ;  /* 0x0000002d0c2da211 */ /* 0x000fe400020f0c0a */
[----:B------:R-:W-:Y:S02]  /*0540*/  CS2R R12, SRZ ;  /* 0x00000000000c7805 */ /* 0x000fe4000001ff00 */
[----:B--2---:R-:W-:-:S02]  /*0550*/  @!P2 LEA R22, P5, R16, R22, 0x1 ;  /* 0x000000161016a211 */ /* 0x004fc400078a08ff */
[----:B------:R-:W-:Y:S01]  /*0560*/  @!P3 MOV R25, R27 ;  /* 0x0000001b0019b202 */ /* 0x000fe20000000f00 */
[-C--:B-1----:R-:W-:Y:S01]  /*0570*/  @!P3 IMAD R14, R19, R38.reuse, RZ ;  /* 0x00000026130eb224 */ /* 0x082fe200078e02ff */
[----:B------:R-:W1:Y:S01]  /*0580*/  LDC.64 R34, c[0x0][0x3b8] ;  /* 0x0000ee00ff227b82 */ /* 0x000e620000000a00 */
[----:B------:R-:W-:Y:S01]  /*0590*/  @!P2 LEA.HI.X R23, R16, R23, R8, 0x1, P5 ;  /* 0x000000171017a211 */ /* 0x000fe200028f0c08 */
[----:B------:R-:W-:-:S04]  /*05a0*/  @!P3 IMAD.WIDE.U32 R32, R15, R38, R32 ;  /* 0x000000260f20b225 */ /* 0x000fc800078e0020 */
[----:B------:R-:W-:Y:S01]  /*05b0*/  @!P3 IMAD R39, R15, R39, R14 ;  /* 0x000000270f27b224 */ /* 0x000fe200078e020e */
[----:B------:R-:W-:Y:S01]  /*05c0*/  CS2R R14, SRZ ;  /* 0x00000000000e7805 */ /* 0x000fe2000001ff00 */
[-C--:B---3--:R-:W-:Y:S01]  /*05d0*/  @!P0 IMAD R10, R11, R36.reuse, RZ ;  /* 0x000000240b0a8224 */ /* 0x088fe200078e02ff */
[----:B------:R-:W2:Y:S01]  /*05e0*/  LDC.64 R30, c[0x0][0x3b8] ;  /* 0x0000ee00ff1e7b82 */ /* 0x000ea20000000a00 */
[----:B------:R-:W-:-:S03]  /*05f0*/  @!P0 IMAD.WIDE.U32 R28, R9, R36, R28 ;  /* 0x00000024091c8225 */ /* 0x000fc600078e001c */
[----:B------:R3:W4:Y:S01]  /*0600*/  @!P2 LDG.E.128 R12, desc[UR12][R22.64] ;  /* 0x0000000c160ca981 */ /* 0x000722000c1e1d00 */
[----:B------:R-:W-:Y:S01]  /*0610*/  @!P0 IMAD R37, R9, R37, R10 ;  /* 0x0000002509258224 */ /* 0x000fe200078e020a */
[----:B------:R-:W-:Y:S02]  /*0620*/  CS2R R8, SRZ ;  /* 0x0000000000087805 */ /* 0x000fe4000001ff00 */
[----:B------:R-:W-:Y:S01]  /*0630*/  CS2R R10, SRZ ;  /* 0x00000000000a7805 */ /* 0x000fe2000001ff00 */
[----:B------:R-:W2:Y:S01]  /*0640*/  @!P0 LDC.64 R42, c[0x0][0x380] ;  /* 0x0000e000ff2a8b82 */ /* 0x000ea20000000a00 */
[----:B------:R-:W-:Y:S02]  /*0650*/  CS2R R16, SRZ ;  /* 0x0000000000107805 */ /* 0x000fe4000001ff00 */
[----:B------:R-:W-:Y:S02]  /*0660*/  CS2R R18, SRZ ;  /* 0x0000000000127805 */ /* 0x000fe4000001ff00 */
[----:B------:R0:W4:Y:S03]  /*0670*/  @!P2 LDG.E.128 R8, desc[UR12][R44.64] ;  /* 0x0000000c2c08a981 */ /* 0x000126000c1e1d00 */
[----:B------:R-:W2:Y:S01]  /*0680*/  LDC.64 R48, c[0x0][0x3b0] ;  /* 0x0000ec00ff307b82 */ /* 0x000ea20000000a00 */
[----:B------:R-:W-:-:S02]  /*0690*/  @!P3 IADD3 R41, P2, PT, R7, 0x20, RZ ;  /* 0x000000200729b810 */ /* 0x000fc40007f5e0ff */
[----:B------:R-:W-:Y:S02]  /*06a0*/  CS2R R20, SRZ ;  /* 0x0000000000147805 */ /* 0x000fe4000001ff00 */
[----:B---3--:R-:W-:Y:S01]  /*06b0*/  CS2R R22, SRZ ;  /* 0x0000000000167805 */ /* 0x008fe2000001ff00 */
[----:B------:R-:W3:Y:S02]  /*06c0*/  @!P1 LDG.E.128 R16, desc[UR12][R52.64] ;  /* 0x0000000c34109981 */ /* 0x000ee4000c1e1d00 */
[----:B0-----:R-:W0:Y:S01]  /*06d0*/  LDC.64 R44, c[0x0][0x3b0] ;  /* 0x0000ec00ff2c7b82 */ /* 0x001e220000000a00 */
[----:B------:R-:W-:Y:S02]  /*06e0*/  @!P3 IADD3.X R36, PT, PT, RZ, UR5, RZ, P2, !PT ;  /* 0x00000005ff24bc10 */ /* 0x000fe400097fe4ff */
[----:B------:R1:W3:Y:S01]  /*06f0*/  @!P1 LDG.E.128 R20, desc[UR12][R50.64] ;  /* 0x0000000c32149981 */ /* 0x0002e2000c1e1d00 */
[----:B------:R-:W-:Y:S02]  /*0700*/  @!P0 IADD3 R7, P2, PT, R7, 0x30, RZ ;  /* 0x0000003007078810 */ /* 0x000fe40007f5e0ff */
[----:B------:R-:W-:-:S02]  /*0710*/  @!P3 IADD3 R33, PT, PT, R33, R39, RZ ;  /* 0x000000272121b210 */ /* 0x000fc40007ffe0ff */
[----:B------:R-:W-:Y:S02]  /*0720*/  @!P3 LEA R46, P1, R32, R46, 0x1 ;  /* 0x0000002e202eb211 */ /* 0x000fe400078208ff */
[----:B------:R-:W-:Y:S01]  /*0730*/  @!P0 IADD3.X R39, PT, PT, RZ, UR5, RZ, P2, !PT ;  /* 0x00000005ff278c10 */ /* 0x000fe200097fe4ff */
[-C--:B-1----:R-:W-:Y:S01]  /*0740*/  @!P3 IMAD R36, R36, R34.reuse, RZ ;  /* 0x000000222424b224 */ /* 0x082fe200078e02ff */
[----:B------:R-:W-:Y:S01]  /*0750*/  @!P3 LEA.HI.X R47, R32, R47, R33, 0x1, P1 ;  /* 0x0000002f202fb211 */ /* 0x000fe200008f0c21 */
[----:B------:R-:W-:Y:S01]  /*0760*/  @!P3 IMAD.WIDE.U32 R24, R41, R34, R24 ;  /* 0x000000222918b225 */ /* 0x000fe200078e0018 */
[----:B------:R-:W-:Y:S01]  /*0770*/  @!P0 IADD3 R37, PT, PT, R29, R37, RZ ;  /* 0x000000251d258210 */ /* 0x000fe20007ffe0ff */
[----:B------:R-:W1:Y:S02]  /*0780*/  LDC.64 R50, c[0x0][0x400] ;  /* 0x00010000ff327b82 */ /* 0x000e640000000a00 */
[----:B--2---:R-:W-:Y:S02]  /*0790*/  @!P0 IMAD R32, R39, R30, RZ ;  /* 0x0000001e27208224 */ /* 0x004fe400078e02ff */
[----:B------:R-:W-:Y:S01]  /*07a0*/  @!P3 IMAD R35, R41, R35, R36 ;  /* 0x000000232923b224 */ /* 0x000fe200078e0224 */
[----:B------:R-:W-:Y:S01]  /*07b0*/  @!P0 LEA R42, P1, R28, R42, 0x1 ;  /* 0x0000002a1c2a8211 */ /* 0x000fe200078208ff */
[----:B------:R-:W-:-:S02]  /*07c0*/  @!P0 IMAD R31, R7, R31, R32 ;  /* 0x0000001f071f8224 */ /* 0x000fc400078e0220 */
[----:B------:R-:W-:Y:S01]  /*07d0*/  @!P0 IMAD.WIDE.U32 R32, R7, R30, R26 ;  /* 0x0000001e07208225 */ /* 0x000fe200078e001a */
[----:B------:R-:W-:Y:S02]  /*07e0*/  @!P3 IADD3 R35, PT, PT, R25, R35, RZ ;  /* 0x000000231923b210 */ /* 0x000fe40007ffe0ff */
[----:B------:R-:W-:Y:S02]  /*07f0*/  @!P3 LEA R48, P2, R24, R48, 0x1 ;  /* 0x000000301830b211 */ /* 0x000fe400078408ff */
[----:B------:R-:W-:Y:S02]  /*0800*/  @!P0 LEA.HI.X R43, R28, R43, R37, 0x1, P1 ;  /* 0x0000002b1c2b8211 */ /* 0x000fe400008f0c25 */
[----:B------:R-:W-:Y:S02]  /*0810*/  @!P0 IADD3 R7, PT, PT, R33, R31, RZ ;  /* 0x0000001f21078210 */ /* 0x000fe40007ffe0ff */
[----:B0-----:R-:W-:Y:S02]  /*0820*/  @!P0 LEA R44, P1, R32, R44, 0x1 ;  /* 0x0000002c202c8211 */ /* 0x001fe400078208ff */
[----:B------:R-:W-:-:S02]  /*0830*/  CS2R R26, SRZ ;  /* 0x00000000001a7805 */ /* 0x000fc4000001ff00 */
[----:B------:R-:W-:Y:S02]  /*0840*/  @!P3 LEA.HI.X R49, R24, R49, R35, 0x1, P2 ;  /* 0x000000311831b211 */ /* 0x000fe400010f0c23 */
[----:B------:R-:W-:Y:S02]  /*0850*/  CS2R R24, SRZ ;  /* 0x0000000000187805 */ /* 0x000fe4000001ff00 */
[----:B------:R-:W-:Y:S02]  /*0860*/  CS2R R28, SRZ ;  /* 0x00000000001c7805 */ /* 0x000fe4000001ff00 */
[----:B------:R-:W-:Y:S02]  /*0870*/  CS2R R30, SRZ ;  /* 0x00000000001e7805 */ /* 0x000fe4000001ff00 */
[----:B------:R-:W-:Y:S02]  /*0880*/  @!P0 LEA.HI.X R45, R32, R45, R7, 0x1, P1 ;  /* 0x0000002d202d8211 */ /* 0x000fe400008f0c07 */
[----:B------:R-:W-:-:S02]  /*0890*/  CS2R R32, SRZ ;  /* 0x0000000000207805 */ /* 0x000fc4000001ff00 */
[----:B------:R-:W-:Y:S02]  /*08a0*/  CS2R R34, SRZ ;  /* 0x0000000000227805 */ /* 0x000fe4000001ff00 */
[----:B------:R-:W-:Y:S02]  /*08b0*/  CS2R R36, SRZ ;  /* 0x0000000000247805 */ /* 0x000fe4000001ff00 */
[----:B------:R-:W-:Y:S01]  /*08c0*/  CS2R R38, SRZ ;  /* 0x0000000000267805 */ /* 0x000fe2000001ff00 */
[----:B------:R-:W2:Y:S04]  /*08d0*/  @!P3 LDG.E.128 R24, desc[UR12][R46.64] ;  /* 0x0000000c2e18b981 */ /* 0x000ea8000c1e1d00 */
[----:B------:R0:W2:Y:S04]  /*08e0*/  @!P3 LDG.E.128 R28, desc[UR12][R48.64] ;  /* 0x0000000c301cb981 */ /* 0x0000a8000c1e1d00 */
[----:B------:R1:W2:Y:S04]  /*08f0*/  @!P0 LDG.E.128 R32, desc[UR12][R42.64] ;  /* 0x0000000c2a208981 */ /* 0x0002a8000c1e1d00 */
[----:B------:R4:W2:Y:S01]  /*0900*/  @!P0 LDG.E.128 R36, desc[UR12][R44.64] ;  /* 0x0000000c2c248981 */ /* 0x0008a2000c1e1d00 */
[C---:B------:R-:W-:Y:S01]  /*0910*/  ISETP.GE.AND P0, PT, R0.reuse, UR10, PT ;  /* 0x0000000a00007c0c */ /* 0x040fe2000bf06270 */
[----:B0-----:R-:W0:Y:S03]  /*0920*/  LDC.64 R48, c[0x0][0x408] ;  /* 0x00010200ff307b82 */ /* 0x001e260000000a00 */
[----:B------:R-:W-:-:S13]  /*0930*/  ISETP.GT.U32.OR P0, PT, R0, 0x3f, P0 ;  /* 0x0000003f0000780c */ /* 0x000fda0000704470 */
[----:B------:R-:W0:Y:S01]  /*0940*/  @!P0 LDC.64 R46, c[0x0][0x3f8] ;  /* 0x0000fe00ff2e8b82 */ /* 0x000e220000000a00 */
[----:B------:R-:W-:Y:S02]  /*0950*/  @!P0 IADD3 R52, PT, PT, R0, UR6, RZ ;  /* 0x0000000600348c10 */ /* 0x000fe4000fffe0ff */
[----:B------:R-:W-:-:S03]  /*0960*/  @!P0 MOV R53, RZ ;  /* 0x000000ff00358202 */ /* 0x000fc60000000f00 */
[----:B-1----:R-:W-:-:S04]  /*0970*/  @!P0 IMAD.WIDE.U32 R52, R50, UR14, R52 ;  /* 0x0000000e32348c25 */ /* 0x002fc8000f8e0034 */
[----:B------:R-:W-:Y:S02]  /*0980*/  @!P0 IMAD R53, R51, UR14, R53 ;  /* 0x0000000e33358c24 */ /* 0x000fe4000f8e0235 */
[----:B0-----:R-:W-:-:S04]  /*0990*/  @!P0 IMAD.WIDE.U32 R42, R4, R48, R52 ;  /* 0x00000030042a8225 */ /* 0x001fc800078e0034 */
[----:B------:R-:W-:Y:S01]  /*09a0*/  @!P0 IMAD R49, R4, R49, R43 ;  /* 0x0000003104318224 */ /* 0x000fe200078e022b */
[----:B------:R-:W-:Y:S02]  /*09b0*/  MOV R48, 0x7f800000 ;  /* 0x7f80000000307802 */ /* 0x000fe40000000f00 */
[----:B------:R-:W-:-:S04]  /*09c0*/  @!P0 LEA R46, P1, R42, R46, 0x2 ;  /* 0x0000002e2a2e8211 */ /* 0x000fc800078210ff */
[----:B------:R-:W-:-:S05]  /*09d0*/  @!P0 LEA.HI.X R47, R42, R47, R49, 0x2, P1 ;  /* 0x0000002f2a2f8211 */ /* 0x000fca00008f1431 */
[----:B------:R0:W5:Y:S01]  /*09e0*/  @!P0 LDG.E R48, desc[UR12][R46.64] ;  /* 0x0000000c2e308981 */ /* 0x000162000c1e1900 */
[----:B------:R-:W-:Y:S01]  /*09f0*/  ISETP.NE.AND P0, PT, R40, RZ, PT ;  /* 0x000000ff2800720c */ /* 0x000fe20003f05270 */
[----:B------:R-:W-:Y:S01]  /*0a00*/  BSSY.RECONVERGENT B0, `(.L_x_51) ;  /* 0x000009b000007945 */ /* 0x000fe20003800200 */
[--C-:B----4-:R-:W-:Y:S02]  /*0a10*/  HADD2.F32 R45, -RZ, R12.reuse.H1_H1 ;  /* 0x3000000cff2d7230 */ /* 0x110fe40000004100 */
[----:B------:R-:W-:Y:S02]  /*0a20*/  HADD2.F32 R44, -RZ, R12.H0_H0 ;  /* 0x2000000cff2c7230 */ /* 0x000fe40000004100 */
[----:B0-----:R-:W-:Y:S02]  /*0a30*/  HADD2.F32 R46, -RZ, R14.H0_H0 ;  /* 0x2000000eff2e7230 */ /* 0x001fe40000004100 */
[--C-:B------:R-:W-:Y:S02]  /*0a40*/  HADD2.F32 R7, -RZ, R8.reuse.H0_H0 ;  /* 0x20000008ff077230 */ /* 0x100fe40000004100 */
[----:B------:R-:W-:-:S02]  /*0a50*/  HADD2.F32 R8, -RZ, R8.H1_H1 ;  /* 0x30000008ff087230 */ /* 0x000fc40000004100 */
[----:B------:R-:W-:Y:S02]  /*0a60*/  HADD2.F32 R50, -RZ, R14.H1_H1 ;  /* 0x3000000eff327230 */ /* 0x000fe40000004100 */
[----:B---3--:R-:W-:Y:S02]  /*0a70*/  HADD2.F32 R49, -RZ, R16.H1_H1 ;  /* 0x30000010ff317230 */ /* 0x008fe40000004100 */
[----:B------:R-:W-:Y:S01]  /*0a80*/  FMUL.FTZ R8, R8, R45 ;  /* 0x0000002d08087220 */ /* 0x000fe20000410000 */
[--C-:B------:R-:W-:Y:S02]  /*0a90*/  HADD2.F32 R47, -RZ, R15.reuse.H0_H0 ;  /* 0x2000000fff2f7230 */ /* 0x100fe40000004100 */
[----:B------:R-:W-:Y:S02]  /*0aa0*/  HADD2.F32 R52, -RZ, R20.H1_H1 ;  /* 0x30000014ff347230 */ /* 0x000fe40000004100 */
[----:B------:R-:W-:Y:S02]  /*0ab0*/  HADD2.F32 R14, -RZ, R15.H1_H1 ;  /* 0x3000000fff0e7230 */ /* 0x000fe40000004100 */
[----:B------:R-:W-:-:S02]  /*0ac0*/  HADD2.F32 R16, -RZ, R16.H0_H0 ;  /* 0x20000010ff107230 */ /* 0x000fc40000004100 */
[----:B------:R-:W-:Y:S01]  /*0ad0*/  FMUL.FTZ R49, R49, R52 ;  /* 0x0000003431317220 */ /* 0x000fe20000410000 */
[----:B------:R-:W-:Y:S02]  /*0ae0*/  HADD2.F32 R15, -RZ, R20.H0_H0 ;  /* 0x20000014ff0f7230 */ /* 0x000fe40000004100 */
[----:B------:R-:W-:Y:S01]  /*0af0*/  FFMA.FTZ R44, R7, R44, R8 ;  /* 0x0000002c072c7223 */ /* 0x000fe20000010008 */
[----:B------:R-:W-:Y:S02]  /*0b00*/  HADD2.F32 R41, -RZ, R9.H0_H0 ;  /* 0x20000009ff297230 */ /* 0x000fe40000004100 */
[----:B------:R-:W-:Y:S02]  /*0b10*/  HADD2.F32 R12, -RZ, R13.H0_H0 ;  /* 0x2000000dff0c7230 */ /* 0x000fe40000004100 */
[----:B------:R-:W-:Y:S01]  /*0b20*/  FFMA.FTZ R16, R16, R15, R49 ;  /* 0x0000000f10107223 */ /* 0x000fe20000010031 */
[----:B------:R-:W-:Y:S02]  /*0b30*/  HADD2.F32 R7, -RZ, R17.H0_H0 ;  /* 0x20000011ff077230 */ /* 0x000fe40000004100 */
[----:B------:R-:W-:-:S02]  /*0b40*/  HADD2.F32 R8, -RZ, R21.H0_H0 ;  /* 0x20000015ff087230 */ /* 0x000fc40000004100 */
[----:B------:R-:W-:Y:S01]  /*0b50*/  FFMA.FTZ R41, R41, R12, R44 ;  /* 0x0000000c29297223 */ /* 0x000fe2000001002c */
[----:B------:R-:W-:Y:S02]  /*0b60*/  HADD2.F32 R42, -RZ, R9.H1_H1 ;  /* 0x30000009ff2a7230 */ /* 0x000fe40000004100 */
[----:B------:R-:W-:Y:S02]  /*0b70*/  HADD2.F32 R13, -RZ, R13.H1_H1 ;  /* 0x3000000dff0d7230 */ /* 0x000fe40000004100 */
[----:B------:R-:W-:Y:S01]  /*0b80*/  FFMA.FTZ R16, R7, R8, R16 ;  /* 0x0000000807107223 */ /* 0x000fe20000010010 */
[----:B------:R-:W-:Y:S02]  /*0b90*/  HADD2.F32 R17, -RZ, R17.H1_H1 ;  /* 0x30000011ff117230 */ /* 0x000fe40000004100 */
[----:B------:R-:W-:Y:S02]  /*0ba0*/  HADD2.F32 R12, -RZ, R21.H1_H1 ;  /* 0x30000015ff0c7230 */ /* 0x000fe40000004100 */
[----:B------:R-:W-:Y:S01]  /*0bb0*/  FFMA.FTZ R42, R42, R13, R41 ;  /* 0x0000000d2a2a7223 */ /* 0x000fe20000010029 */
[----:B------:R-:W-:-:S02]  /*0bc0*/  HADD2.F32 R9, -RZ, R10.H0_H0 ;  /* 0x2000000aff097230 */ /* 0x000fc40000004100 */
[----:B------:R-:W-:Y:S02]  /*0bd0*/  HADD2.F32 R7, -RZ, R18.H0_H0 ;  /* 0x20000012ff077230 */ /* 0x000fe40000004100 */
[----:B------:R-:W-:Y:S01]  /*0be0*/  FFMA.FTZ R12, R17, R12, R16 ;  /* 0x0000000c110c7223 */ /* 0x000fe20000010010 */
[----:B------:R-:W-:Y:S02]  /*0bf0*/  HADD2.F32 R8, -RZ, R22.H0_H0 ;  /* 0x20000016ff087230 */ /* 0x000fe40000004100 */
[----:B------:R-:W-:Y:S01]  /*0c00*/  FFMA.FTZ R42, R9, R46, R42 ;  /* 0x0000002e092a7223 */ /* 0x000fe2000001002a */
[----:B------:R-:W-:Y:S02]  /*0c10*/  HADD2.F32 R43, -RZ, R10.H1_H1 ;  /* 0x3000000aff2b7230 */ /* 0x000fe40000004100 */
[----:B------:R-:W-:Y:S01]  /*0c20*/  FFMA.FTZ R13, R7, R8, R12 ;  /* 0x00000008070d7223 */ /* 0x000fe2000001000c */
[--C-:B------:R-:W-:Y:S02]  /*0c30*/  HADD2.F32 R7, -RZ, R23.reuse.H0_H0 ;  /* 0x20000017ff077230 */ /* 0x100fe40000004100 */
[----:B------:R-:W-:Y:S01]  /*0c40*/  FFMA.FTZ R43, R43, R50, R42 ;  /* 0x000000322b2b7223 */ /* 0x000fe2000001002a */
[----:B------:R-:W-:-:S02]  /*0c50*/  HADD2.F32 R8, -RZ, R23.H1_H1 ;  /* 0x30000017ff087230 */ /* 0x000fc40000004100 */
[--C-:B--2---:R-:W-:Y:S02]  /*0c60*/  HADD2.F32 R17, -RZ, R24.reuse.H0_H0 ;  /* 0x20000018ff117230 */ /* 0x104fe40000004100 */
[----:B------:R-:W-:Y:S02]  /*0c70*/  HADD2.F32 R24, -RZ, R24.H1_H1 ;  /* 0x30000018ff187230 */ /* 0x000fe40000004100 */
[--C-:B------:R-:W-:Y:S02]  /*0c80*/  HADD2.F32 R23, -RZ, R28.reuse.H1_H1 ;  /* 0x3000001cff177230 */ /* 0x100fe40000004100 */
[----:B------:R-:W-:Y:S02]  /*0c90*/  HADD2.F32 R42, -RZ, R28.H0_H0 ;  /* 0x2000001cff2a7230 */ /* 0x000fe40000004100 */
[----:B------:R-:W-:Y:S02]  /*0ca0*/  HADD2.F32 R21, -RZ, R32.H1_H1 ;  /* 0x30000020ff157230 */ /* 0x000fe40000004100 */
[----:B------:R-:W-:Y:S01]  /*0cb0*/  FMUL.FTZ R24, R24, R23 ;  /* 0x0000001718187220 */ /* 0x000fe20000410000 */
[----:B------:R-:W-:-:S02]  /*0cc0*/  HADD2.F32 R28, -RZ, R36.H1_H1 ;  /* 0x30000024ff1c7230 */ /* 0x000fc40000004100 */
[----:B------:R-:W-:Y:S02]  /*0cd0*/  HADD2.F32 R18, -RZ, R18.H1_H1 ;  /* 0x30000012ff127230 */ /* 0x000fe40000004100 */
[----:B------:R-:W-:Y:S02]  /*0ce0*/  HADD2.F32 R9, -RZ, R22.H1_H1 ;  /* 0x30000016ff097230 */ /* 0x000fe40000004100 */
[----:B------:R-:W-:Y:S01]  /*0cf0*/  FMUL.FTZ R21, R21, R28 ;  /* 0x0000001c15157220 */ /* 0x000fe20000410000 */
[----:B------:R-:W-:Y:S02]  /*0d00*/  HADD2.F32 R32, -RZ, R32.H0_H0 ;  /* 0x20000020ff207230 */ /* 0x000fe40000004100 */
[----:B------:R-:W-:Y:S02]  /*0d10*/  HADD2.F32 R23, -RZ, R36.H0_H0 ;  /* 0x20000024ff177230 */ /* 0x000fe40000004100 */
[----:B------:R-:W-:Y:S01]  /*0d20*/  FFMA.FTZ R42, R17, R42, R24 ;  /* 0x0000002a112a7223 */ /* 0x000fe20000010018 */
[----:B------:R-:W-:-:S02]  /*0d30*/  HADD2.F32 R15, -RZ, R25.H0_H0 ;  /* 0x20000019ff0f7230 */ /* 0x000fc40000004100 */
[----:B------:R-:W-:Y:S02]  /*0d40*/  HADD2.F32 R44, -RZ, R29.H0_H0 ;  /* 0x2000001dff2c7230 */ /* 0x000fe40000004100 */
[----:B------:R-:W-:Y:S01]  /*0d50*/  FFMA.FTZ R9, R18, R9, R13 ;  /* 0x0000000912097223 */ /* 0x000fe2000001000d */
[----:B------:R-:W-:Y:S02]  /*0d60*/  HADD2.F32 R12, -RZ, R19.H0_H0 ;  /* 0x20000013ff0c7230 */ /* 0x000fe40000004100 */
        /* <DEDUP_REMOVED lines=18> */
[----:B------:R-:W-:Y:S02]  /*0e90*/  HADD2.F32 R13, -RZ, R30.H1_H1 ;  /* 0x3000001eff0d7230 */ /* 0x000fe40000004100 */
[----:B------:R-:W-:Y:S01]  /*0ea0*/  FFMA.FTZ R15, R15, R22, R24 ;  /* 0x000000160f0f7223 */ /* 0x000fe20000010018 */
[----:B------:R-:W-:-:S02]  /*0eb0*/  HADD2.F32 R34, -RZ, R34.H1_H1 ;  /* 0x30000022ff227230 */ /* 0x000fc40000004100 */
[----:B------:R-:W-:Y:S02]  /*0ec0*/  HADD2.F32 R17, -RZ, R38.H1_H1 ;  /* 0x30000026ff117230 */ /* 0x000fe40000004100 */
[----:B------:R-:W-:Y:S01]  /*0ed0*/  FFMA.FTZ R26, R26, R13, R9 ;  /* 0x0000000d1a1a7223 */ /* 0x000fe20000010009 */
[----:B------:R-:W-:Y:S02]  /*0ee0*/  HADD2.F32 R7, -RZ, R27.H0_H0 ;  /* 0x2000001bff077230 */ /* 0x000fe40000004100 */
[----:B------:R-:W-:Y:S02]  /*0ef0*/  HADD2.F32 R18, -RZ, R31.H0_H0 ;  /* 0x2000001fff127230 */ /* 0x000fe40000004100 */
[----:B------:R-:W-:Y:S01]  /*0f00*/  FFMA.FTZ R34, R34, R17, R15 ;  /* 0x0000001122227223 */ /* 0x000fe2000001000f */
[----:B------:R-:W-:Y:S02]  /*0f10*/  HADD2.F32 R10, -RZ, R11.H0_H0 ;  /* 0x2000000bff0a7230 */ /* 0x000fe40000004100 */
[----:B------:R-:W-:-:S02]  /*0f20*/  HADD2.F32 R9, -RZ, R35.H0_H0 ;  /* 0x20000023ff097230 */ /* 0x000fc40000004100 */
[----:B------:R-:W-:Y:S02]  /*0f30*/  HADD2.F32 R20, -RZ, R39.H0_H0 ;  /* 0x20000027ff147230 */ /* 0x000fe40000004100 */
[----:B------:R-:W-:Y:S01]  /*0f40*/  FFMA.FTZ R26, R7, R18, R26 ;  /* 0x00000012071a7223 */ /* 0x000fe2000001001a */
[----:B------:R-:W-:Y:S02]  /*0f50*/  HADD2.F32 R11, -RZ, R11.H1_H1 ;  /* 0x3000000bff0b7230 */ /* 0x000fe40000004100 */
[----:B------:R-:W-:Y:S01]  /*0f60*/  FFMA.FTZ R10, R10, R47, R43 ;  /* 0x0000002f0a0a7223 */ /* 0x000fe2000001002b */
[----:B------:R-:W-:Y:S02]  /*0f70*/  HADD2.F32 R19, -RZ, R19.H1_H1 ;  /* 0x30000013ff137230 */ /* 0x000fe40000004100 */
[----:B------:R-:W-:Y:S01]  /*0f80*/  FFMA.FTZ R20, R9, R20, R34 ;  /* 0x0000001409147223 */ /* 0x000fe20000010022 */
[----:B------:R-:W-:Y:S02]  /*0f90*/  HADD2.F32 R27, -RZ, R27.H1_H1 ;  /* 0x3000001bff1b7230 */ /* 0x000fe40000004100 */
[----:B------:R-:W-:-:S02]  /*0fa0*/  HADD2.F32 R16, -RZ, R31.H1_H1 ;  /* 0x3000001fff107230 */ /* 0x000fc40000004100 */
[----:B------:R-:W-:Y:S02]  /*0fb0*/  HADD2.F32 R35, -RZ, R35.H1_H1 ;  /* 0x30000023ff237230 */ /* 0x000fe40000004100 */
[----:B------:R-:W-:Y:S02]  /*0fc0*/  HADD2.F32 R18, -RZ, R39.H1_H1 ;  /* 0x30000027ff127230 */ /* 0x000fe40000004100 */
[----:B------:R-:W-:Y:S01]  /*0fd0*/  FFMA.FTZ R10, R11, R14, R10 ;  /* 0x0000000e0b0a7223 */ /* 0x000fe2000001000a */
[----:B------:R-:W-:Y:S01]  /*0fe0*/  FFMA.FTZ R12, R19, R8, R12 ;  /* 0x00000008130c7223 */ /* 0x000fe2000001000c */
[----:B------:R-:W-:Y:S01]  /*0ff0*/  FFMA.FTZ R16, R27, R16, R26 ;  /* 0x000000101b107223 */ /* 0x000fe2000001001a */
[----:B------:R-:W-:Y:S02]  /*1000*/  FFMA.FTZ R20, R35, R18, R20 ;  /* 0x0000001223147223 */ /* 0x000fe40000010014 */
[----:B------:R-:W0:Y:S04]  /*1010*/  SHFL.BFLY PT, R7, R10, 0x8, 0x1f ;  /* 0x0d001f000a077f89 */ /* 0x000e2800000e0000 */
[----:B------:R-:W1:Y:S04]  /*1020*/  SHFL.BFLY PT, R9, R12, 0x8, 0x1f ;  /* 0x0d001f000c097f89 */ /* 0x000e6800000e0000 */
[----:B------:R-:W2:Y:S04]  /*1030*/  SHFL.BFLY PT, R13, R16, 0x8, 0x1f ;  /* 0x0d001f00100d7f89 */ /* 0x000ea800000e0000 */
[----:B------:R-:W3:Y:S01]  /*1040*/  SHFL.BFLY PT, R17, R20, 0x8, 0x1f ;  /* 0x0d001f0014117f89 */ /* 0x000ee200000e0000 */
[----:B0-----:R-:W-:Y:S01]  /*1050*/  FADD.FTZ R7, R10, R7 ;  /* 0x000000070a077221 */ /* 0x001fe20000010000 */
[----:B-1----:R-:W-:Y:S01]  /*1060*/  FADD.FTZ R11, R12, R9 ;  /* 0x000000090c0b7221 */ /* 0x002fe20000010000 */
[----:B--2---:R-:W-:Y:S01]  /*1070*/  FADD.FTZ R15, R16, R13 ;  /* 0x0000000d100f7221 */ /* 0x004fe20000010000 */
[----:B---3--:R-:W-:-:S02]  /*1080*/  FADD.FTZ R19, R20, R17 ;  /* 0x0000001114137221 */ /* 0x008fc40000010000 */
        /* <DEDUP_REMOVED lines=23> */
[----:B---3--:R-:W-:Y:S01]  /*1200*/  FADD.FTZ R15, R7, R8 ;  /* 0x00000008070f7221 */ /* 0x008fe20000010000 */
[----:B------:R-:W-:Y:S06]  /*1210*/  @P0 BRA `(.L_x_52) ;  /* 0x0000000000640947 */ /* 0x000fec0003800000 */
[----:B------:R-:W0:Y:S01]  /*1220*/  LDCU.64 UR8, c[0x0][0x3e8] ;  /* 0x00007d00ff0877ac */ /* 0x000e220008000a00 */
[----:B------:R-:W1:Y:S01]  /*1230*/  LDC.64 R10, c[0x0][0x3f0] ;  /* 0x0000fc00ff0a7b82 */ /* 0x000e620000000a00 */
[----:B------:R-:W-:Y:S01]  /*1240*/  ISETP.GE.AND P0, PT, R6, UR10, PT ;  /* 0x0000000a06007c0c */ /* 0x000fe2000bf06270 */
[----:B------:R-:W-:Y:S01]  /*1250*/  UMOV UR4, UR6 ;  /* 0x0000000600047c82 */ /* 0x000fe20008000000 */
[----:B------:R-:W-:Y:S01]  /*1260*/  UMOV UR5, URZ ;  /* 0x000000ff00057c82 */ /* 0x000fe20008000000 */
[----:B------:R-:W2:Y:S01]  /*1270*/  LDCU.64 UR16, c[0x0][0x3d0] ;  /* 0x00007a00ff1077ac */ /* 0x000ea20008000a00 */
[----:B------:R-:W-:Y:S02]  /*1280*/  ISETP.GE.AND P3, PT, R2, UR10, PT ;  /* 0x0000000a02007c0c */ /* 0x000fe4000bf66270 */
[----:B------:R-:W-:Y:S02]  /*1290*/  ISETP.GE.AND P2, PT, R3, UR10, PT ;  /* 0x0000000a03007c0c */ /* 0x000fe4000bf46270 */
[----:B------:R-:W-:Y:S01]  /*12a0*/  FSEL R3, R14, RZ, !P3 ;  /* 0x000000ff0e037208 */ /* 0x000fe20005800000 */
[----:B0-----:R-:W-:-:S04]  /*12b0*/  UIMAD.WIDE.U32 UR4, UR14, UR8, UR4 ;  /* 0x000000080e0472a5 */ /* 0x001fc8000f8e0004 */
[----:B------:R-:W-:-:S06]  /*12c0*/  UIMAD UR5, UR14, UR9, UR5 ;  /* 0x000000090e0572a4 */ /* 0x000fcc000f8e0205 */
[----:B-1----:R-:W-:-:S04]  /*12d0*/  IMAD.WIDE.U32 R8, R4, R10, UR4 ;  /* 0x0000000404087e25 */ /* 0x002fc8000f8e000a */
[----:B------:R-:W-:Y:S01]  /*12e0*/  IMAD R7, R4, R11, R9 ;  /* 0x0000000b04077224 */ /* 0x000fe200078e0209 */
[----:B------:R-:W-:Y:S02]  /*12f0*/  IADD3 R8, P1, PT, R2, R8, RZ ;  /* 0x0000000802087210 */ /* 0x000fe40007f3e0ff */
[----:B------:R-:W-:Y:S02]  /*1300*/  FSEL R11, R15, RZ, !P0 ;  /* 0x000000ff0f0b7208 */ /* 0x000fe40004000000 */
[----:B------:R-:W-:Y:S02]  /*1310*/  IADD3.X R7, PT, PT, RZ, R7, RZ, P1, !PT ;  /* 0x00000007ff077210 */ /* 0x000fe40000ffe4ff */
[C---:B--2---:R-:W-:Y:S02]  /*1320*/  LEA R6, P4, R8.reuse, UR16, 0x2 ;  /* 0x0000001008067c11 */ /* 0x044fe4000f8810ff */
[----:B------:R-:W-:Y:S02]  /*1330*/  ISETP.GE.AND P1, PT, R5, UR10, PT ;  /* 0x0000000a05007c0c */ /* 0x000fe4000bf26270 */
[----:B------:R-:W-:-:S02]  /*1340*/  LEA.HI.X R7, R8, UR17, R7, 0x2, P4 ;  /* 0x0000001108077c11 */ /* 0x000fc4000a0f1407 */
[----:B------:R-:W-:Y:S02]  /*1350*/  FSEL R5, R12, RZ, !P2 ;  /* 0x000000ff0c057208 */ /* 0x000fe40005000000 */
[----:B------:R-:W-:Y:S01]  /*1360*/  FSEL R9, R16, RZ, !P1 ;  /* 0x000000ff10097208 */ /* 0x000fe20004800000 */
[----:B------:R0:W-:Y:S04]  /*1370*/  STG.E desc[UR12][R6.64], R3 ;  /* 0x0000000306007986 */ /* 0x0001e8000c10190c */
[----:B------:R0:W-:Y:S04]  /*1380*/  STG.E desc[UR12][R6.64+0x40], R5 ;  /* 0x0000400506007986 */ /* 0x0001e8000c10190c */
[----:B------:R0:W-:Y:S04]  /*1390*/  STG.E desc[UR12][R6.64+0x80], R9 ;  /* 0x0000800906007986 */ /* 0x0001e8000c10190c */
[----:B------:R0:W-:Y:S02]  /*13a0*/  STG.E desc[UR12][R6.64+0xc0], R11 ;  /* 0x0000c00b06007986 */ /* 0x0001e4000c10190c */
.L_x_52:
[----:B------:R-:W-:Y:S05]  /*13b0*/  BSYNC.RECONVERGENT B0 ;  /* 0x0000000000007941 */ /* 0x000fea0003800200 */
.L_x_51:
[----:B------:R-:W-:Y:S01]  /*13c0*/  UIADD3 UR4, UPT, UPT, UR7, 0x3f, URZ ;  /* 0x0000003f07047890 */ /* 0x000fe2000fffe0ff */
[----:B0-----:R-:W0:Y:S01]  /*13d0*/  LDC.64 R10, c[0x0][0x440] ;  /* 0x00011000ff0a7b82 */ /* 0x001e220000000a00 */
[----:B------:R-:W-:Y:S02]  /*13e0*/  BSSY.RECONVERGENT B0, `(.L_x_53) ;  /* 0x0000019000007945 */ /* 0x000fe40003800200 */
[----:B------:R-:W-:-:S04]  /*13f0*/  USHF.R.S32.HI UR5, URZ, 0x1f, UR4 ;  /* 0x0000001fff057899 */ /* 0x000fc80008011404 */
[----:B------:R-:W-:Y:S01]  /*1400*/  ULEA.HI UR5, UR5, UR4, URZ, 0x6 ;  /* 0x0000000405057291 */ /* 0x000fe2000f8f30ff */
[----:B------:R-:W1:Y:S03]  /*1410*/  LDC.64 R12, c[0x0][0x448] ;  /* 0x00011200ff0c7b82 */ /* 0x000e660000000a00 */
[----:B------:R-:W-:-:S04]  /*1420*/  ULOP3.LUT UR5, UR5, 0xffffffc0, URZ, 0xc0, !UPT ;  /* 0xffffffc005057892 */ /* 0x000fc8000f8ec0ff */
[----:B------:R-:W-:-:S04]  /*1430*/  UIADD3 UR5, UPT, UPT, UR6, UR4, -UR5 ;  /* 0x0000000406057290 */ /* 0x000fc8000fffe805 */
[----:B------:R-:W-:-:S06]  /*1440*/  UIADD3 UR5, UPT, UPT, UR4, -UR5, URZ ;  /* 0x8000000504057290 */ /* 0x000fcc000fffe0ff */
[----:B------:R-:W-:-:S04]  /*1450*/  ISETP.GE.AND P0, PT, R0, UR5, PT ;  /* 0x0000000500007c0c */ /* 0x000fc8000bf06270 */
[----:B------:R-:W-:-:S13]  /*1460*/  ISETP.GT.U32.OR P0, PT, R0, 0x3f, P0 ;  /* 0x0000003f0000780c */ /* 0x000fda0000704470 */
[----:B------:R-:W-:Y:S05]  /*1470*/  @P0 BRA `(.L_x_54) ;  /* 0x00000000003c0947 */ /* 0x000fea0003800000 */
[----:B------:R-:W2:Y:S01]  /*1480*/  LDC.64 R6, c[0x0][0x418] ;  /* 0x00010600ff067b82 */ /* 0x000ea20000000a00 */
[----:B------:R-:W3:Y:S01]  /*1490*/  LDCU.64 UR4, c[0x0][0x420] ;  /* 0x00008400ff0477ac */ /* 0x000ee20008000a00 */
[----:B------:R-:W-:Y:S01]  /*14a0*/  IADD3 R2, PT, PT, R0, UR6, RZ ;  /* 0x0000000600027c10 */ /* 0x000fe2000fffe0ff */
[----:B------:R-:W-:Y:S02]  /*14b0*/  HFMA2 R3, -RZ, RZ, 0, 0 ;  /* 0x00000000ff037431 */ /* 0x000fe400000001ff */
[C---:B-----5:R-:W-:Y:S01]  /*14c0*/  FMUL.FTZ R5, R48.reuse, 1.4426950216293334961 ;  /* 0x3fb8aa3b30057820 */ /* 0x060fe20000410000 */
[----:B------:R-:W-:Y:S02]  /*14d0*/  FSETP.NEU.FTZ.AND P0, PT, R48, -INF , PT ;  /* 0xff8000003000780b */ /* 0x000fe40003f1d000 */
[----:B------:R-:W4:Y:S02]  /*14e0*/  LDC.64 R8, c[0x0][0x410] ;  /* 0x00010400ff087b82 */ /* 0x000f240000000a00 */
[----:B------:R-:W-:Y:S01]  /*14f0*/  FSEL R5, R5, RZ, P0 ;  /* 0x000000ff05057208 */ /* 0x000fe20000000000 */
[----:B--2---:R-:W-:-:S04]  /*1500*/  IMAD.WIDE.U32 R2, R6, UR14, R2 ;  /* 0x0000000e06027c25 */ /* 0x004fc8000f8e0002 */
[----:B------:R-:W-:Y:S02]  /*1510*/  IMAD R3, R7, UR14, R3 ;  /* 0x0000000e07037c24 */ /* 0x000fe4000f8e0203 */
[----:B---3--:R-:W-:-:S04]  /*1520*/  IMAD.WIDE.U32 R2, R4, UR4, R2 ;  /* 0x0000000404027c25 */ /* 0x008fc8000f8e0002 */
[----:B------:R-:W-:Y:S01]  /*1530*/  IMAD R3, R4, UR5, R3 ;  /* 0x0000000504037c24 */ /* 0x000fe2000f8e0203 */
[----:B----4-:R-:W-:-:S04]  /*1540*/  LEA R6, P1, R2, R8, 0x2 ;  /* 0x0000000802067211 */ /* 0x010fc800078210ff */
[----:B------:R-:W-:-:S05]  /*1550*/  LEA.HI.X R7, R2, R9, R3, 0x2, P1 ;  /* 0x0000000902077211 */ /* 0x000fca00008f1403 */
[----:B------:R2:W-:Y:S04]  /*1560*/  STG.E desc[UR12][R6.64], R5 ;  /* 0x0000000506007986 */ /* 0x0005e8000c10190c */
.L_x_54:
[----:B------:R-:W-:Y:S05]  /*1570*/  BSYNC.RECONVERGENT B0 ;  /* 0x0000000000007941 */ /* 0x000fea0003800200 */
.L_x_53:
[----:B------:R-:W-:Y:S01]  /*1580*/  USHF.L.U32 UR4, UR11, 0xd, URZ ;  /* 0x0000000d0b047899 */ /* 0x000fe200080006ff */
[----:B------:R-:W-:Y:S01]  /*1590*/  SHF.L.U32 R2, R0, 0x2, RZ ;  /* 0x0000000200027819 */ /* 0x000fe200000006ff */
[----:B------:R-:W3:Y:S01]  /*15a0*/  LDCU.64 UR8, c[0x0][0x458] ;  /* 0x00008b00ff0877ac */ /* 0x000ee20008000a00 */
[----:B------:R-:W-:-:S03]  /*15b0*/  MOV R3, RZ ;  /* 0x000000ff00037202 */ /* 0x000fc60000000f00 */
[----:B------:R-:W-:-:S05]  /*15c0*/  LOP3.LUT R2, R2, UR4, RZ, 0xfc, !PT ;  /* 0x0000000402027c12 */ /* 0x000fca000f8efcff */
[----:B------:R-:W2:Y:S01]  /*15d0*/  LDCU.64 UR4, c[0x0][0x428] ;  /* 0x00008500ff0477ac */ /* 0x000ea20008000a00 */
[----:B0-----:R-:W-:-:S04]  /*15e0*/  IMAD.WIDE.U32 R2, R10, UR14, R2 ;  /* 0x0000000e0a027c25 */ /* 0x001fc8000f8e0002 */
[----:B------:R-:W-:Y:S01]  /*15f0*/  IMAD R3, R11, UR14, R3 ;  /* 0x0000000e0b037c24 */ /* 0x000fe2000f8e0203 */
[----:B---3--:R-:W-:Y:S01]  /*1600*/  ISETP.NE.U32.AND P0, PT, RZ, UR8, PT ;  /* 0x00000008ff007c0c */ /* 0x008fe2000bf05070 */
[----:B-1----:R-:W-:-:S03]  /*1610*/  IMAD.WIDE.U32 R2, R4, R12, R2 ;  /* 0x0000000c04027225 */ /* 0x002fc600078e0002 */
[----:B------:R-:W-:Y:S01]  /*1620*/  ISETP.NE.AND.EX P0, PT, RZ, UR9, PT, P0 ;  /* 0x00000009ff007c0c */ /* 0x000fe2000bf05300 */
[----:B------:R-:W-:-:S03]  /*1630*/  IMAD R3, R4, R13, R3 ;  /* 0x0000000d04037224 */ /* 0x000fc600078e0203 */
[----:B------:R-:W-:Y:S02]  /*1640*/  ISETP.NE.OR P0, PT, R0, RZ, !P0 ;  /* 0x000000ff0000720c */ /* 0x000fe40004705670 */
[----:B--2---:R-:W-:-:S04]  /*1650*/  LEA R6, P1, R2, UR4, 0x2 ;  /* 0x0000000402067c11 */ /* 0x004fc8000f8210ff */
        /* <DEDUP_REMOVED lines=11> */
[----:B0-----:R-:W0:Y:S08]  /*1710*/  LDC R7, c[0x0][0x390] ;  /* 0x0000e400ff077b82 */ /* 0x001e300000000800 */
[----:B------:R-:W2:Y:S01]  /*1720*/  LDC.64 R2, c[0x0][0x458] ;  /* 0x00011600ff027b82 */ /* 0x000ea20000000a00 */
[----:B-1----:R-:W-:-:S04]  /*1730*/  IMAD R4, R5, UR11, R4 ;  /* 0x0000000b05047c24 */ /* 0x002fc8000f8e0204 */
[----:B0-----:R-:W-:-:S04]  /*1740*/  IMAD R5, R4, R7, UR14 ;  /* 0x0000000e04057e24 */ /* 0x001fc8000f8e0207 */
[----:B--2---:R-:W-:-:S05]  /*1750*/  IMAD.WIDE R2, R5, 0x4, R2 ;  /* 0x0000000405027825 */ /* 0x004fca00078e0202 */
[----:B------:R-:W-:Y:S01]  /*1760*/  STG.E desc[UR12][R2.64], RZ ;  /* 0x000000ff02007986 */ /* 0x000fe2000c10190c */
[----:B------:R-:W-:Y:S05]  /*1770*/  EXIT ;  /* 0x000000000000794d */ /* 0x000fea0003800000 */
.L_x_55:
        /* <DEDUP_REMOVED lines=16> */
.L_x_130:


//--------------------- .text._ZN7cutlass13device_kernelIN5flash11enable_sm90INS1_16FlashAttnBwdSm90INS1_25CollectiveMainloopBwdSm90ILi2ELi2ELi2EN4cute5tupleIJNS5_1CILi1EEES8_S8_EEENS6_IJNS7_ILi64EEENS7_ILi128EEESB_EEENS_6half_tEfNS_4arch4Sm90ELb1ELb0ELb0ELb1ELb0ELb1ELb0ELb0ELi2ELi1ELi2ELi1ELb0EEENS1_21CollectiveEpilogueBwdISC_SD_SF_Li256ELb1ELb0ELi1EEENS1_25SingleTileBwdLPTSchedulerILb1ELi128ELb0EEEEEEEEEvNT_6ParamsE --------------------------
	.section	.text._ZN7cutlass13device_kernelIN5flash11enable_sm90INS1_16FlashAttnBwdSm90INS1_25CollectiveMainloopBwdSm90ILi2ELi2ELi2EN4cute5tupleIJNS5_1CILi1EEES8_S8_EEENS6_IJNS7_ILi64EEENS7_ILi128EEESB_EEENS_6half_tEfNS_4arch4Sm90ELb1ELb0ELb0ELb1ELb0ELb1ELb0ELb0ELi2ELi1ELi2ELi1ELb0EEENS1_21CollectiveEpilogueBwdISC_SD_SF_Li256ELb1ELb0ELi1EEENS1_25SingleTileBwdLPTSchedulerILb1ELi128ELb0EEEEEEEEEvNT_6ParamsE,"ax",@progbits
	.align	128
.text._ZN7cutlass13device_kernelIN5flash11enable_sm90INS1_16FlashAttnBwdSm90INS1_25CollectiveMainloopBwdSm90ILi2ELi2ELi2EN4cute5tupleIJNS5_1CILi1EEES8_S8_EEENS6_IJNS7_ILi64EEENS7_ILi128EEESB_EEENS_6half_tEfNS_4arch4Sm90ELb1ELb0ELb0ELb1ELb0ELb1ELb0ELb0ELi2ELi1ELi2ELi1ELb0EEENS1_21CollectiveEpilogueBwdISC_SD_SF_Li256ELb1ELb0ELi1EEENS1_25SingleTileBwdLPTSchedulerILb1ELi128ELb0EEEEEEEEEvNT_6ParamsE:
        .type           _ZN7cutlass13device_kernelIN5flash11enable_sm90INS1_16FlashAttnBwdSm90INS1_25CollectiveMainloopBwdSm90ILi2ELi2ELi2EN4cute5tupleIJNS5_1CILi1EEES8_S8_EEENS6_IJNS7_ILi64EEENS7_ILi128EEESB_EEENS_6half_tEfNS_4arch4Sm90ELb1ELb0ELb0ELb1ELb0ELb1ELb0ELb0ELi2ELi1ELi2ELi1ELb0EEENS1_21CollectiveEpilogueBwdISC_SD_SF_Li256ELb1ELb0ELi1EEENS1_25SingleTileBwdLPTSchedulerILb1ELi128ELb0EEEEEEEEEvNT_6ParamsE,@function
        .size           _ZN7cutlass13device_kernelIN5flash11enable_sm90INS1_16FlashAttnBwdSm90INS1_25CollectiveMainloopBwdSm90ILi2ELi2ELi2EN4cute5tupleIJNS5_1CILi1EEES8_S8_EEENS6_IJNS7_ILi64EEENS7_ILi128EEESB_EEENS_6half_tEfNS_4arch4Sm90ELb1ELb0ELb0ELb1ELb0ELb1ELb0ELb0ELi2ELi1ELi2ELi1ELb0EEENS1_21CollectiveEpilogueBwdISC_SD_SF_Li256ELb1ELb0ELi1EEENS1_25SingleTileBwdLPTSchedulerILb1ELi128ELb0EEEEEEEEEvNT_6ParamsE,(.L_x_131 - _ZN7cutlass13device_kernelIN5flash11enable_sm90INS1_16FlashAttnBwdSm90INS1_25CollectiveMainloopBwdSm90ILi2ELi2ELi2EN4cute5tupleIJNS5_1CILi1EEES8_S8_EEENS6_IJNS7_ILi64EEENS7_ILi128EEESB_EEENS_6half_tEfNS_4arch4Sm90ELb1ELb0ELb0ELb1ELb0ELb1ELb0ELb0ELi2ELi1ELi2ELi1ELb0EEENS1_21CollectiveEpilogueBwdISC_SD_SF_Li256ELb1ELb0ELi1EEENS1_25SingleTileBwdLPTSchedulerILb1ELi128ELb0EEEEEEEEEvNT_6ParamsE)
        .other          _ZN7cutlass13device_kernelIN5flash11enable_sm90INS1_16FlashAttnBwdSm90INS1_25CollectiveMainloopBwdSm90ILi2ELi2ELi2EN4cute5tupleIJNS5_1CILi1EEES8_S8_EEENS6_IJNS7_ILi64EEENS7_ILi128EEESB_EEENS_6half_tEfNS_4arch4Sm90ELb1ELb0ELb0ELb1ELb0ELb1ELb0ELb0ELi2ELi1ELi2ELi1ELb0EEENS1_21CollectiveEpilogueBwdISC_SD_SF_Li256ELb1ELb0ELi1EEENS1_25SingleTileBwdLPTSchedulerILb1ELi128ELb0EEEEEEEEEvNT_6ParamsE,@"STO_CUDA_ENTRY STV_DEFAULT"
_ZN7cutlass13device_kernelIN5flash11enable_sm90INS1_16FlashAttnBwdSm90INS1_25CollectiveMainloopBwdSm90ILi2ELi2ELi2EN4cute5tupleIJNS5_1CILi1EEES8_S8_EEENS6_IJNS7_ILi64EEENS7_ILi128EEESB_EEENS_6half_tEfNS_4arch4Sm90ELb1ELb0ELb0ELb1ELb0ELb1ELb0ELb0ELi2ELi1ELi2ELi1ELb0EEENS1_21CollectiveEpilogueBwdISC_SD_SF_Li256ELb1ELb0ELi1EEENS1_25SingleTileBwdLPTSchedulerILb1ELi128ELb0EEEEEEEEEvNT_6ParamsE:
[----:B------:R-:W-:Y:S01]  /*0000*/  LDC R1, c[0x0][0x37c] ;  /* 0x0000df00ff017b82 */ /* 0x000fe20000000800 */
[----:B------:R-:W-:Y:S05]  /*0010*/  EXIT ;  /* 0x000000000000794d */ /* 0x000fea0003800000 */
.L_x_56:
        /* <DEDUP_REMOVED lines=14> */
.L_x_131:


//--------------------- .text._ZN7cutlass13device_kernelIN5flash11enable_sm90INS1_16FlashAttnBwdSm90INS1_25CollectiveMainloopBwdSm90ILi2ELi2ELi2EN4cute5tupleIJNS5_1CILi1EEES8_S8_EEENS6_IJNS7_ILi64EEENS7_ILi128EEESB_EEENS_6half_tEfNS_4arch4Sm90ELb1ELb0ELb0ELb1ELb1ELb1ELb0ELb0ELi2ELi1ELi2ELi1ELb0EEENS1_21CollectiveEpilogueBwdISC_SD_SF_Li256ELb1ELb0ELi1EEENS1_25SingleTileBwdLPTSchedulerILb1ELi128ELb1EEEEEEEEEvNT_6ParamsE --------------------------
	.section	.text._ZN7cutlass13device_kernelIN5flash11enable_sm90INS1_16FlashAttnBwdSm90INS1_25CollectiveMainloopBwdSm90ILi2ELi2ELi2EN4cute5tupleIJNS5_1CILi1EEES8_S8_EEENS6_IJNS7_ILi64EEENS7_ILi128EEESB_EEENS_6half_tEfNS_4arch4Sm90ELb1ELb0ELb0ELb1ELb1ELb1ELb0ELb0ELi2ELi1ELi2ELi1ELb0EEENS1_21CollectiveEpilogueBwdISC_SD_SF_Li256ELb1ELb0ELi1EEENS1_25SingleTileBwdLPTSchedulerILb1ELi128ELb1EEEEEEEEEvNT_6ParamsE,"ax",@progbits
	.align	128
.text._ZN7cutlass13device_kernelIN5flash11enable_sm90INS1_16FlashAttnBwdSm90INS1_25CollectiveMainloopBwdSm90ILi2ELi2ELi2EN4cute5tupleIJNS5_1CILi1EEES8_S8_EEENS6_IJNS7_ILi64EEENS7_ILi128EEESB_EEENS_6half_tEfNS_4arch4Sm90ELb1ELb0ELb0ELb1ELb1ELb1ELb0ELb0ELi2ELi1ELi2ELi1ELb0EEENS1_21CollectiveEpilogueBwdISC_SD_SF_Li256ELb1ELb0ELi1EEENS1_25SingleTileBwdLPTSchedulerILb1ELi128ELb1EEEEEEEEEvNT_6ParamsE:
        .type           _ZN7cutlass13device_kernelIN5flash11enable_sm90INS1_16FlashAttnBwdSm90INS1_25CollectiveMainloopBwdSm90ILi2ELi2ELi2EN4cute5tupleIJNS5_1CILi1EEES8_S8_EEENS6_IJNS7_ILi64EEENS7_ILi128EEESB_EEENS_6half_tEfNS_4arch4Sm90ELb1ELb0ELb0ELb1ELb1ELb1ELb0ELb0ELi2ELi1ELi2ELi1ELb0EEENS1_21CollectiveEpilogueBwdISC_SD_SF_Li256ELb1ELb0ELi1EEENS1_25SingleTileBwdLPTSchedulerILb1ELi128ELb1EEEEEEEEEvNT_6ParamsE,@function
        .size           _ZN7cutlass13device_kernelIN5flash11enable_sm90INS1_16FlashAttnBwdSm90INS1_25CollectiveMainloopBwdSm90ILi2ELi2ELi2EN4cute5tupleIJNS5_1CILi1EEES8_S8_EEENS6_IJNS7_ILi64EEENS7_ILi128EEESB_EEENS_6half_tEfNS_4arch4Sm90ELb1ELb0ELb0ELb1ELb1ELb1ELb0ELb0ELi2ELi1ELi2ELi1ELb0EEENS1_21CollectiveEpilogueBwdISC_SD_SF_Li256ELb1ELb0ELi1EEENS1_25SingleTileBwdLPTSchedulerILb1ELi128ELb1EEEEEEEEEvNT_6ParamsE,(.L_x_132 - _ZN7cutlass13device_kernelIN5flash11enable_sm90INS1_16FlashAttnBwdSm90INS1_25CollectiveMainloopBwdSm90ILi2ELi2ELi2EN4cute5tupleIJNS5_1CILi1EEES8_S8_EEENS6_IJNS7_ILi64EEENS7_ILi128EEESB_EEENS_6half_tEfNS_4arch4Sm90ELb1ELb0ELb0ELb1ELb1ELb1ELb0ELb0ELi2ELi1ELi2ELi1ELb0EEENS1_21CollectiveEpilogueBwdISC_SD_SF_Li256ELb1ELb0ELi1EEENS1_25SingleTileBwdLPTSchedulerILb1ELi128ELb1EEEEEEEEEvNT_6ParamsE)
        .other          _ZN7cutlass13device_kernelIN5flash11enable_sm90INS1_16FlashAttnBwdSm90INS1_25CollectiveMainloopBwdSm90ILi2ELi2ELi2EN4cute5tupleIJNS5_1CILi1EEES8_S8_EEENS6_IJNS7_ILi64EEENS7_ILi128EEESB_EEENS_6half_tEfNS_4arch4Sm90ELb1ELb0ELb0ELb1ELb1ELb1ELb0ELb0ELi2ELi1ELi2ELi1ELb0EEENS1_21CollectiveEpilogueBwdISC_SD_SF_Li256ELb1ELb0ELi1EEENS1_25SingleTileBwdLPTSchedulerILb1ELi128ELb1EEEEEEEEEvNT_6ParamsE,@"STO_CUDA_ENTRY STV_DEFAULT"
_ZN7cutlass13device_kernelIN5flash11enable_sm90INS1_16FlashAttnBwdSm90INS1_25CollectiveMainloopBwdSm90ILi2ELi2ELi2EN4cute5tupleIJNS5_1CILi1EEES8_S8_EEENS6_IJNS7_ILi64EEENS7_ILi128EEESB_EEENS_6half_tEfNS_4arch4Sm90ELb1ELb0ELb0ELb1ELb1ELb1ELb0ELb0ELi2ELi1ELi2ELi1ELb0EEENS1_21CollectiveEpilogueBwdISC_SD_SF_Li256ELb1ELb0ELi1EEENS1_25SingleTileBwdLPTSchedulerILb1ELi128ELb1EEEEEEEEEvNT_6ParamsE:
[----:B------:R-:W-:Y:S01]  /*0000*/  LDC R1, c[0x0][0x37c] ;  /* 0x0000df00ff017b82 */ /* 0x000fe20000000800 */
[----:B------:R-:W-:Y:S05]  /*0010*/  EXIT ;  /* 0x000000000000794d */ /* 0x000fea0003800000 */
.L_x_57:
        /* <DEDUP_REMOVED lines=14> */
.L_x_132:


//--------------------- .text._ZN7cutlass13device_kernelIN5flash11enable_sm90INS1_16FlashAttnBwdSm90INS1_25CollectiveMainloopBwdSm90ILi2ELi2ELi2EN4cute5tupleIJNS5_1CILi1EEES8_S8_EEENS6_IJNS7_ILi64EEENS7_ILi128EEESB_EEENS_6half_tEfNS_4arch4Sm90ELb1ELb0ELb0ELb1ELb0ELb1ELb0ELb0ELi2ELi1ELi2ELi1ELb0EEENS1_24CollectiveEpilogueBwdGQAISC_fSF_Li256ELb1ELb0EEENS1_25SingleTileBwdLPTSchedulerILb1ELi128ELb0EEEEEEEEEvNT_6ParamsE --------------------------
	.section	.text._ZN7cutlass13device_kernelIN5flash11enable_sm90INS1_16FlashAttnBwdSm90INS1_25CollectiveMainloopBwdSm90ILi2ELi2ELi2EN4cute5tupleIJNS5_1CILi1EEES8_S8_EEENS6_IJNS7_ILi64EEENS7_ILi128EEESB_EEENS_6half_tEfNS_4arch4Sm90ELb1ELb0ELb0ELb1ELb0ELb1ELb0ELb0ELi2ELi1ELi2ELi1ELb0EEENS1_24CollectiveEpilogueBwdGQAISC_fSF_Li256ELb1ELb0EEENS1_25SingleTileBwdLPTSchedulerILb1ELi128ELb0EEEEEEEEEvNT_6ParamsE,"ax",@progbits
	.align	128
.text._ZN7cutlass13device_kernelIN5flash11enable_sm90INS1_16FlashAttnBwdSm90INS1_25CollectiveMainloopBwdSm90ILi2ELi2ELi2EN4cute5tupleIJNS5_1CILi1EEES8_S8_EEENS6_IJNS7_ILi64EEENS7_ILi128EEESB_EEENS_6half_tEfNS_4arch4Sm90ELb1ELb0ELb0ELb1ELb0ELb1ELb0ELb0ELi2ELi1ELi2ELi1ELb0EEENS1_24CollectiveEpilogueBwdGQAISC_fSF_Li256ELb1ELb0EEENS1_25SingleTileBwdLPTSchedulerILb1ELi128ELb0EEEEEEEEEvNT_6ParamsE:
        .type           _ZN7cutlass13device_kernelIN5flash11enable_sm90INS1_16FlashAttnBwdSm90INS1_25CollectiveMainloopBwdSm90ILi2ELi2ELi2EN4cute5tupleIJNS5_1CILi1EEES8_S8_EEENS6_IJNS7_ILi64EEENS7_ILi128EEESB_EEENS_6half_tEfNS_4arch4Sm90ELb1ELb0ELb0ELb1ELb0ELb1ELb0ELb0ELi2ELi1ELi2ELi1ELb0EEENS1_24CollectiveEpilogueBwdGQAISC_fSF_Li256ELb1ELb0EEENS1_25SingleTileBwdLPTSchedulerILb1ELi128ELb0EEEEEEEEEvNT_6ParamsE,@function
        .size           _ZN7cutlass13device_kernelIN5flash11enable_sm90INS1_16FlashAttnBwdSm90INS1_25CollectiveMainloopBwdSm90ILi2ELi2ELi2EN4cute5tupleIJNS5_1CILi1EEES8_S8_EEENS6_IJNS7_ILi64EEENS7_ILi128EEESB_EEENS_6half_tEfNS_4arch4Sm90ELb1ELb0ELb0ELb1ELb0ELb1ELb0ELb0ELi2ELi1ELi2ELi1ELb0EEENS1_24CollectiveEpilogueBwdGQAISC_fSF_Li256ELb1ELb0EEENS1_25SingleTileBwdLPTSchedulerILb1ELi128ELb0EEEEEEEEEvNT_6ParamsE,(.L_x_133 - _ZN7cutlass13device_kernelIN5flash11enable_sm90INS1_16FlashAttnBwdSm90INS1_25CollectiveMainloopBwdSm90ILi2ELi2ELi2EN4cute5tupleIJNS5_1CILi1EEES8_S8_EEENS6_IJNS7_ILi64EEENS7_ILi128EEESB_EEENS_6half_tEfNS_4arch4Sm90ELb1ELb0ELb0ELb1ELb0ELb1ELb0ELb0ELi2ELi1ELi2ELi1ELb0EEENS1_24CollectiveEpilogueBwdGQAISC_fSF_Li256ELb1ELb0EEENS1_25SingleTileBwdLPTSchedulerILb1ELi128ELb0EEEEEEEEEvNT_6ParamsE)
        .other          _ZN7cutlass13device_kernelIN5flash11enable_sm90INS1_16FlashAttnBwdSm90INS1_25CollectiveMainloopBwdSm90ILi2ELi2ELi2EN4cute5tupleIJNS5_1CILi1EEES8_S8_EEENS6_IJNS7_ILi64EEENS7_ILi128EEESB_EEENS_6half_tEfNS_4arch4Sm90ELb1ELb0ELb0ELb1ELb0ELb1ELb0ELb0ELi2ELi1ELi2ELi1ELb0EEENS1_24CollectiveEpilogueBwdGQAISC_fSF_Li256ELb1ELb0EEENS1_25SingleTileBwdLPTSchedulerILb1ELi128ELb0EEEEEEEEEvNT_6ParamsE,@"STO_CUDA_ENTRY STV_DEFAULT"
_ZN7cutlass13device_kernelIN5flash11enable_sm90INS1_16FlashAttnBwdSm90INS1_25CollectiveMainloopBwdSm90ILi2ELi2ELi2EN4cute5tupleIJNS5_1CILi1EEES8_S8_EEENS6_IJNS7_ILi64EEENS7_ILi128EEESB_EEENS_6half_tEfNS_4arch4Sm90ELb1ELb0ELb0ELb1ELb0ELb1ELb0ELb0ELi2ELi1ELi2ELi1ELb0EEENS1_24CollectiveEpilogueBwdGQAISC_fSF_Li256ELb1ELb0EEENS1_25SingleTileBwdLPTSchedulerILb1ELi128ELb0EEEEEEEEEvNT_6ParamsE:
[----:B------:R-:W-:Y:S01]  /*0000*/  LDC R1, c[0x0][0x37c] ;  /* 0x0000df00ff017b82 */ /* 0x000fe20000000800 */
[----:B------:R-:W-:Y:S05]  /*0010*/  EXIT ;  /* 0x000000000000794d */ /* 0x000fea0003800000 */
.L_x_58:
        /* <DEDUP_REMOVED lines=14> */
.L_x_133:


//--------------------- .text._ZN7cutlass13device_kernelIN5flash32FlashAttnBwdPostprocessConvertdQIN4cute5tupleIJNS3_1CILi128EEES6_EEENS_6half_tEfNS_4arch4Sm90ELi256ENS3_8TiledMMAINS3_8MMA_AtomIJNS3_4SM904GMMA26MMA_64x128x16_F32F16F16_RSILNSE_5MajorE0ELSG_1ELNSE_7ScaleInE1ELSH_1EEEEEENS3_6LayoutINS4_IJNS5_ILi2EEENS5_ILi1EEESM_EEENS4_IJSM_NS5_ILi0EEESO_EEEEENS4_IJNS3_10UnderscoreESR_SR_EEEEELb0EEEEEvNT_6ParamsE --------------------------
	.section	.text._ZN7cutlass13device_kernelIN5flash32FlashAttnBwdPostprocessConvertdQIN4cute5tupleIJNS3_1CILi128EEES6_EEENS_6half_tEfNS_4arch4Sm90ELi256ENS3_8TiledMMAINS3_8MMA_AtomIJNS3_4SM904GMMA26MMA_64x128x16_F32F16F16_RSILNSE_5MajorE0ELSG_1ELNSE_7ScaleInE1ELSH_1EEEEEENS3_6LayoutINS4_IJNS5_ILi2EEENS5_ILi1EEESM_EEENS4_IJSM_NS5_ILi0EEESO_EEEEENS4_IJNS3_10UnderscoreESR_SR_EEEEELb0EEEEEvNT_6ParamsE,"ax",@progbits
	.align	128
.text._ZN7cutlass13device_kernelIN5flash32FlashAttnBwdPostprocessConvertdQIN4cute5tupleIJNS3_1CILi128EEES6_EEENS_6half_tEfNS_4arch4Sm90ELi256ENS3_8TiledMMAINS3_8MMA_AtomIJNS3_4SM904GMMA26MMA_64x128x16_F32F16F16_RSILNSE_5MajorE0ELSG_1ELNSE_7ScaleInE1ELSH_1EEEEEENS3_6LayoutINS4_IJNS5_ILi2EEENS5_ILi1EEESM_EEENS4_IJSM_NS5_ILi0EEESO_EEEEENS4_IJNS3_10UnderscoreESR_SR_EEEEELb0EEEEEvNT_6ParamsE:
        .type           _ZN7cutlass13device_kernelIN5flash32FlashAttnBwdPostprocessConvertdQIN4cute5tupleIJNS3_1CILi128EEES6_EEENS_6half_tEfNS_4arch4Sm90ELi256ENS3_8TiledMMAINS3_8MMA_AtomIJNS3_4SM904GMMA26MMA_64x128x16_F32F16F16_RSILNSE_5MajorE0ELSG_1ELNSE_7ScaleInE1ELSH_1EEEEEENS3_6LayoutINS4_IJNS5_ILi2EEENS5_ILi1EEESM_EEENS4_IJSM_NS5_ILi0EEESO_EEEEENS4_IJNS3_10UnderscoreESR_SR_EEEEELb0EEEEEvNT_6ParamsE,@function
        .size           _ZN7cutlass13device_kernelIN5flash32FlashAttnBwdPostprocessConvertdQIN4cute5tupleIJNS3_1CILi128EEES6_EEENS_6half_tEfNS_4arch4Sm90ELi256ENS3_8TiledMMAINS3_8MMA_AtomIJNS3_4SM904GMMA26MMA_64x128x16_F32F16F16_RSILNSE_5MajorE0ELSG_1ELNSE_7ScaleInE1ELSH_1EEEEEENS3_6LayoutINS4_IJNS5_ILi2EEENS5_ILi1EEESM_EEENS4_IJSM_NS5_ILi0EEESO_EEEEENS4_IJNS3_10UnderscoreESR_SR_EEEEELb0EEEEEvNT_6ParamsE,(.L_x_134 - _ZN7cutlass13device_kernelIN5flash32FlashAttnBwdPostprocessConvertdQIN4cute5tupleIJNS3_1CILi128EEES6_EEENS_6half_tEfNS_4arch4Sm90ELi256ENS3_8TiledMMAINS3_8MMA_AtomIJNS3_4SM904GMMA26MMA_64x128x16_F32F16F16_RSILNSE_5MajorE0ELSG_1ELNSE_7ScaleInE1ELSH_1EEEEEENS3_6LayoutINS4_IJNS5_ILi2EEENS5_ILi1EEESM_EEENS4_IJSM_NS5_ILi0EEESO_EEEEENS4_IJNS3_10UnderscoreESR_SR_EEEEELb0EEEEEvNT_6ParamsE)
        .other          _ZN7cutlass13device_kernelIN5flash32FlashAttnBwdPostprocessConvertdQIN4cute5tupleIJNS3_1CILi128EEES6_EEENS_6half_tEfNS_4arch4Sm90ELi256ENS3_8TiledMMAINS3_8MMA_AtomIJNS3_4SM904GMMA26MMA_64x128x16_F32F16F16_RSILNSE_5MajorE0ELSG_1ELNSE_7ScaleInE1ELSH_1EEEEEENS3_6LayoutINS4_IJNS5_ILi2EEENS5_ILi1EEESM_EEENS4_IJSM_NS5_ILi0EEESO_EEEEENS4_IJNS3_10UnderscoreESR_SR_EEEEELb0EEEEEvNT_6ParamsE,@"STO_CUDA_ENTRY STV_DEFAULT"
_ZN7cutlass13device_kernelIN5flash32FlashAttnBwdPostprocessConvertdQIN4cute5tupleIJNS3_1CILi128EEES6_EEENS_6half_tEfNS_4arch4Sm90ELi256ENS3_8TiledMMAINS3_8MMA_AtomIJNS3_4SM904GMMA26MMA_64x128x16_F32F16F16_RSILNSE_5MajorE0ELSG_1ELNSE_7ScaleInE1ELSH_1EEEEEENS3_6LayoutINS4_IJNS5_ILi2EEENS5_ILi1EEESM_EEENS4_IJSM_NS5_ILi0EEESO_EEEEENS4_IJNS3_10UnderscoreESR_SR_EEEEELb0EEEEEvNT_6ParamsE:
        /* <DEDUP_REMOVED lines=9> */
[----:B------:R-:W-:Y:S02]  /*0090*/  CS2R R6, SRZ ;  /* 0x0000000000067805 */ /* 0x000fe4000001ff00 */
[----:B------:R-:W-:Y:S01]  /*00a0*/  CS2R R64, SRZ ;  /* 0x0000000000407805 */ /* 0x000fe2000001ff00 */
[----:B------:R-:W1:Y:S01]  /*00b0*/  LDCU UR6, c[0x0][0x3b0] ;  /* 0x00007600ff0677ac */ /* 0x000e620008000800 */
[----:B0-----:R-:W-:-:S04]  /*00c0*/  UISETP.NE.U32.AND UP0, UPT, UR4, URZ, UPT ;  /* 0x000000ff0400728c */ /* 0x001fc8000bf05070 */
[----:B------:R-:W-:Y:S01]  /*00d0*/  UISETP.NE.AND.EX UP0, UPT, UR5, URZ, UPT, UP0 ;  /* 0x000000ff0500728c */ /* 0x000fe2000bf05300 */
[----:B-1----:R-:W-:-:S08]  /*00e0*/  IMAD.U32 R59, RZ, RZ, UR6 ;  /* 0x00000006ff3b7e24 */ /* 0x002fd0000f8e00ff */
[----:B------:R-:W-:Y:S05]  /*00f0*/  BRA.U !UP0, `(.L_x_60) ;  /* 0x0000000108547547 */ /* 0x000fea000b800000 */
[----:B------:R-:W-:Y:S05]  /*0100*/  BRA `(.L_x_61) ;  /* 0x0000000000387947 */ /* 0x000fea0003800000 */
.L_x_59:
[----:B------:R-:W0:Y:S01]  /*0110*/  LDC.64 R2, c[0x0][0x3e0] ;  /* 0x0000f800ff027b82 */ /* 0x000e220000000a00 */
[----:B------:R-:W1:Y:S01]  /*0120*/  LDCU.64 UR4, c[0x0][0x3e8] ;  /* 0x00007d00ff0477ac */ /* 0x000e620008000a00 */
[----:B0-----:R-:W-:-:S05]  /*0130*/  IMAD.WIDE.U32 R2, R9, 0x4, R2 ;  /* 0x0000000409027825 */ /* 0x001fca00078e0002 */
[----:B------:R-:W2:Y:S01]  /*0140*/  LDG.E R64, desc[UR8][R2.64] ;  /* 0x0000000802407981 */ /* 0x000ea2000c1e1900 */
[----:B-1----:R-:W-:-:S04]  /*0150*/  UISETP.NE.U32.AND UP0, UPT, UR4, URZ, UPT ;  /* 0x000000ff0400728c */ /* 0x002fc8000bf05070 */
[----:B------:R-:W-:Y:S01]  /*0160*/  UISETP.NE.AND.EX UP0, UPT, UR5, URZ, UPT, UP0 ;  /* 0x000000ff0500728c */ /* 0x000fe2000bf05300 */
[--C-:B--2---:R-:W-:Y:S01]  /*0170*/  IMAD R0, R9, 0x80, R64.reuse ;  /* 0x0000008009007824 */ /* 0x104fe200078e0240 */
[----:B------:R-:W-:-:S04]  /*0180*/  SHF.R.S32.HI R65, RZ, 0x1f, R64 ;  /* 0x0000001fff417819 */ /* 0x000fc80000011440 */
[----:B------:R-:W-:-:S04]  /*0190*/  SHF.R.S32.HI R7, RZ, 0x1f, R0 ;  /* 0x0000001fff077819 */ /* 0x000fc80000011400 */
[----:B------:R-:W-:-:S04]  /*01a0*/  LEA.HI R7, R7, R0, RZ, 0x7 ;  /* 0x0000000007077211 */ /* 0x000fc800078f38ff */
[----:B------:R-:W-:-:S04]  /*01b0*/  SHF.L.U32 R7, R7, 0x7, RZ ;  /* 0x0000000707077819 */ /* 0x000fc800000006ff */
[----:B------:R-:W-:-:S04]  /*01c0*/  LOP3.LUT R6, R7, 0xffffc000, RZ, 0xc0, !PT ;  /* 0xffffc00007067812 */ /* 0x000fc800078ec0ff */
[----:B------:R-:W-:Y:S01]  /*01d0*/  SHF.R.S32.HI R7, RZ, 0x1f, R6 ;  /* 0x0000001fff077819 */ /* 0x000fe20000011406 */
[----:B------:R-:W-:Y:S06]  /*01e0*/  BRA.U !UP0, `(.L_x_62) ;  /* 0x0000000108107547 */ /* 0x000fec000b800000 */
.L_x_61:
[----:B------:R-:W0:Y:S02]  /*01f0*/  LDC.64 R2, c[0x0][0x3e8] ;  /* 0x0000fa00ff027b82 */ /* 0x000e240000000a00 */
[----:B0-----:R-:W-:-:S05]  /*0200*/  IMAD.WIDE.U32 R2, R9, 0x4, R2 ;  /* 0x0000000409027825 */ /* 0x001fca00078e0002 */
[----:B------:R0:W5:Y:S01]  /*0210*/  LDG.E R59, desc[UR8][R2.64] ;  /* 0x00000008023b7981 */ /* 0x000162000c1e1900 */
[----:B------:R-:W-:Y:S05]  /*0220*/  BRA `(.L_x_60) ;  /* 0x0000000000087947 */ /* 0x000fea0003800000 */
.L_x_62:
[----:B------:R-:W2:Y:S02]  /*0230*/  LDG.E R3, desc[UR8][R2.64+0x4] ;  /* 0x0000040802037981 */ /* 0x000ea4000c1e1900 */
[----:B--2---:R-:W-:-:S07]  /*0240*/  IMAD.IADD R59, R3, 0x1, -R64 ;  /* 0x00000001033b7824 */ /* 0x004fce00078e0a40 */
.L_x_60:
[----:B------:R-:W-:Y:S01]  /*0250*/  IMAD.SHL.U32 R4, R5, 0x80, RZ ;  /* 0x0000008005047824 */ /* 0x000fe200078e00ff */
[----:B------:R-:W-:-:S04]  /*0260*/  ISETP.NE.AND.EX P0, PT, R11, RZ, PT, P0 ;  /* 0x000000ff0b00720c */ /* 0x000fc80003f05300 */
[----:B-----5:R-:W-:-:S13]  /*0270*/  ISETP.GT.AND P2, PT, R59, R4, PT ;  /* 0x000000043b00720c */ /* 0x020fda0003f44270 */
[----:B------:R-:W-:Y:S05]  /*0280*/  @!P2 EXIT P0 ;  /* 0x000000000000a94d */ /* 0x000fea0000000000 */
[----:B0-----:R-:W0:Y:S01]  /*0290*/  S2R R2, SR_CTAID.Y ;  /* 0x0000000000027919 */ /* 0x001e220000002600 */
[----:B------:R-:W0:Y:S01]  /*02a0*/  LDC.64 R10, c[0x0][0x398] ;  /* 0x0000e600ff0a7b82 */ /* 0x000e220000000a00 */
[----:B------:R-:W-:Y:S01]  /*02b0*/  LEA R6, P0, R5, R6, 0xe ;  /* 0x0000000605067211 */ /* 0x000fe200078070ff */
[----:B------:R-:W-:Y:S01]  /*02c0*/  BSSY.RECONVERGENT B0, `(.L_x_63) ;  /* 0x0000024000007945 */ /* 0x000fe20003800200 */
[----:B------:R-:W1:Y:S01]  /*02d0*/  S2R R0, SR_TID.X ;  /* 0x0000000000007919 */ /* 0x000e620000002100 */
[----:B------:R-:W-:Y:S02]  /*02e0*/  SEL R3, R9, RZ, !P1 ;  /* 0x000000ff09037207 */ /* 0x000fe40004800000 */
[----:B------:R-:W-:Y:S01]  /*02f0*/  IADD3.X R7, PT, PT, RZ, R7, RZ, P0, !PT ;  /* 0x00000007ff077210 */ /* 0x000fe200007fe4ff */
[----:B------:R-:W2:Y:S01]  /*0300*/  S2R R17, SR_CgaCtaId ;  /* 0x0000000000117919 */ /* 0x000ea20000008800 */
[----:B------:R-:W3:Y:S08]  /*0310*/  LDC.64 R12, c[0x0][0x3a0] ;  /* 0x0000e800ff0c7b82 */ /* 0x000ef00000000a00 */
[----:B------:R-:W4:Y:S01]  /*0320*/  LDC.64 R14, c[0x0][0x380] ;  /* 0x0000e000ff0e7b82 */ /* 0x000f220000000a00 */
[----:B0-----:R-:W-:Y:S01]  /*0330*/  IMAD.WIDE.U32 R6, R2, R10, R6 ;  /* 0x0000000a02067225 */ /* 0x001fe200078e0006 */
[----:B-1----:R-:W-:-:S03]  /*0340*/  ISETP.NE.AND P0, PT, R0, RZ, PT ;  /* 0x000000ff0000720c */ /* 0x002fc60003f05270 */
[----:B------:R-:W-:Y:S02]  /*0350*/  IMAD R7, R2, R11, R7 ;  /* 0x0000000b02077224 */ /* 0x000fe400078e0207 */
        /* <DEDUP_REMOVED lines=21> */
.L_x_65:
[----:B------:R-:W-:Y:S01]  /*04b0*/  @P0 ELECT P1, URZ, PT ;  /* 0x0000000000ff082f */ /* 0x000fe20003820000 */
[----:B------:R1:W-:-:S12]  /*04c0*/  UBLKCP.S.G [UR6], [UR4], UR10 ;  /* 0x00000006040073ba */ /* 0x0003d8000800020a */
[----:B------:R-:W-:Y:S02]  /*04d0*/  @P1 PLOP3.LUT P0, PT, P1, PT, PT, 0x8, 0x80 ;  /* 0x000000000080181c */ /* 0x000fe40000f0e170 */
[----:B------:R-:W-:-:S11]  /*04e0*/  PLOP3.LUT P1, PT, PT, PT, PT, 0x8, 0x80 ;  /* 0x000000000080781c */ /* 0x000fd60003f2e170 */
[----:B-1----:R-:W-:Y:S05]  /*04f0*/  @P0 BRA.U.ANY `(.L_x_65) ;  /* 0xfffffffd00ec0947 */ /* 0x002fea000393ffff */
.L_x_64:
[----:B------:R-:W-:Y:S05]  /*0500*/  BSYNC.RECONVERGENT B0 ;  /* 0x0000000000007941 */ /* 0x000fea0003800200 */
.L_x_63:
[----:B------:R-:W-:Y:S01]  /*0510*/  BAR.SYNC.DEFER_BLOCKING 0x0 ;  /* 0x0000000000007b1d */ /* 0x000fe20000010000 */
[----:B0-----:R-:W-:Y:S02]  /*0520*/  MOV R6, 0x400 ;  /* 0x0000040000067802 */ /* 0x001fe40000000f00 */
[----:B------:R-:W-:Y:S02]  /*0530*/  SHF.L.U32 R7, RZ, 0x1f, RZ ;  /* 0x0000001fff077819 */ /* 0x000fe400000006ff */
[----:B------:R-:W-:-:S07]  /*0540*/  LEA R6, R17, R6, 0x18 ;  /* 0x0000000611067211 */ /* 0x000fce00078ec0ff */
.L_x_66:
[----:B0-----:R0:W1:Y:S02]  /*0550*/  SYNCS.PHASECHK.TRANS64.TRYWAIT P0, [R6+URZ+0x18000], R7 ;  /* 0x01800007060075a7 */ /* 0x00106400080011ff */
[----:B-1----:R-:W-:Y:S05]  /*0560*/  @!P0 NANOSLEEP.SYNCS 0x989680 ;  /* 0x009896800000895d */ /* 0x002fea0003900000 */
[----:B------:R-:W1:Y:S02]  /*0570*/  @!P0 SYNCS.PHASECHK.TRANS64 P0, [R6+URZ+0x18000], R7 ;  /* 0x01800007060085a7 */ /* 0x000e6400080010ff */
[----:B-1----:R-:W-:Y:S05]  /*0580*/  @!P0 BRA `(.L_x_66) ;  /* 0xfffffffc00f08947 */ /* 0x002fea000383ffff */
[C---:B------:R-:W-:Y:S01]  /*0590*/  IMAD.SHL.U32 R8, R0.reuse, 0x10, RZ ;  /* 0x0000001000087824 */ /* 0x040fe200078e00ff */
[C---:B0-----:R-:W-:Y:S01]  /*05a0*/  SHF.L.U32 R7, R0.reuse, 0x8, RZ ;  /* 0x0000000800077819 */ /* 0x041fe200000006ff */
[C---:B------:R-:W-:Y:S01]  /*05b0*/  IMAD.SHL.U32 R12, R0.reuse, 0x40, RZ ;  /* 0x00000040000c7824 */ /* 0x040fe200078e00ff */
[----:B------:R-:W-:Y:S01]  /*05c0*/  SHF.L.U32 R13, R0, 0xa, RZ ;  /* 0x0000000a000d7819 */ /* 0x000fe200000006ff */
[----:B------:R-:W0:Y:S01]  /*05d0*/  LDCU UR4, c[0x0][0x3d8] ;  /* 0x00007b00ff0477ac */ /* 0x000e220008000800 */
[----:B------:R-:W-:Y:S01]  /*05e0*/  LOP3.LUT R8, R8, 0x7f0, RZ, 0xc0, !PT ;  /* 0x000007f008087812 */ /* 0x000fe200078ec0ff */
[----:B------:R-:W-:Y:S01]  /*05f0*/  IMAD.SHL.U32 R44, R0, 0x4, RZ ;  /* 0x00000004002c7824 */ /* 0x000fe200078e00ff */
[----:B------:R-:W-:Y:S01]  /*0600*/  LOP3.LUT R40, R12, 0x1c0, RZ, 0xc0, !PT ;  /* 0x000001c00c287812 */ /* 0x000fe200078ec0ff */
[----:B------:R-:W1:Y:S01]  /*0610*/  LDCU.64 UR6, c[0x0][0x3c8] ;  /* 0x00007900ff0677ac */ /* 0x000e620008000a00 */
[----:B------:R-:W-:Y:S01]  /*0620*/  LOP3.LUT R7, R8, 0x38000, R7, 0xf8, !PT ;  /* 0x0003800008077812 */ /* 0x000fe200078ef807 */
[----:B------:R-:W-:Y:S01]  /*0630*/  BSSY.RECONVERGENT B0, `(.L_x_67) ;  /* 0x00000bd000007945 */ /* 0x000fe20003800200 */
[----:B------:R-:W-:Y:S01]  /*0640*/  LOP3.LUT R42, R12, 0x200, RZ, 0xc0, !PT ;  /* 0x000002000c2a7812 */ /* 0x000fe200078ec0ff */
[----:B------:R-:W2:Y:S01]  /*0650*/  LDCU.64 UR10, c[0x0][0x3d0] ;  /* 0x00007a00ff0a77ac */ /* 0x000ea20008000a00 */
[----:B------:R-:W-:Y:S01]  /*0660*/  LOP3.LUT R45, R13, 0x2000, RZ, 0xc0, !PT ;  /* 0x000020000d2d7812 */ /* 0x000fe200078ec0ff */
[----:B------:R-:W-:Y:S01]  /*0670*/  IMAD.IADD R56, R6, 0x1, R7 ;  /* 0x0000000106387824 */ /* 0x000fe200078e0207 */
[----:B------:R-:W-:Y:S01]  /*0680*/  SHF.R.U32.HI R41, RZ, 0x1, R0 ;  /* 0x00000001ff297819 */ /* 0x000fe20000011600 */
[----:B------:R-:W-:Y:S01]  /*0690*/  IMAD.SHL.U32 R7, R0, 0x8, RZ ;  /* 0x0000000800077824 */ /* 0x000fe200078e00ff */
[----:B------:R-:W-:-:S02]  /*06a0*/  LOP3.LUT R46, R44, 0x1c0, RZ, 0xc0, !PT ;  /* 0x000001c02c2e7812 */ /* 0x000fc400078ec0ff */
[----:B------:R-:W0:Y:S01]  /*06b0*/  LDS.128 R24, [R56+0x1800] ;  /* 0x0018000038187984 */ /* 0x000e220000000c00 */
[----:B------:R-:W-:Y:S02]  /*06c0*/  SHF.L.U32 R43, R0, 0x5, RZ ;  /* 0x00000005002b7819 */ /* 0x000fe400000006ff */
[--C-:B------:R-:W-:Y:S01]  /*06d0*/  LOP3.LUT R40, R40, 0x8, R41.reuse, 0xf8, !PT ;  /* 0x0000000828287812 */ /* 0x100fe200078ef829 */
[----:B------:R-:W3:Y:S01]  /*06e0*/  LDS.128 R8, [R56] ;  /* 0x0000000038087984 */ /* 0x000ee20000000c00 */
[----:B------:R-:W-:Y:S02]  /*06f0*/  LOP3.LUT R46, R46, 0x38, R41, 0xf8, !PT ;  /* 0x000000382e2e7812 */ /* 0x000fe400078ef829 */
[----:B------:R-:W-:Y:S01]  /*0700*/  LOP3.LUT R43, R42, 0x7c00, R43, 0xf8, !PT ;  /* 0x00007c002a2b7812 */ /* 0x000fe200078ef82b */
[----:B------:R-:W4:Y:S01]  /*0710*/  LDS.128 R20, [R56+0x1000] ;  /* 0x0010000038147984 */ /* 0x000f220000000c00 */
[--C-:B------:R-:W-:Y:S02]  /*0720*/  LOP3.LUT R40, R40, 0x38, R7.reuse, 0x78, !PT ;  /* 0x0000003828287812 */ /* 0x100fe400078e7807 */
[----:B------:R-:W-:Y:S01]  /*0730*/  LOP3.LUT R45, R45, 0xe00, R44, 0xf8, !PT ;  /* 0x00000e002d2d7812 */ /* 0x000fe200078ef82c */
[----:B------:R-:W5:Y:S01]  /*0740*/  LDS.128 R28, [R56+0x2000] ;  /* 0x00200000381c7984 */ /* 0x000f620000000c00 */
[----:B------:R-:W-:-:S02]  /*0750*/  LOP3.LUT R46, R46, 0x38, R7, 0x78, !PT ;  /* 0x000000382e2e7812 */ /* 0x000fc400078e7807 */
[----:B------:R-:W-:Y:S01]  /*0760*/  LOP3.LUT R55, R43, R40, RZ, 0xfc, !PT ;  /* 0x000000282b377212 */ /* 0x000fe200078efcff */
[----:B------:R-:W1:Y:S01]  /*0770*/  LDS.128 R32, [R56+0x2800] ;  /* 0x0028000038207984 */ /* 0x000e620000000c00 */
[----:B------:R-:W-:Y:S02]  /*0780*/  LOP3.LUT R57, R45, R46, RZ, 0xfc, !PT ;  /* 0x0000002e2d397212 */ /* 0x000fe400078efcff */
[----:B------:R-:W-:Y:S01]  /*0790*/  R2P PR, R0, 0x6 ;  /* 0x0000000600007804 */ /* 0x000fe20000000000 */
[----:B------:R-:W2:Y:S01]  /*07a0*/  LDS.128 R36, [R56+0x3000] ;  /* 0x0030000038247984 */ /* 0x000ea20000000c00 */
[----:B------:R-:W-:-:S03]  /*07b0*/  VIADDMNMX R59, R59, -R4, 0x80, PT ;  /* 0x000000803b3b7446 */ /* 0x000fc60003800904 */
[----:B------:R-:W2:Y:S04]  /*07c0*/  LDS.128 R12, [R56+0x3800] ;  /* 0x00380000380c7984 */ /* 0x000ea80000000c00 */
[----:B------:R-:W2:Y:S01]  /*07d0*/  LDS.128 R16, [R56+0x800] ;  /* 0x0008000038107984 */ /* 0x000ea20000000c00 */
[----:B0-----:R-:W-:Y:S01]  /*07e0*/  FMUL.FTZ R24, R24, UR4 ;  /* 0x0000000418187c20 */ /* 0x001fe20008410000 */
[----:B------:R-:W-:Y:S01]  /*07f0*/  FMUL.FTZ R25, R25, UR4 ;  /* 0x0000000419197c20 */ /* 0x000fe20008410000 */
[----:B------:R-:W-:Y:S01]  /*0800*/  FMUL.FTZ R40, R26, UR4 ;  /* 0x000000041a287c20 */ /* 0x000fe20008410000 */
[----:B------:R-:W-:Y:S01]  /*0810*/  FMUL.FTZ R41, R27, UR4 ;  /* 0x000000041b297c20 */ /* 0x000fe20008410000 */
[----:B---3--:R-:W-:Y:S01]  /*0820*/  FMUL.FTZ R74, R8, UR4 ;  /* 0x00000004084a7c20 */ /* 0x008fe20008410000 */
[----:B------:R-:W-:Y:S01]  /*0830*/  FMUL.FTZ R75, R9, UR4 ;  /* 0x00000004094b7c20 */ /* 0x000fe20008410000 */
[----:B------:R-:W-:Y:S01]  /*0840*/  FMUL.FTZ R60, R10, UR4 ;  /* 0x000000040a3c7c20 */ /* 0x000fe20008410000 */
[----:B------:R-:W-:Y:S01]  /*0850*/  FMUL.FTZ R70, R11, UR4 ;  /* 0x000000040b467c20 */ /* 0x000fe20008410000 */
[----:B----4-:R-:W-:Y:S01]  /*0860*/  FMUL.FTZ R47, R20, UR4 ;  /* 0x00000004142f7c20 */ /* 0x010fe20008410000 */
[----:B------:R-:W-:Y:S01]  /*0870*/  FMUL.FTZ R58, R21, UR4 ;  /* 0x00000004153a7c20 */ /* 0x000fe20008410000 */
[----:B------:R-:W-:Y:S01]  /*0880*/  FMUL.FTZ R50, R22, UR4 ;  /* 0x0000000416327c20 */ /* 0x000fe20008410000 */
[----:B------:R-:W-:Y:S01]  /*0890*/  FMUL.FTZ R63, R23, UR4 ;  /* 0x00000004173f7c20 */ /* 0x000fe20008410000 */
[----:B-----5:R-:W-:Y:S01]  /*08a0*/  FMUL.FTZ R46, R28, UR4 ;  /* 0x000000041c2e7c20 */ /* 0x020fe20008410000 */
[----:B------:R-:W-:Y:S01]  /*08b0*/  FMUL.FTZ R51, R29, UR4 ;  /* 0x000000041d337c20 */ /* 0x000fe20008410000 */
[----:B------:R-:W-:Y:S01]  /*08c0*/  FMUL.FTZ R48, R30, UR4 ;  /* 0x000000041e307c20 */ /* 0x000fe20008410000 */
[----:B------:R-:W-:Y:S01]  /*08d0*/  FMUL.FTZ R61, R31, UR4 ;  /* 0x000000041f3d7c20 */ /* 0x000fe20008410000 */
[----:B-1----:R-:W-:Y:S01]  /*08e0*/  FMUL.FTZ R42, R32, UR4 ;  /* 0x00000004202a7c20 */ /* 0x002fe20008410000 */
[----:B------:R-:W-:Y:S01]  /*08f0*/  FMUL.FTZ R45, R33, UR4 ;  /* 0x00000004212d7c20 */ /* 0x000fe20008410000 */
[----:B------:R-:W-:Y:S01]  /*0900*/  FMUL.FTZ R43, R34, UR4 ;  /* 0x00000004222b7c20 */ /* 0x000fe20008410000 */
[----:B------:R-:W-:Y:S01]  /*0910*/  FMUL.FTZ R44, R35, UR4 ;  /* 0x00000004232c7c20 */ /* 0x000fe20008410000 */
[----:B--2---:R-:W-:Y:S01]  /*0920*/  FMUL.FTZ R52, R36, UR4 ;  /* 0x0000000424347c20 */ /* 0x004fe20008410000 */
[----:B------:R-:W-:Y:S01]  /*0930*/  FMUL.FTZ R49, R37, UR4 ;  /* 0x0000000425317c20 */ /* 0x000fe20008410000 */
[----:B------:R-:W0:Y:S01]  /*0940*/  LDS.128 R8, [R56+0x4000] ;  /* 0x0040000038087984 */ /* 0x000e220000000c00 */
[----:B------:R-:W-:Y:S01]  /*0950*/  F2FP.F16.F32.PACK_AB R30, R25, R24 ;  /* 0x00000018191e723e */ /* 0x000fe200000000ff */
[----:B------:R-:W-:Y:S01]  /*0960*/  FMUL.FTZ R54, R12, UR4 ;  /* 0x000000040c367c20 */ /* 0x000fe20008410000 */
[----:B------:R-:W-:Y:S01]  /*0970*/  FMUL.FTZ R67, R13, UR4 ;  /* 0x000000040d437c20 */ /* 0x000fe20008410000 */
[----:B------:R-:W-:Y:S01]  /*0980*/  FMUL.FTZ R62, R14, UR4 ;  /* 0x000000040e3e7c20 */ /* 0x000fe20008410000 */
[----:B------:R-:W-:Y:S01]  /*0990*/  FMUL.FTZ R69, R15, UR4 ;  /* 0x000000040f457c20 */ /* 0x000fe20008410000 */
[----:B------:R-:W-:Y:S01]  /*09a0*/  FMUL.FTZ R53, R38, UR4 ;  /* 0x0000000426357c20 */ /* 0x000fe20008410000 */
[----:B------:R-:W1:Y:S01]  /*09b0*/  LDS.128 R12, [R56+0x4800] ;  /* 0x00480000380c7984 */ /* 0x000e620000000c00 */
[----:B------:R-:W-:Y:S01]  /*09c0*/  FMUL.FTZ R66, R39, UR4 ;  /* 0x0000000427427c20 */ /* 0x000fe20008410000 */
[----:B------:R-:W-:Y:S01]  /*09d0*/  F2FP.F16.F32.PACK_AB R31, R41, R40 ;  /* 0x00000028291f723e */ /* 0x000fe200000000ff */
[----:B------:R-:W-:Y:S01]  /*09e0*/  FMUL.FTZ R71, R18, UR4 ;  /* 0x0000000412477c20 */ /* 0x000fe20008410000 */
[----:B------:R-:W2:Y:S01]  /*09f0*/  LDS.128 R20, [R56+0x5000] ;  /* 0x0050000038147984 */ /* 0x000ea20000000c00 */
[----:B------:R-:W-:Y:S01]  /*0a00*/  F2FP.F16.F32.PACK_AB R28, R58, R47 ;  /* 0x0000002f3a1c723e */ /* 0x000fe200000000ff */
[----:B------:R-:W-:Y:S01]  /*0a10*/  FMUL.FTZ R72, R19, UR4 ;  /* 0x0000000413487c20 */ /* 0x000fe20008410000 */
[----:B------:R-:W-:Y:S01]  /*0a20*/  F2FP.F16.F32.PACK_AB R29, R63, R50 ;  /* 0x000000323f1d723e */ /* 0x000fe200000000ff */
[----:B------:R-:W3:Y:S01]  /*0a30*/  LDS.128 R24, [R56+0x5800] ;  /* 0x0058000038187984 */ /* 0x000ee20000000c00 */
[----:B------:R-:W-:Y:S01]  /*0a40*/  F2FP.F16.F32.PACK_AB R40, R51, R46 ;  /* 0x0000002e3328723e */ /* 0x000fe200000000ff */
[----:B------:R-:W-:Y:S01]  /*0a50*/  FMUL.FTZ R68, R16, UR4 ;  /* 0x0000000410447c20 */ /* 0x000fe20008410000 */
[----:B------:R-:W-:Y:S01]  /*0a60*/  F2FP.F16.F32.PACK_AB R41, R61, R48 ;  /* 0x000000303d29723e */ /* 0x000fe200000000ff */
[----:B------:R-:W4:Y:S01]  /*0a70*/  LDS.128 R32, [R56+0x6000] ;  /* 0x0060000038207984 */ /* 0x000f220000000c00 */
[----:B------:R-:W-:Y:S01]  /*0a80*/  F2FP.F16.F32.PACK_AB R42, R45, R42 ;  /* 0x0000002a2d2a723e */ /* 0x000fe200000000ff */
[----:B------:R-:W-:Y:S01]  /*0a90*/  FMUL.FTZ R73, R17, UR4 ;  /* 0x0000000411497c20 */ /* 0x000fe20008410000 */
[----:B------:R-:W-:Y:S01]  /*0aa0*/  F2FP.F16.F32.PACK_AB R43, R44, R43 ;  /* 0x0000002b2c2b723e */ /* 0x000fe200000000ff */
[----:B------:R-:W5:Y:S01]  /*0ab0*/  LDS.128 R36, [R56+0x6800] ;  /* 0x0068000038247984 */ /* 0x000f620000000c00 */
[----:B------:R-:W-:Y:S01]  /*0ac0*/  F2FP.F16.F32.PACK_AB R52, R49, R52 ;  /* 0x000000343134723e */ /* 0x000fe200000000ff */
[----:B------:R-:W-:Y:S01]  /*0ad0*/  VIADD R58, R6, 0x10000 ;  /* 0x00010000063a7836 */ /* 0x000fe20000000000 */
[----:B------:R-:W-:Y:S01]  /*0ae0*/  F2FP.F16.F32.PACK_AB R19, R72, R71 ;  /* 0x000000474813723e */ /* 0x000fe200000000ff */
[----:B------:R-:W5:Y:S01]  /*0af0*/  LDS.128 R44, [R56+0x7000] ;  /* 0x00700000382c7984 */ /* 0x000f620000000c00 */
[----:B------:R-:W-:Y:S01]  /*0b00*/  IMAD.MOV.U32 R71, RZ, RZ, 0x20 ;  /* 0x00000020ff477424 */ /* 0x000fe200078e00ff */
[----:B------:R-:W-:Y:S01]  /*0b10*/  F2FP.F16.F32.PACK_AB R18, R73, R68 ;  /* 0x000000444912723e */ /* 0x000fe200000000ff */
[C---:B------:R-:W-:Y:S01]  /*0b20*/  IMAD R61, R55.reuse, 0x2, R6 ;  /* 0x00000002373d7824 */ /* 0x040fe200078e0206 */
[----:B------:R-:W5:Y:S01]  /*0b30*/  LDS.128 R48, [R56+0x7800] ;  /* 0x0078000038307984 */ /* 0x000f620000000c00 */
[----:B------:R-:W-:-:S02]  /*0b40*/  LEA R68, R55, R58, 0x1 ;  /* 0x0000003a37447211 */ /* 0x000fc400078e08ff */
[----:B------:R-:W-:Y:S02]  /*0b50*/  SEL R71, R71, 0xffffffe0, !P1 ;  /* 0xffffffe047477807 */ /* 0x000fe40004800000 */
[----:B------:R-:W-:Y:S02]  /*0b60*/  F2FP.F16.F32.PACK_AB R16, R75, R74 ;  /* 0x0000004a4b10723e */ /* 0x000fe400000000ff */
[----:B------:R-:W-:Y:S01]  /*0b70*/  F2FP.F16.F32.PACK_AB R17, R70, R60 ;  /* 0x0000003c4611723e */ /* 0x000fe200000000ff */
[----:B------:R-:W-:Y:S02]  /*0b80*/  IMAD.IADD R63, R71, 0x1, R68 ;  /* 0x00000001473f7824 */ /* 0x000fe400078e0244 */
[----:B0-----:R-:W-:Y:S01]  /*0b90*/  FMUL.FTZ R8, R8, UR4 ;  /* 0x0000000408087c20 */ /* 0x001fe20008410000 */
[C---:B------:R-:W-:Y:S02]  /*0ba0*/  VIADD R60, R68.reuse, 0x40 ;  /* 0x00000040443c7836 */ /* 0x040fe40000000000 */
[----:B------:R-:W-:Y:S01]  /*0bb0*/  FMUL.FTZ R9, R9, UR4 ;  /* 0x0000000409097c20 */ /* 0x000fe20008410000 */
[----:B------:R-:W-:Y:S01]  /*0bc0*/  @P2 IADD3 R60, PT, PT, R68, -0x40, RZ ;  /* 0xffffffc0443c2810 */ /* 0x000fe20007ffe0ff */
[----:B------:R-:W-:Y:S01]  /*0bd0*/  FMUL.FTZ R10, R10, UR4 ;  /* 0x000000040a0a7c20 */ /* 0x000fe20008410000 */
[----:B------:R-:W-:Y:S01]  /*0be0*/  FMUL.FTZ R11, R11, UR4 ;  /* 0x000000040b0b7c20 */ /* 0x000fe20008410000 */
[----:B------:R0:W-:Y:S01]  /*0bf0*/  STSM.16.M88.4 [R61+0x10000], R16 ;  /* 0x010000103d007844 */ /* 0x0001e20000000200 */
[----:B-1----:R-:W-:Y:S01]  /*0c00*/  FMUL.FTZ R12, R12, UR4 ;  /* 0x000000040c0c7c20 */ /* 0x002fe20008410000 */
[----:B------:R-:W-:Y:S01]  /*0c10*/  FMUL.FTZ R13, R13, UR4 ;  /* 0x000000040d0d7c20 */ /* 0x000fe20008410000 */
[----:B------:R-:W-:Y:S01]  /*0c20*/  FMUL.FTZ R14, R14, UR4 ;  /* 0x000000040e0e7c20 */ /* 0x000fe20008410000 */
[----:B------:R-:W-:Y:S01]  /*0c30*/  FMUL.FTZ R15, R15, UR4 ;  /* 0x000000040f0f7c20 */ /* 0x000fe20008410000 */
[----:B------:R1:W-:Y:S01]  /*0c40*/  STSM.16.M88.4 [R63], R28 ;  /* 0x0000001c3f007844 */ /* 0x0003e20000000200 */
[----:B--2---:R-:W-:Y:S01]  /*0c50*/  FMUL.FTZ R20, R20, UR4 ;  /* 0x0000000414147c20 */ /* 0x004fe20008410000 */
        /* <DEDUP_REMOVED lines=8> */
[----:B------:R-:W-:Y:S01]  /*0ce0*/  F2FP.F16.F32.PACK_AB R55, R69, R62 ;  /* 0x0000003e4537723e */ /* 0x000fe200000000ff */
[----:B0-----:R-:W-:Y:S01]  /*0cf0*/  FMUL.FTZ R17, R34, UR4 ;  /* 0x0000000422117c20 */ /* 0x001fe20008410000 */
[----:B------:R-:W-:Y:S01]  /*0d00*/  FMUL.FTZ R18, R35, UR4 ;  /* 0x0000000423127c20 */ /* 0x000fe20008410000 */
[----:B------:R-:W-:Y:S01]  /*0d10*/  FMUL.FTZ R16, R32, UR4 ;  /* 0x0000000420107c20 */ /* 0x000fe20008410000 */
[----:B-----5:R-:W-:Y:S01]  /*0d20*/  FMUL.FTZ R36, R36, UR4 ;  /* 0x0000000424247c20 */ /* 0x020fe20008410000 */
[----:B------:R-:W-:Y:S01]  /*0d30*/  FMUL.FTZ R37, R37, UR4 ;  /* 0x0000000425257c20 */ /* 0x000fe20008410000 */
[----:B------:R-:W-:Y:S01]  /*0d40*/  FMUL.FTZ R19, R38, UR4 ;  /* 0x0000000426137c20 */ /* 0x000fe20008410000 */
[----:B-1----:R-:W-:Y:S01]  /*0d50*/  FMUL.FTZ R28, R39, UR4 ;  /* 0x00000004271c7c20 */ /* 0x002fe20008410000 */
[----:B------:R-:W-:Y:S01]  /*0d60*/  FMUL.FTZ R44, R44, UR4 ;  /* 0x000000042c2c7c20 */ /* 0x000fe20008410000 */
[----:B------:R-:W-:Y:S01]  /*0d70*/  FMUL.FTZ R45, R45, UR4 ;  /* 0x000000042d2d7c20 */ /* 0x000fe20008410000 */
[----:B------:R-:W-:Y:S01]  /*0d80*/  FMUL.FTZ R46, R46, UR4 ;  /* 0x000000042e2e7c20 */ /* 0x000fe20008410000 */
[----:B------:R-:W-:Y:S01]  /*0d90*/  FMUL.FTZ R47, R47, UR4 ;  /* 0x000000042f2f7c20 */ /* 0x000fe20008410000 */
[----:B------:R-:W-:Y:S01]  /*0da0*/  FMUL.FTZ R48, R48, UR4 ;  /* 0x0000000430307c20 */ /* 0x000fe20008410000 */
[----:B------:R-:W-:Y:S01]  /*0db0*/  FMUL.FTZ R49, R49, UR4 ;  /* 0x0000000431317c20 */ /* 0x000fe20008410000 */
[----:B------:R-:W-:Y:S01]  /*0dc0*/  FMUL.FTZ R50, R50, UR4 ;  /* 0x0000000432327c20 */ /* 0x000fe20008410000 */
[----:B------:R-:W-:Y:S01]  /*0dd0*/  FMUL.FTZ R51, R51, UR4 ;  /* 0x0000000433337c20 */ /* 0x000fe20008410000 */
[----:B------:R-:W-:Y:S01]  /*0de0*/  F2FP.F16.F32.PACK_AB R8, R9, R8 ;  /* 0x000000080908723e */ /* 0x000fe200000000ff */
[----:B------:R-:W-:Y:S01]  /*0df0*/  IMAD.IADD R62, R71, 0x1, R60 ;  /* 0x00000001473e7824 */ /* 0x000fe200078e023c */
[----:B------:R-:W-:Y:S01]  /*0e00*/  F2FP.F16.F32.PACK_AB R53, R66, R53 ;  /* 0x000000354235723e */ /* 0x000fe200000000ff */
[----:B------:R-:W-:Y:S01]  /*0e10*/  STSM.16.M88.4 [R60], R40 ;  /* 0x000000283c007844 */ /* 0x000fe20000000200 */
[----:B------:R-:W-:Y:S01]  /*0e20*/  F2FP.F16.F32.PACK_AB R54, R67, R54 ;  /* 0x000000364336723e */ /* 0x000fe200000000ff */
[----:B------:R-:W0:Y:S01]  /*0e30*/  LDCU UR4, c[0x0][0x3b4] ;  /* 0x00007680ff0477ac */ /* 0x000e220008000800 */
[----:B------:R-:W-:Y:S01]  /*0e40*/  F2FP.F16.F32.PACK_AB R9, R11, R10 ;  /* 0x0000000a0b09723e */ /* 0x000fe200000000ff */
[----:B------:R-:W-:Y:S01]  /*0e50*/  IMAD.MOV.U32 R29, RZ, RZ, RZ ;  /* 0x000000ffff1d7224 */ /* 0x000fe200078e00ff */
[----:B------:R-:W-:Y:S01]  /*0e60*/  F2FP.F16.F32.PACK_AB R10, R13, R12 ;  /* 0x0000000c0d0a723e */ /* 0x000fe200000000ff */
[----:B------:R-:W-:Y:S01]  /*0e70*/  STSM.16.M88.4 [R62], R52 ;  /* 0x000000343e007844 */ /* 0x000fe20000000200 */
[----:B------:R-:W-:-:S02]  /*0e80*/  F2FP.F16.F32.PACK_AB R11, R15, R14 ;  /* 0x0000000e0f0b723e */ /* 0x000fc400000000ff */
[----:B------:R-:W-:Y:S02]  /*0e90*/  F2FP.F16.F32.PACK_AB R12, R21, R20 ;  /* 0x00000014150c723e */ /* 0x000fe400000000ff */
[----:B------:R-:W-:Y:S01]  /*0ea0*/  F2FP.F16.F32.PACK_AB R13, R23, R22 ;  /* 0x00000016170d723e */ /* 0x000fe200000000ff */
[----:B------:R-:W-:Y:S01]  /*0eb0*/  STSM.16.M88.4 [R61+0x14000], R8 ;  /* 0x014000083d007844 */ /* 0x000fe20000000200 */
[----:B------:R-:W-:Y:S02]  /*0ec0*/  F2FP.F16.F32.PACK_AB R14, R25, R24 ;  /* 0x00000018190e723e */ /* 0x000fe400000000ff */
[----:B------:R-:W-:Y:S02]  /*0ed0*/  F2FP.F16.F32.PACK_AB R15, R27, R26 ;  /* 0x0000001a1b0f723e */ /* 0x000fe400000000ff */
[----:B------:R-:W-:Y:S02]  /*0ee0*/  F2FP.F16.F32.PACK_AB R17, R18, R17 ;  /* 0x000000111211723e */ /* 0x000fe400000000ff */
[----:B------:R-:W-:Y:S01]  /*0ef0*/  F2FP.F16.F32.PACK_AB R16, R33, R16 ;  /* 0x000000102110723e */ /* 0x000fe200000000ff */
[----:B------:R1:W-:Y:S01]  /*0f00*/  STSM.16.M88.4 [R63+0x4000], R12 ;  /* 0x0040000c3f007844 */ /* 0x0003e20000000200 */
[----:B------:R-:W-:-:S02]  /*0f10*/  F2FP.F16.F32.PACK_AB R18, R37, R36 ;  /* 0x000000242512723e */ /* 0x000fc400000000ff */
[----:B------:R-:W-:Y:S02]  /*0f20*/  F2FP.F16.F32.PACK_AB R19, R28, R19 ;  /* 0x000000131c13723e */ /* 0x000fe400000000ff */
[----:B------:R-:W-:Y:S02]  /*0f30*/  F2FP.F16.F32.PACK_AB R20, R45, R44 ;  /* 0x0000002c2d14723e */ /* 0x000fe400000000ff */
[----:B------:R-:W-:Y:S01]  /*0f40*/  F2FP.F16.F32.PACK_AB R21, R47, R46 ;  /* 0x0000002e2f15723e */ /* 0x000fe200000000ff */
[----:B------:R2:W-:Y:S01]  /*0f50*/  STSM.16.M88.4 [R60+0x4000], R16 ;  /* 0x004000103c007844 */ /* 0x0005e20000000200 */
[----:B------:R-:W-:Y:S02]  /*0f60*/  F2FP.F16.F32.PACK_AB R22, R49, R48 ;  /* 0x000000303116723e */ /* 0x000fe400000000ff */
[----:B------:R-:W-:Y:S02]  /*0f70*/  F2FP.F16.F32.PACK_AB R23, R51, R50 ;  /* 0x000000323317723e */ /* 0x000fe400000000ff */
[----:B------:R-:W-:-:S02]  /*0f80*/  LEA R6, R57, R6, 0x1 ;  /* 0x0000000639067211 */ /* 0x000fc400078e08ff */
[----:B------:R-:W-:Y:S01]  /*0f90*/  SHF.R.U32.HI R31, RZ, 0x4, R0 ;  /* 0x00000004ff1f7819 */ /* 0x000fe20000011600 */
[----:B------:R2:W-:Y:S01]  /*0fa0*/  STSM.16.M88.4 [R62+0x4000], R20 ;  /* 0x004000143e007844 */ /* 0x0005e20000000200 */
[----:B------:R-:W-:Y:S01]  /*0fb0*/  LOP3.LUT R28, R7, 0x78, RZ, 0xc0, !PT ;  /* 0x00000078071c7812 */ /* 0x000fe200078ec0ff */
[----:B-1----:R-:W-:Y:S01]  /*0fc0*/  IMAD R12, R57, 0x2, R58 ;  /* 0x00000002390c7824 */ /* 0x002fe200078e023a */
[----:B------:R-:W-:Y:S01]  /*0fd0*/  BAR.SYNC.DEFER_BLOCKING 0x0 ;  /* 0x0000000000007b1d */ /* 0x000fe20000010000 */
[C---:B------:R-:W-:Y:S01]  /*0fe0*/  IADD3 R8, P1, PT, R31.reuse, R64, RZ ;  /* 0x000000401f087210 */ /* 0x040fe20007f3e0ff */
[C---:B------:R-:W-:Y:S01]  /*0ff0*/  VIADD R4, R31.reuse, 0x20 ;  /* 0x000000201f047836 */ /* 0x040fe20000000000 */
[----:B0-----:R-:W-:Y:S01]  /*1000*/  ISETP.GE.AND P0, PT, R28, UR4, PT ;  /* 0x000000041c007c0c */ /* 0x001fe2000bf06270 */
[----:B------:R-:W-:Y:S01]  /*1010*/  IMAD.WIDE.U32 R10, R2, UR6, R28 ;  /* 0x00000006020a7c25 */ /* 0x000fe2000f8e001c */
[----:B------:R-:W-:Y:S02]  /*1020*/  IADD3.X R9, PT, PT, RZ, R65, RZ, P1, !PT ;  /* 0x00000041ff097210 */ /* 0x000fe40000ffe4ff */
[CC--:B------:R-:W-:Y:S01]  /*1030*/  ISETP.GE.OR P1, PT, R31.reuse, R59.reuse, P0 ;  /* 0x0000003b1f00720c */ /* 0x0c0fe20000726670 */
[C---:B------:R-:W-:Y:S01]  /*1040*/  VIADD R0, R31.reuse, 0x10 ;  /* 0x000000101f007836 */ /* 0x040fe20000000000 */
[----:B------:R-:W-:Y:S01]  /*1050*/  ISETP.GE.OR P5, PT, R4, R59, P0 ;  /* 0x0000003b0400720c */ /* 0x000fe200007a6670 */
[----:B------:R-:W-:Y:S01]  /*1060*/  IMAD R11, R2, UR7, R11 ;  /* 0x00000007020b7c24 */ /* 0x000fe2000f8e020b */
[----:B------:R-:W-:-:S02]  /*1070*/  IADD3 R4, PT, PT, R31, 0x40, RZ ;  /* 0x000000401f047810 */ /* 0x000fc40007ffe0ff */
[-C--:B------:R-:W-:Y:S01]  /*1080*/  ISETP.GE.OR P6, PT, R0, R59.reuse, P0 ;  /* 0x0000003b0000720c */ /* 0x080fe200007c6670 */
[----:B------:R-:W-:Y:S01]  /*1090*/  VIADD R0, R31, 0x30 ;  /* 0x000000301f007836 */ /* 0x000fe20000000000 */
[-C--:B------:R-:W-:Y:S01]  /*10a0*/  ISETP.GE.OR P3, PT, R4, R59.reuse, P0 ;  /* 0x0000003b0400720c */ /* 0x080fe20000766670 */
[----:B------:R-:W-:Y:S01]  /*10b0*/  IMAD.WIDE.U32 R4, R5, 0x80, R8 ;  /* 0x0000008005047825 */ /* 0x000fe200078e0008 */
[----:B------:R-:W-:Y:S02]  /*10c0*/  IADD3 R7, PT, PT, R31, 0x50, RZ ;  /* 0x000000501f077810 */ /* 0x000fe40007ffe0ff */
[-C--:B------:R-:W-:Y:S01]  /*10d0*/  ISETP.GE.OR P4, PT, R0, R59.reuse, P0 ;  /* 0x0000003b0000720c */ /* 0x080fe20000786670 */
[----:B------:R-:W-:Y:S01]  /*10e0*/  IMAD.WIDE.U32 R8, R3, UR10, R10 ;  /* 0x0000000a03087c25 */ /* 0x000fe2000f8e000a */
[----:B------:R-:W-:Y:S02]  /*10f0*/  IADD3 R0, PT, PT, R31, 0x60, RZ ;  /* 0x000000601f007810 */ /* 0x000fe40007ffe0ff */
[----:B------:R-:W-:Y:S01]  /*1100*/  ISETP.GE.OR P2, PT, R7, R59, P0 ;  /* 0x0000003b0700720c */ /* 0x000fe20000746670 */
[----:B------:R2:W0:Y:S01]  /*1110*/  LDS.128 R24, [R6+0x13800] ;  /* 0x0138000006187984 */ /* 0x0004220000000c00 */
[----:B------:R-:W-:-:S02]  /*1120*/  IMAD R3, R3, UR11, R9 ;  /* 0x0000000b03037c24 */ /* 0x000fc4000f8e0209 */
[----:B------:R-:W-:Y:S01]  /*1130*/  VIADD R31, R31, 0x70 ;  /* 0x000000701f1f7836 */ /* 0x000fe20000000000 */
[----:B------:R-:W-:Y:S08]  /*1140*/  @P1 BRA `(.L_x_68) ;  /* 0x00000000002c1947 */ /* 0x000ff00003800000 */
[----:B------:R-:W1:Y:S01]  /*1150*/  LDS.128 R12, [R12] ;  /* 0x000000000c0c7984 */ /* 0x000e620000000c00 */
[----:B------:R-:W3:Y:S01]  /*1160*/  LDCU.64 UR4, c[0x0][0x3c0] ;  /* 0x00007800ff0477ac */ /* 0x000ee20008000a00 */
[----:B------:R-:W-:Y:S01]  /*1170*/  MOV R2, R8 ;  /* 0x0000000800027202 */ /* 0x000fe20000000f00 */
[----:B------:R-:W2:Y:S01]  /*1180*/  LDCU.64 UR6, c[0x0][0x3a8] ;  /* 0x00007500ff0677ac */ /* 0x000ea20008000a00 */
[----:B---3--:R-:W-:-:S03]  /*1190*/  IMAD R7, R5, UR4, RZ ;  /* 0x0000000405077c24 */ /* 0x008fc6000f8e02ff */
[----:B------:R-:W-:-:S04]  /*11a0*/  IMAD.WIDE.U32 R10, R4, UR4, R2 ;  /* 0x00000004040a7c25 */ /* 0x000fc8000f8e0002 */
[----:B------:R-:W-:Y:S01]  /*11b0*/  IMAD R7, R4, UR5, R7 ;  /* 0x0000000504077c24 */ /* 0x000fe2000f8e0207 */
[----:B--2---:R-:W-:-:S03]  /*11c0*/  LEA R16, P1, R10, UR6, 0x1 ;  /* 0x000000060a107c11 */ /* 0x004fc6000f8208ff */
[----:B------:R-:W-:-:S05]  /*11d0*/  IMAD.IADD R7, R11, 0x1, R7 ;  /* 0x000000010b077824 */ /* 0x000fca00078e0207 */
[----:B------:R-:W-:-:S05]  /*11e0*/  LEA.HI.X R17, R10, UR7, R7, 0x1, P1 ;  /* 0x000000070a117c11 */ /* 0x000fca00088f0c07 */
[----:B-1----:R1:W-:Y:S02]  /*11f0*/  STG.E.128 desc[UR8][R16.64], R12 ;  /* 0x0000000c10007986 */ /* 0x0023e4000c101d08 */
.L_x_68:
[----:B------:R-:W-:Y:S05]  /*1200*/  BSYNC.RECONVERGENT B0 ;  /* 0x0000000000007941 */ /* 0x000fea0003800200 */
.L_x_67:
[----:B-1----:R1:W3:Y:S01]  /*1210*/  LDS.128 R12, [R6+0x10800] ;  /* 0x01080000060c7984 */ /* 0x0022e20000000c00 */
[----:B------:R-:W-:Y:S01]  /*1220*/  BSSY.RECONVERGENT B0, `(.L_x_69) ;  /* 0x0000011000007945 */ /* 0x000fe20003800200 */
[-C--:B------:R-:W-:Y:S02]  /*1230*/  ISETP.GE.OR P1, PT, R0, R59.reuse, P0 ;  /* 0x0000003b0000720c */ /* 0x080fe40000726670 */
[----:B------:R-:W-:Y:S01]  /*1240*/  ISETP.GE.OR P0, PT, R31, R59, P0 ;  /* 0x0000003b1f00720c */ /* 0x000fe20000706670 */
[----:B------:R-:W-:-:S12]  /*1250*/  @P6 BRA `(.L_x_70) ;  /* 0x0000000000346947 */ /* 0x000fd80003800000 */
[----:B------:R-:W4:Y:S01]  /*1260*/  LDCU.64 UR4, c[0x0][0x3c0] ;  /* 0x00007800ff0477ac */ /* 0x000f220008000a00 */
[----:B------:R-:W-:Y:S01]  /*1270*/  IADD3 R7, P6, PT, R4, 0x10, RZ ;  /* 0x0000001004077810 */ /* 0x000fe20007fde0ff */
[----:B------:R-:W-:Y:S01]  /*1280*/  IMAD.MOV.U32 R10, RZ, RZ, R8 ;  /* 0x000000ffff0a7224 */ /* 0x000fe200078e0008 */
[----:B------:R-:W-:Y:S01]  /*1290*/  MOV R11, R3 ;  /* 0x00000003000b7202 */ /* 0x000fe20000000f00 */
[----:B------:R-:W2:Y:S01]  /*12a0*/  LDCU.64 UR6, c[0x0][0x3a8] ;  /* 0x00007500ff0677ac */ /* 0x000ea20008000a00 */
[----:B------:R-:W-:-:S05]  /*12b0*/  IADD3.X R0, PT, PT, RZ, R5, RZ, P6, !PT ;  /* 0x00000005ff007210 */ /* 0x000fca00037fe4ff */
[----:B----4-:R-:W-:Y:S02]  /*12c0*/  IMAD R0, R0, UR4, RZ ;  /* 0x0000000400007c24 */ /* 0x010fe4000f8e02ff */
[----:B------:R-:W-:-:S04]  /*12d0*/  IMAD.WIDE.U32 R10, R7, UR4, R10 ;  /* 0x00000004070a7c25 */ /* 0x000fc8000f8e000a */
[----:B------:R-:W-:Y:S01]  /*12e0*/  IMAD R7, R7, UR5, R0 ;  /* 0x0000000507077c24 */ /* 0x000fe2000f8e0200 */
[----:B--2---:R-:W-:-:S03]  /*12f0*/  LEA R16, P6, R10, UR6, 0x1 ;  /* 0x000000060a107c11 */ /* 0x004fc6000f8c08ff */
[----:B------:R-:W-:-:S05]  /*1300*/  IMAD.IADD R7, R11, 0x1, R7 ;  /* 0x000000010b077824 */ /* 0x000fca00078e0207 */
[----:B------:R-:W-:-:S05]  /*1310*/  LEA.HI.X R17, R10, UR7, R7, 0x1, P6 ;  /* 0x000000070a117c11 */ /* 0x000fca000b0f0c07 */
[----:B---3--:R4:W-:Y:S02]  /*1320*/  STG.E.128 desc[UR8][R16.64], R12 ;  /* 0x0000000c10007986 */ /* 0x0089e4000c101d08 */
.L_x_70:
[----:B------:R-:W-:Y:S05]  /*1330*/  BSYNC.RECONVERGENT B0 ;  /* 0x0000000000007941 */ /* 0x000fea0003800200 */
.L_x_69:
[----:B---34-:R3:W4:Y:S01]  /*1340*/  LDS.128 R12, [R6+0x11000] ;  /* 0x01100000060c7984 */ /* 0x0187220000000c00 */
[----:B------:R-:W-:Y:S04]  /*1350*/  BSSY.RECONVERGENT B0, `(.L_x_71) ;  /* 0x000000f000007945 */ /* 0x000fe80003800200 */
[----:B------:R-:W-:Y:S05]  /*1360*/  @P5 BRA `(.L_x_72) ;  /* 0x0000000000345947 */ /* 0x000fea0003800000 */
[----:B------:R-:W5:Y:S01]  /*1370*/  LDCU.64 UR4, c[0x0][0x3c0] ;  /* 0x00007800ff0477ac */ /* 0x000f620008000a00 */
[----:B------:R-:W-:Y:S01]  /*1380*/  IADD3 R7, P5, PT, R4, 0x20, RZ ;  /* 0x0000002004077810 */ /* 0x000fe20007fbe0ff */
[----:B------:R-:W-:Y:S01]  /*1390*/  IMAD.MOV.U32 R10, RZ, RZ, R8 ;  /* 0x000000ffff0a7224 */ /* 0x000fe200078e0008 */
[----:B------:R-:W-:Y:S01]  /*13a0*/  MOV R11, R3 ;  /* 0x00000003000b7202 */ /* 0x000fe20000000f00 */
[----:B------:R-:W2:Y:S01]  /*13b0*/  LDCU.64 UR6, c[0x0][0x3a8] ;  /* 0x00007500ff0677ac */ /* 0x000ea20008000a00 */
[----:B------:R-:W-:-:S05]  /*13c0*/  IADD3.X R0, PT, PT, RZ, R5, RZ, P5, !PT ;  /* 0x00000005ff007210 */ /* 0x000fca0002ffe4ff */
[----:B-----5:R-:W-:Y:S02]  /*13d0*/  IMAD R0, R0, UR4, RZ ;  /* 0x0000000400007c24 */ /* 0x020fe4000f8e02ff */
[----:B------:R-:W-:-:S04]  /*13e0*/  IMAD.WIDE.U32 R10, R7, UR4, R10 ;  /* 0x00000004070a7c25 */ /* 0x000fc8000f8e000a */
[----:B------:R-:W-:Y:S01]  /*13f0*/  IMAD R7, R7, UR5, R0 ;  /* 0x0000000507077c24 */ /* 0x000fe2000f8e0200 */
[----:B--2---:R-:W-:-:S03]  /*1400*/  LEA R16, P5, R10, UR6, 0x1 ;  /* 0x000000060a107c11 */ /* 0x004fc6000f8a08ff */
[----:B------:R-:W-:-:S05]  /*1410*/  IMAD.IADD R7, R11, 0x1, R7 ;  /* 0x000000010b077824 */ /* 0x000fca00078e0207 */
[----:B------:R-:W-:-:S05]  /*1420*/  LEA.HI.X R17, R10, UR7, R7, 0x1, P5 ;  /* 0x000000070a117c11 */ /* 0x000fca000a8f0c07 */
[----:B----4-:R2:W-:Y:S02]  /*1430*/  STG.E.128 desc[UR8][R16.64], R12 ;  /* 0x0000000c10007986 */ /* 0x0105e4000c101d08 */
.L_x_72:
[----:B------:R-:W-:Y:S05]  /*1440*/  BSYNC.RECONVERGENT B0 ;  /* 0x0000000000007941 */ /* 0x000fea0003800200 */
.L_x_71:
[----:B--2-4-:R2:W4:Y:S01]  /*1450*/  LDS.128 R12, [R6+0x11800] ;  /* 0x01180000060c7984 */ /* 0x0145220000000c00 */
[----:B------:R-:W-:Y:S04]  /*1460*/  BSSY.RECONVERGENT B0, `(.L_x_73) ;  /* 0x000000f000007945 */ /* 0x000fe80003800200 */
[----:B------:R-:W-:Y:S05]  /*1470*/  @P4 BRA `(.L_x_74) ;  /* 0x0000000000344947 */ /* 0x000fea0003800000 */
[----:B------:R-:W5:Y:S01]  /*1480*/  LDCU.64 UR4, c[0x0][0x3c0] ;  /* 0x00007800ff0477ac */ /* 0x000f620008000a00 */
[----:B------:R-:W-:Y:S01]  /*1490*/  IADD3 R7, P4, PT, R4, 0x30, RZ ;  /* 0x0000003004077810 */ /* 0x000fe20007f9e0ff */
[----:B------:R-:W-:Y:S01]  /*14a0*/  IMAD.MOV.U32 R10, RZ, RZ, R8 ;  /* 0x000000ffff0a7224 */ /* 0x000fe200078e0008 */
[----:B------:R-:W-:Y:S01]  /*14b0*/  MOV R11, R3 ;  /* 0x00000003000b7202 */ /* 0x000fe20000000f00 */
[----:B------:R-:W0:Y:S01]  /*14c0*/  LDCU.64 UR6, c[0x0][0x3a8] ;  /* 0x00007500ff0677ac */ /* 0x000e220008000a00 */
[----:B------:R-:W-:-:S05]  /*14d0*/  IADD3.X R0, PT, PT, RZ, R5, RZ, P4, !PT ;  /* 0x00000005ff007210 */ /* 0x000fca00027fe4ff */
[----:B-----5:R-:W-:Y:S02]  /*14e0*/  IMAD R0, R0, UR4, RZ ;  /* 0x0000000400007c24 */ /* 0x020fe4000f8e02ff */
[----:B------:R-:W-:-:S04]  /*14f0*/  IMAD.WIDE.U32 R10, R7, UR4, R10 ;  /* 0x00000004070a7c25 */ /* 0x000fc8000f8e000a */
[----:B------:R-:W-:Y:S01]  /*1500*/  IMAD R7, R7, UR5, R0 ;  /* 0x0000000507077c24 */ /* 0x000fe2000f8e0200 */
[----:B0-----:R-:W-:-:S03]  /*1510*/  LEA R16, P4, R10, UR6, 0x1 ;  /* 0x000000060a107c11 */ /* 0x001fc6000f8808ff */
[----:B------:R-:W-:-:S05]  /*1520*/  IMAD.IADD R7, R11, 0x1, R7 ;  /* 0x000000010b077824 */ /* 0x000fca00078e0207 */
[----:B------:R-:W-:-:S05]  /*1530*/  LEA.HI.X R17, R10, UR7, R7, 0x1, P4 ;  /* 0x000000070a117c11 */ /* 0x000fca000a0f0c07 */
[----:B----4-:R0:W-:Y:S02]  /*1540*/  STG.E.128 desc[UR8][R16.64], R12 ;  /* 0x0000000c10007986 */ /* 0x0101e4000c101d08 */
.L_x_74:
[----:B------:R-:W-:Y:S05]  /*1550*/  BSYNC.RECONVERGENT B0 ;  /* 0x0000000000007941 */ /* 0x000fea0003800200 */
.L_x_73:
[----:B0---4-:R0:W4:Y:S01]  /*1560*/  LDS.128 R12, [R6+0x12000] ;  /* 0x01200000060c7984 */ /* 0x0111220000000c00 */
[----:B------:R-:W-:Y:S04]  /*1570*/  BSSY.RECONVERGENT B0, `(.L_x_75) ;  /* 0x000000f000007945 */ /* 0x000fe80003800200 */
[----:B------:R-:W-:Y:S05]  /*1580*/  @P3 BRA `(.L_x_76) ;  /* 0x0000000000343947 */ /* 0x000fea0003800000 */
[----:B------:R-:W5:Y:S01]  /*1590*/  LDCU.64 UR4, c[0x0][0x3c0] ;  /* 0x00007800ff0477ac */ /* 0x000f620008000a00 */
[----:B------:R-:W-:Y:S01]  /*15a0*/  IADD3 R7, P3, PT, R4, 0x40, RZ ;  /* 0x0000004004077810 */ /* 0x000fe20007f7e0ff */
[----:B------:R-:W-:Y:S01]  /*15b0*/  IMAD.MOV.U32 R10, RZ, RZ, R8 ;  /* 0x000000ffff0a7224 */ /* 0x000fe200078e0008 */
        /* <DEDUP_REMOVED lines=10> */
.L_x_76:
[----:B------:R-:W-:Y:S05]  /*1660*/  BSYNC.RECONVERGENT B0 ;  /* 0x0000000000007941 */ /* 0x000fea0003800200 */
.L_x_75:
[----:B-1--4-:R1:W4:Y:S01]  /*1670*/  LDS.128 R12, [R6+0x12800] ;  /* 0x01280000060c7984 */ /* 0x0123220000000c00 */
        /* <DEDUP_REMOVED lines=15> */
.L_x_78:
[----:B------:R-:W-:Y:S05]  /*1770*/  BSYNC.RECONVERGENT B0 ;  /* 0x0000000000007941 */ /* 0x000fea0003800200 */
.L_x_77:
[----:B0---4-:R0:W4:Y:S01]  /*1780*/  LDS.128 R12, [R6+0x13000] ;  /* 0x01300000060c7984 */ /* 0x0111220000000c00 */
[----:B------:R-:W-:Y:S04]  /*1790*/  BSSY.RECONVERGENT B0, `(.L_x_79) ;  /* 0x000000f000007945 */ /* 0x000fe80003800200 */
[----:B------:R-:W-:Y:S05]  /*17a0*/  @P1 BRA `(.L_x_80) ;  /* 0x0000000000341947 */ /* 0x000fea0003800000 */
[----:B------:R-:W5:Y:S01]  /*17b0*/  LDCU.64 UR4, c[0x0][0x3c0] ;  /* 0x00007800ff0477ac */ /* 0x000f620008000a00 */
[----:B------:R-:W-:Y:S01]  /*17c0*/  IADD3 R11, P1, PT, R4, 0x60, RZ ;  /* 0x00000060040b7810 */ /* 0x000fe20007f3e0ff */
[----:B0123--:R-:W-:Y:S01]  /*17d0*/  IMAD.MOV.U32 R6, RZ, RZ, R8 ;  /* 0x000000ffff067224 */ /* 0x00ffe200078e0008 */
        /* <DEDUP_REMOVED lines=10> */
.L_x_80:
[----:B------:R-:W-:Y:S05]  /*1880*/  BSYNC.RECONVERGENT B0 ;  /* 0x0000000000007941 */ /* 0x000fea0003800200 */
.L_x_79:
        /* <DEDUP_REMOVED lines=14> */
.L_x_81:
        /* <DEDUP_REMOVED lines=9> */
.L_x_134:


//--------------------- .text._ZN7cutlass13device_kernelIN5flash32FlashAttnBwdPostprocessConvertdQIN4cute5tupleIJNS3_1CILi64EEENS5_ILi128EEEEEENS_6half_tEfNS_4arch4Sm90ELi256ENS3_8TiledMMAINS3_8MMA_AtomIJNS3_4SM904GMMA25MMA_64x64x16_F32F16F16_SSILNSF_5MajorE0ELSH_1ELNSF_7ScaleInE1ELSI_1EEEEEENS3_6LayoutINS4_IJNS5_ILi1EEENS5_ILi2EEESM_EEENS4_IJNS5_ILi0EEESM_SP_EEEEENS4_IJNS3_10UnderscoreESS_SS_EEEEELb0EEEEEvNT_6ParamsE --------------------------
	.section	.text._ZN7cutlass13device_kernelIN5flash32FlashAttnBwdPostprocessConvertdQIN4cute5tupleIJNS3_1CILi64EEENS5_ILi128EEEEEENS_6half_tEfNS_4arch4Sm90ELi256ENS3_8TiledMMAINS3_8MMA_AtomIJNS3_4SM904GMMA25MMA_64x64x16_F32F16F16_SSILNSF_5MajorE0ELSH_1ELNSF_7ScaleInE1ELSI_1EEEEEENS3_6LayoutINS4_IJNS5_ILi1EEENS5_ILi2EEESM_EEENS4_IJNS5_ILi0EEESM_SP_EEEEENS4_IJNS3_10UnderscoreESS_SS_EEEEELb0EEEEEvNT_6ParamsE,"ax",@progbits
	.align	128
.text._ZN7cutlass13device_kernelIN5flash32FlashAttnBwdPostprocessConvertdQIN4cute5tupleIJNS3_1CILi64EEENS5_ILi128EEEEEENS_6half_tEfNS_4arch4Sm90ELi256ENS3_8TiledMMAINS3_8MMA_AtomIJNS3_4SM904GMMA25MMA_64x64x16_F32F16F16_SSILNSF_5MajorE0ELSH_1ELNSF_7ScaleInE1ELSI_1EEEEEENS3_6LayoutINS4_IJNS5_ILi1EEENS5_ILi2EEESM_EEENS4_IJNS5_ILi0EEESM_SP_EEEEENS4_IJNS3_10UnderscoreESS_SS_EEEEELb0EEEEEvNT_6ParamsE:
        .type           _ZN7cutlass13device_kernelIN5flash32FlashAttnBwdPostprocessConvertdQIN4cute5tupleIJNS3_1CILi64EEENS5_ILi128EEEEEENS_6half_tEfNS_4arch4Sm90ELi256ENS3_8TiledMMAINS3_8MMA_AtomIJNS3_4SM904GMMA25MMA_64x64x16_F32F16F16_SSILNSF_5MajorE0ELSH_1ELNSF_7ScaleInE1ELSI_1EEEEEENS3_6LayoutINS4_IJNS5_ILi1EEENS5_ILi2EEESM_EEENS4_IJNS5_ILi0EEESM_SP_EEEEENS4_IJNS3_10UnderscoreESS_SS_EEEEELb0EEEEEvNT_6ParamsE,@function
        .size           _ZN7cutlass13device_kernelIN5flash32FlashAttnBwdPostprocessConvertdQIN4cute5tupleIJNS3_1CILi64EEENS5_ILi128EEEEEENS_6half_tEfNS_4arch4Sm90ELi256ENS3_8TiledMMAINS3_8MMA_AtomIJNS3_4SM904GMMA25MMA_64x64x16_F32F16F16_SSILNSF_5MajorE0ELSH_1ELNSF_7ScaleInE1ELSI_1EEEEEENS3_6LayoutINS4_IJNS5_ILi1EEENS5_ILi2EEESM_EEENS4_IJNS5_ILi0EEESM_SP_EEEEENS4_IJNS3_10UnderscoreESS_SS_EEEEELb0EEEEEvNT_6ParamsE,(.L_x_135 - _ZN7cutlass13device_kernelIN5flash32FlashAttnBwdPostprocessConvertdQIN4cute5tupleIJNS3_1CILi64EEENS5_ILi128EEEEEENS_6half_tEfNS_4arch4Sm90ELi256ENS3_8TiledMMAINS3_8MMA_AtomIJNS3_4SM904GMMA25MMA_64x64x16_F32F16F16_SSILNSF_5MajorE0ELSH_1ELNSF_7ScaleInE1ELSI_1EEEEEENS3_6LayoutINS4_IJNS5_ILi1EEENS5_ILi2EEESM_EEENS4_IJNS5_ILi0EEESM_SP_EEEEENS4_IJNS3_10UnderscoreESS_SS_EEEEELb0EEEEEvNT_6ParamsE)
        .other          _ZN7cutlass13device_kernelIN5flash32FlashAttnBwdPostprocessConvertdQIN4cute5tupleIJNS3_1CILi64EEENS5_ILi128EEEEEENS_6half_tEfNS_4arch4Sm90ELi256ENS3_8TiledMMAINS3_8MMA_AtomIJNS3_4SM904GMMA25MMA_64x64x16_F32F16F16_SSILNSF_5MajorE0ELSH_1ELNSF_7ScaleInE1ELSI_1EEEEEENS3_6LayoutINS4_IJNS5_ILi1EEENS5_ILi2EEESM_EEENS4_IJNS5_ILi0EEESM_SP_EEEEENS4_IJNS3_10UnderscoreESS_SS_EEEEELb0EEEEEvNT_6ParamsE,@"STO_CUDA_ENTRY STV_DEFAULT"
_ZN7cutlass13device_kernelIN5flash32FlashAttnBwdPostprocessConvertdQIN4cute5tupleIJNS3_1CILi64EEENS5_ILi128EEEEEENS_6half_tEfNS_4arch4Sm90ELi256ENS3_8TiledMMAINS3_8MMA_AtomIJNS3_4SM904GMMA25MMA_64x64x16_F32F16F16_SSILNSF_5MajorE0ELSH_1ELNSF_7ScaleInE1ELSI_1EEEEEENS3_6LayoutINS4_IJNS5_ILi1EEENS5_ILi2EEESM_EEENS4_IJNS5_ILi0EEESM_SP_EEEEENS4_IJNS3_10UnderscoreESS_SS_EEEEELb0EEEEEvNT_6ParamsE:
        /* <DEDUP_REMOVED lines=17> */
.L_x_82:
[----:B------:R-:W0:Y:S01]  /*0110*/  LDC.64 R6, c[0x0][0x3e0] ;  /* 0x0000f800ff067b82 */ /* 0x000e220000000a00 */
[----:B------:R-:W1:Y:S01]  /*0120*/  LDCU.64 UR4, c[0x0][0x3e8] ;  /* 0x00007d00ff0477ac */ /* 0x000e620008000a00 */
[----:B0-----:R-:W-:-:S05]  /*0130*/  IMAD.WIDE.U32 R6, R37, 0x4, R6 ;  /* 0x0000000425067825 */ /* 0x001fca00078e0006 */
[----:B------:R-:W2:Y:S01]  /*0140*/  LDG.E R2, desc[UR8][R6.64] ;  /* 0x0000000806027981 */ /* 0x000ea2000c1e1900 */
[----:B-1----:R-:W-:-:S04]  /*0150*/  UISETP.NE.U32.AND UP0, UPT, UR4, URZ, UPT ;  /* 0x000000ff0400728c */ /* 0x002fc8000bf05070 */
[----:B------:R-:W-:Y:S01]  /*0160*/  UISETP.NE.AND.EX UP0, UPT, UR5, URZ, UPT, UP0 ;  /* 0x000000ff0500728c */ /* 0x000fe2000bf05300 */
[----:B--2---:R-:W-:-:S05]  /*0170*/  IMAD R0, R37, 0x40, R2 ;  /* 0x0000004025007824 */ /* 0x004fca00078e0202 */
[----:B------:R-:W-:-:S04]  /*0180*/  SHF.R.S32.HI R3, RZ, 0x1f, R0 ;  /* 0x0000001fff037819 */ /* 0x000fc80000011400 */
[----:B------:R-:W-:-:S05]  /*0190*/  LEA.HI R3, R3, R0, RZ, 0x6 ;  /* 0x0000000003037211 */ /* 0x000fca00078f30ff */
[----:B------:R-:W-:-:S05]  /*01a0*/  IMAD.SHL.U32 R3, R3, 0x80, RZ ;  /* 0x0000008003037824 */ /* 0x000fca00078e00ff */
[----:B------:R-:W-:Y:S02]  /*01b0*/  LOP3.LUT R4, R3, 0xffffe000, RZ, 0xc0, !PT ;  /* 0xffffe00003047812 */ /* 0x000fe400078ec0ff */
[----:B------:R-:W-:Y:S02]  /*01c0*/  SHF.R.S32.HI R3, RZ, 0x1f, R2 ;  /* 0x0000001fff037819 */ /* 0x000fe40000011402 */
[----:B------:R-:W-:Y:S01]  /*01d0*/  SHF.R.S32.HI R5, RZ, 0x1f, R4 ;  /* 0x0000001fff057819 */ /* 0x000fe20000011404 */
[----:B------:R-:W-:Y:S06]  /*01e0*/  BRA.U !UP0, `(.L_x_85) ;  /* 0x0000000108107547 */ /* 0x000fec000b800000 */
.L_x_84:
[----:B------:R-:W0:Y:S02]  /*01f0*/  LDC.64 R6, c[0x0][0x3e8] ;  /* 0x0000fa00ff067b82 */ /* 0x000e240000000a00 */
[----:B0-----:R-:W-:-:S05]  /*0200*/  IMAD.WIDE.U32 R6, R37, 0x4, R6 ;  /* 0x0000000425067825 */ /* 0x001fca00078e0006 */
[----:B------:R0:W5:Y:S01]  /*0210*/  LDG.E R39, desc[UR8][R6.64] ;  /* 0x0000000806277981 */ /* 0x000162000c1e1900 */
[----:B------:R-:W-:Y:S05]  /*0220*/  BRA `(.L_x_83) ;  /* 0x0000000000087947 */ /* 0x000fea0003800000 */
.L_x_85:
[----:B------:R-:W2:Y:S02]  /*0230*/  LDG.E R7, desc[UR8][R6.64+0x4] ;  /* 0x0000040806077981 */ /* 0x000ea4000c1e1900 */
[----:B--2---:R-:W-:-:S07]  /*0240*/  IADD3 R39, PT, PT, -R2, R7, RZ ;  /* 0x0000000702277210 */ /* 0x004fce0007ffe1ff */
.L_x_83:
[----:B------:R-:W-:Y:S01]  /*0250*/  IMAD.SHL.U32 R40, R38, 0x40, RZ ;  /* 0x0000004026287824 */ /* 0x000fe200078e00ff */
[----:B------:R-:W-:-:S04]  /*0260*/  ISETP.NE.AND.EX P0, PT, R9, RZ, PT, P0 ;  /* 0x000000ff0900720c */ /* 0x000fc80003f05300 */
[----:B-----5:R-:W-:-:S13]  /*0270*/  ISETP.GT.AND P2, PT, R39, R40, PT ;  /* 0x000000282700720c */ /* 0x020fda0003f44270 */
[----:B------:R-:W-:Y:S05]  /*0280*/  @!P2 EXIT P0 ;  /* 0x000000000000a94d */ /* 0x000fea0000000000 */
[----:B------:R-:W1:Y:S01]  /*0290*/  S2R R41, SR_CTAID.Y ;  /* 0x0000000000297919 */ /* 0x000e620000002600 */
[----:B0-----:R-:W1:Y:S01]  /*02a0*/  LDC.64 R6, c[0x0][0x398] ;  /* 0x0000e600ff067b82 */ /* 0x001e620000000a00 */
[----:B------:R-:W-:Y:S01]  /*02b0*/  LEA R4, P0, R38, R4, 0xd ;  /* 0x0000000426047211 */ /* 0x000fe200078068ff */
[----:B------:R-:W-:Y:S01]  /*02c0*/  BSSY.RECONVERGENT B0, `(.L_x_86) ;  /* 0x0000024000007945 */ /* 0x000fe20003800200 */
[----:B------:R-:W0:Y:S01]  /*02d0*/  S2R R0, SR_TID.X ;  /* 0x0000000000007919 */ /* 0x000e220000002100 */
[----:B------:R-:W-:Y:S02]  /*02e0*/  SEL R37, R37, RZ, !P1 ;  /* 0x000000ff25257207 */ /* 0x000fe40004800000 */
[----:B------:R-:W-:Y:S01]  /*02f0*/  IMAD.X R5, RZ, RZ, R5, P0 ;  /* 0x000000ffff057224 */ /* 0x000fe200000e0605 */
[----:B------:R-:W2:Y:S01]  /*0300*/  S2R R13, SR_CgaCtaId ;  /* 0x00000000000d7919 */ /* 0x000ea20000008800 */
[----:B------:R-:W3:Y:S08]  /*0310*/  LDC.64 R8, c[0x0][0x3a0] ;  /* 0x0000e800ff087b82 */ /* 0x000ef00000000a00 */
[----:B------:R-:W4:Y:S01]  /*0320*/  LDC.64 R10, c[0x0][0x380] ;  /* 0x0000e000ff0a7b82 */ /* 0x000f220000000a00 */
[----:B-1----:R-:W-:Y:S01]  /*0330*/  IMAD.WIDE.U32 R4, R41, R6, R4 ;  /* 0x0000000629047225 */ /* 0x002fe200078e0004 */
[----:B0-----:R-:W-:-:S03]  /*0340*/  ISETP.NE.AND P0, PT, R0, RZ, PT ;  /* 0x000000ff0000720c */ /* 0x001fc60003f05270 */
        /* <DEDUP_REMOVED lines=22> */
.L_x_88:
[----:B------:R-:W-:Y:S01]  /*04b0*/  @P0 ELECT P1, URZ, PT ;  /* 0x0000000000ff082f */ /* 0x000fe20003820000 */
[----:B------:R1:W-:-:S12]  /*04c0*/  UBLKCP.S.G [UR6], [UR4], UR10 ;  /* 0x00000006040073ba */ /* 0x0003d8000800020a */
[----:B------:R-:W-:Y:S02]  /*04d0*/  @P1 PLOP3.LUT P0, PT, P1, PT, PT, 0x8, 0x80 ;  /* 0x000000000080181c */ /* 0x000fe40000f0e170 */
[----:B------:R-:W-:-:S11]  /*04e0*/  PLOP3.LUT P1, PT, PT, PT, PT, 0x8, 0x80 ;  /* 0x000000000080781c */ /* 0x000fd60003f2e170 */
[----:B-1----:R-:W-:Y:S05]  /*04f0*/  @P0 BRA.U.ANY `(.L_x_88) ;  /* 0xfffffffd00ec0947 */ /* 0x002fea000393ffff */
.L_x_87:
[----:B------:R-:W-:Y:S05]  /*0500*/  BSYNC.RECONVERGENT B0 ;  /* 0x0000000000007941 */ /* 0x000fea0003800200 */
.L_x_86:
[----:B------:R-:W-:Y:S01]  /*0510*/  BAR.SYNC.DEFER_BLOCKING 0x0 ;  /* 0x0000000000007b1d */ /* 0x000fe20000010000 */
[----:B------:R-:W-:Y:S02]  /*0520*/  MOV R42, 0x400 ;  /* 0x00000400002a7802 */ /* 0x000fe40000000f00 */
[----:B------:R-:W-:Y:S02]  /*0530*/  SHF.L.U32 R5, RZ, 0x1f, RZ ;  /* 0x0000001fff057819 */ /* 0x000fe400000006ff */
[----:B------:R-:W-:-:S07]  /*0540*/  LEA R42, R13, R42, 0x18 ;  /* 0x0000002a0d2a7211 */ /* 0x000fce00078ec0ff */
.L_x_89:
[----:B-1----:R1:W2:Y:S02]  /*0550*/  SYNCS.PHASECHK.TRANS64.TRYWAIT P0, [R42+URZ+0xc000], R5 ;  /* 0x00c000052a0075a7 */ /* 0x0022a400080011ff */
[----:B--2---:R-:W-:Y:S05]  /*0560*/  @!P0 NANOSLEEP.SYNCS 0x989680 ;  /* 0x009896800000895d */ /* 0x004fea0003900000 */
[----:B------:R-:W2:Y:S02]  /*0570*/  @!P0 SYNCS.PHASECHK.TRANS64 P0, [R42+URZ+0xc000], R5 ;  /* 0x00c000052a0085a7 */ /* 0x000ea400080010ff */
[----:B--2---:R-:W-:Y:S05]  /*0580*/  @!P0 BRA `(.L_x_89) ;  /* 0xfffffffc00f08947 */ /* 0x004fea000383ffff */
[C---:B-1----:R-:W-:Y:S01]  /*0590*/  SHF.L.U32 R5, R0.reuse, 0x4, RZ ;  /* 0x0000000400057819 */ /* 0x042fe200000006ff */
[C---:B0-----:R-:W-:Y:S01]  /*05a0*/  IMAD.SHL.U32 R4, R0.reuse, 0x80, RZ ;  /* 0x0000008000047824 */ /* 0x041fe200078e00ff */
[C---:B------:R-:W-:Y:S01]  /*05b0*/  SHF.L.U32 R16, R0.reuse, 0x6, RZ ;  /* 0x0000000600107819 */ /* 0x040fe200000006ff */
[C---:B------:R-:W-:Y:S01]  /*05c0*/  IMAD.SHL.U32 R44, R0.reuse, 0x4, RZ ;  /* 0x00000004002c7824 */ /* 0x040fe200078e00ff */
[----:B------:R-:W-:Y:S01]  /*05d0*/  LOP3.LUT R5, R5, 0x7f0, RZ, 0xc0, !PT ;  /* 0x000007f005057812 */ /* 0x000fe200078ec0ff */
[C---:B------:R-:W-:Y:S01]  /*05e0*/  IMAD.SHL.U32 R12, R0.reuse, 0x20, RZ ;  /* 0x00000020000c7824 */ /* 0x040fe200078e00ff */
[----:B------:R-:W-:Y:S01]  /*05f0*/  SHF.R.U32.HI R20, RZ, 0x1, R0 ;  /* 0x00000001ff147819 */ /* 0x000fe20000011600 */
[----:B------:R-:W-:Y:S01]  /*0600*/  IMAD.SHL.U32 R21, R0, 0x200, RZ ;  /* 0x0000020000157824 */ /* 0x000fe200078e00ff */
[----:B------:R-:W-:Y:S01]  /*0610*/  LOP3.LUT R5, R5, 0x1c000, R4, 0xf8, !PT ;  /* 0x0001c00005057812 */ /* 0x000fe200078ef804 */
[----:B------:R-:W0:Y:S01]  /*0620*/  LDCU UR4, c[0x0][0x3d8] ;  /* 0x00007b00ff0477ac */ /* 0x000e220008000800 */
[----:B------:R-:W-:Y:S01]  /*0630*/  LOP3.LUT R47, R16, 0x1c0, RZ, 0xc0, !PT ;  /* 0x000001c0102f7812 */ /* 0x000fe200078ec0ff */
[----:B------:R-:W-:Y:S01]  /*0640*/  IMAD.SHL.U32 R36, R0, 0x8, RZ ;  /* 0x0000000800247824 */ /* 0x000fe200078e00ff */
[----:B------:R-:W-:Y:S01]  /*0650*/  LOP3.LUT R43, R44, 0x1c0, RZ, 0xc0, !PT ;  /* 0x000001c02c2b7812 */ /* 0x000fe200078ec0ff */
[----:B------:R-:W-:Y:S01]  /*0660*/  IMAD.IADD R46, R42, 0x1, R5 ;  /* 0x000000012a2e7824 */ /* 0x000fe200078e0205 */
[----:B------:R-:W-:Y:S01]  /*0670*/  LOP3.LUT R45, R12, 0x7c00, RZ, 0xc0, !PT ;  /* 0x00007c000c2d7812 */ /* 0x000fe200078ec0ff */
[----:B------:R-:W1:Y:S01]  /*0680*/  LDCU.64 UR6, c[0x0][0x3c8] ;  /* 0x00007900ff0677ac */ /* 0x000e620008000a00 */
[----:B------:R-:W-:Y:S01]  /*0690*/  LOP3.LUT R25, R21, 0x1000, RZ, 0xc0, !PT ;  /* 0x0000100015197812 */ /* 0x000fe200078ec0ff */
[----:B------:R-:W-:Y:S01]  /*06a0*/  BSSY.RECONVERGENT B0, `(.L_x_90) ;  /* 0x0000074000007945 */ /* 0x000fe20003800200 */
[----:B------:R-:W0:Y:S01]  /*06b0*/  LDS.128 R28, [R46] ;  /* 0x000000002e1c7984 */ /* 0x000e220000000c00 */
[--C-:B------:R-:W-:Y:S01]  /*06c0*/  LOP3.LUT R47, R47, 0x8, R20.reuse, 0xf8, !PT ;  /* 0x000000082f2f7812 */ /* 0x100fe200078ef814 */
[----:B------:R-:W2:Y:S01]  /*06d0*/  LDCU.64 UR10, c[0x0][0x3d0] ;  /* 0x00007a00ff0a77ac */ /* 0x000ea20008000a00 */
[----:B------:R-:W-:Y:S01]  /*06e0*/  LOP3.LUT R43, R43, 0x38, R20, 0xf8, !PT ;  /* 0x000000382b2b7812 */ /* 0x000fe200078ef814 */
[----:B------:R-:W3:Y:S01]  /*06f0*/  LDS.128 R32, [R46+0x800] ;  /* 0x000800002e207984 */ /* 0x000ee20000000c00 */
[----:B------:R-:W-:-:S02]  /*0700*/  LOP3.LUT R45, R45, 0x200, R16, 0xf8, !PT ;  /* 0x000002002d2d7812 */ /* 0x000fc400078ef810 */
[----:B------:R-:W-:Y:S01]  /*0710*/  LOP3.LUT R44, R25, 0xe00, R44, 0xf8, !PT ;  /* 0x00000e00192c7812 */ /* 0x000fe200078ef82c */
[----:B------:R-:W4:Y:S01]  /*0720*/  LDS.128 R4, [R46+0x1000] ;  /* 0x001000002e047984 */ /* 0x000f220000000c00 */
[----:B------:R-:W-:Y:S02]  /*0730*/  LOP3.LUT R48, R47, 0x38, R36, 0x78, !PT ;  /* 0x000000382f307812 */ /* 0x000fe400078e7824 */
[----:B------:R-:W-:Y:S01]  /*0740*/  R2P PR, R0, 0x6 ;  /* 0x0000000600007804 */ /* 0x000fe20000000000 */
[----:B------:R-:W5:Y:S01]  /*0750*/  LDS.128 R8, [R46+0x1800] ;  /* 0x001800002e087984 */ /* 0x000f620000000c00 */
[----:B------:R-:W-:-:S03]  /*0760*/  VIADDMNMX R39, R39, -R40, 0x40, PT ;  /* 0x0000004027277446 */ /* 0x000fc60003800928 */
[----:B------:R-:W1:Y:S04]  /*0770*/  LDS.128 R12, [R46+0x2000] ;  /* 0x002000002e0c7984 */ /* 0x000e680000000c00 */
        /* <DEDUP_REMOVED lines=9> */
[----:B------:R-:W-:Y:S01]  /*0810*/  F2FP.F16.F32.PACK_AB R28, R29, R28 ;  /* 0x0000001c1d1c723e */ /* 0x000fe200000000ff */
[----:B------:R-:W-:Y:S01]  /*0820*/  FMUL.FTZ R34, R34, UR4 ;  /* 0x0000000422227c20 */ /* 0x000fe20008410000 */
[----:B------:R-:W-:Y:S01]  /*0830*/  F2FP.F16.F32.PACK_AB R29, R31, R30 ;  /* 0x0000001e1f1d723e */ /* 0x000fe200000000ff */
[----:B----4-:R-:W-:Y:S01]  /*0840*/  FMUL.FTZ R4, R4, UR4 ;  /* 0x0000000404047c20 */ /* 0x010fe20008410000 */
[----:B------:R-:W-:Y:S01]  /*0850*/  F2FP.F16.F32.PACK_AB R30, R33, R32 ;  /* 0x00000020211e723e */ /* 0x000fe200000000ff */
        /* <DEDUP_REMOVED lines=8> */
[----:B------:R-:W-:Y:S01]  /*08e0*/  LOP3.LUT R35, R45, R48, RZ, 0xfc, !PT ;  /* 0x000000302d237212 */ /* 0x000fe200078efcff */
[----:B--2---:R-:W-:Y:S01]  /*08f0*/  FMUL.FTZ R12, R20, UR4 ;  /* 0x00000004140c7c20 */ /* 0x004fe20008410000 */
[----:B------:R-:W-:Y:S01]  /*0900*/  F2FP.F16.F32.PACK_AB R4, R5, R4 ;  /* 0x000000040504723e */ /* 0x000fe200000000ff */
[----:B------:R-:W-:Y:S01]  /*0910*/  VIADD R20, R42, 0x8000 ;  /* 0x000080002a147836 */ /* 0x000fe20000000000 */
[----:B------:R-:W-:Y:S01]  /*0920*/  F2FP.F16.F32.PACK_AB R5, R7, R32 ;  /* 0x000000200705723e */ /* 0x000fe200000000ff */
[----:B------:R-:W-:Y:S01]  /*0930*/  FMUL.FTZ R16, R16, UR4 ;  /* 0x0000000410107c20 */ /* 0x000fe20008410000 */
[----:B------:R-:W-:Y:S01]  /*0940*/  FMUL.FTZ R17, R17, UR4 ;  /* 0x0000000411117c20 */ /* 0x000fe20008410000 */
[----:B------:R-:W-:Y:S01]  /*0950*/  F2FP.F16.F32.PACK_AB R7, R11, R10 ;  /* 0x0000000a0b07723e */ /* 0x000fe200000000ff */
[----:B------:R-:W-:Y:S01]  /*0960*/  IMAD.MOV.U32 R11, RZ, RZ, 0x20 ;  /* 0x00000020ff0b7424 */ /* 0x000fe200078e00ff */
[----:B------:R-:W-:Y:S01]  /*0970*/  F2FP.F16.F32.PACK_AB R31, R47, R34 ;  /* 0x000000222f1f723e */ /* 0x000fe200000000ff */
[----:B------:R-:W-:Y:S01]  /*0980*/  FMUL.FTZ R9, R9, UR4 ;  /* 0x0000000409097c20 */ /* 0x000fe20008410000 */
[C---:B------:R-:W-:Y:S01]  /*0990*/  LEA R34, R35.reuse, R42, 0x1 ;  /* 0x0000002a23227211 */ /* 0x040fe200078e08ff */
[----:B------:R-:W-:Y:S01]  /*09a0*/  IMAD R35, R35, 0x2, R20 ;  /* 0x0000000223237824 */ /* 0x000fe200078e0214 */
[----:B------:R-:W-:Y:S01]  /*09b0*/  F2FP.F16.F32.PACK_AB R10, R17, R16 ;  /* 0x00000010110a723e */ /* 0x000fe200000000ff */
[----:B------:R-:W-:Y:S01]  /*09c0*/  FMUL.FTZ R13, R13, UR4 ;  /* 0x000000040d0d7c20 */ /* 0x000fe20008410000 */
[----:B------:R-:W-:Y:S01]  /*09d0*/  SEL R16, R11, 0xffffffe0, !P1 ;  /* 0xffffffe00b107807 */ /* 0x000fe20004800000 */
[----:B------:R0:W-:Y:S01]  /*09e0*/  STSM.16.M88.4 [R34+0x8000], R28 ;  /* 0x0080001c22007844 */ /* 0x0001e20000000200 */
        /* <DEDUP_REMOVED lines=12> */
[----:B------:R-:W1:Y:S01]  /*0ab0*/  LDCU UR4, c[0x0][0x3b4] ;  /* 0x00007680ff0477ac */ /* 0x000e620008000800 */
[----:B------:R-:W-:-:S02]  /*0ac0*/  F2FP.F16.F32.PACK_AB R8, R13, R8 ;  /* 0x000000080d08723e */ /* 0x000fc400000000ff */
[C---:B0-----:R-:W-:Y:S01]  /*0ad0*/  IADD3 R29, PT, PT, R35.reuse, 0x40, RZ ;  /* 0x00000040231d7810 */ /* 0x041fe20007ffe0ff */
[----:B------:R-:W-:Y:S01]  /*0ae0*/  @P2 VIADD R29, R35, 0xffffffc0 ;  /* 0xffffffc0231d2836 */ /* 0x000fe20000000000 */
[----:B------:R-:W-:Y:S01]  /*0af0*/  F2FP.F16.F32.PACK_AB R9, R15, R14 ;  /* 0x0000000e0f09723e */ /* 0x000fe200000000ff */
[C---:B------:R-:W-:Y:S01]  /*0b00*/  IMAD.IADD R35, R16.reuse, 0x1, R35 ;  /* 0x0000000110237824 */ /* 0x040fe200078e0223 */
[----:B------:R-:W-:Y:S02]  /*0b10*/  F2FP.F16.F32.PACK_AB R11, R19, R18 ;  /* 0x00000012130b723e */ /* 0x000fe400000000ff */
[----:B------:R-:W-:Y:S01]  /*0b20*/  F2FP.F16.F32.PACK_AB R12, R21, R12 ;  /* 0x0000000c150c723e */ /* 0x000fe200000000ff */
[----:B------:R-:W-:Y:S01]  /*0b30*/  IMAD.IADD R21, R16, 0x1, R29 ;  /* 0x0000000110157824 */ /* 0x000fe200078e021d */
[----:B------:R-:W-:Y:S01]  /*0b40*/  F2FP.F16.F32.PACK_AB R13, R23, R22 ;  /* 0x00000016170d723e */ /* 0x000fe200000000ff */
[----:B------:R0:W-:Y:S01]  /*0b50*/  STSM.16.M88.4 [R35], R4 ;  /* 0x0000000423007844 */ /* 0x0001e20000000200 */
[----:B------:R-:W-:-:S02]  /*0b60*/  F2FP.F16.F32.PACK_AB R14, R25, R24 ;  /* 0x00000018190e723e */ /* 0x000fc400000000ff */
[----:B------:R-:W-:Y:S01]  /*0b70*/  F2FP.F16.F32.PACK_AB R15, R27, R26 ;  /* 0x0000001a1b0f723e */ /* 0x000fe200000000ff */
[----:B------:R2:W-:Y:S01]  /*0b80*/  STSM.16.M88.4 [R29], R8 ;  /* 0x000000081d007844 */ /* 0x0005e20000000200 */
[----:B------:R-:W-:Y:S02]  /*0b90*/  LOP3.LUT R33, R43, 0x38, R36, 0x78, !PT ;  /* 0x000000382b217812 */ /* 0x000fe400078e7824 */
[----:B------:R-:W-:Y:S01]  /*0ba0*/  SHF.R.U32.HI R25, RZ, 0x4, R0 ;  /* 0x00000004ff197819 */ /* 0x000fe20000011600 */
[----:B------:R3:W-:Y:S01]  /*0bb0*/  STSM.16.M88.4 [R21], R12 ;  /* 0x0000000c15007844 */ /* 0x0007e20000000200 */
[----:B------:R-:W-:Y:S01]  /*0bc0*/  LOP3.LUT R33, R44, R33, RZ, 0xfc, !PT ;  /* 0x000000212c217212 */ /* 0x000fe200078efcff */
[----:B------:R-:W-:Y:S03]  /*0bd0*/  BAR.SYNC.DEFER_BLOCKING 0x0 ;  /* 0x0000000000007b1d */ /* 0x000fe60000010000 */
[----:B------:R-:W-:Y:S01]  /*0be0*/  LEA R42, R33, R42, 0x1 ;  /* 0x0000002a212a7211 */ /* 0x000fe200078e08ff */
[C---:B------:R-:W-:Y:S01]  /*0bf0*/  VIADD R0, R25.reuse, 0x10 ;  /* 0x0000001019007836 */ /* 0x040fe20000000000 */
[----:B------:R-:W-:-:S02]  /*0c00*/  IADD3 R22, P0, PT, R25, R2, RZ ;  /* 0x0000000219167210 */ /* 0x000fc40007f1e0ff */
[----:B------:R-:W-:Y:S02]  /*0c10*/  LOP3.LUT R2, R36, 0x78, RZ, 0xc0, !PT ;  /* 0x0000007824027812 */ /* 0x000fe400078ec0ff */
[----:B0-----:R-:W-:Y:S01]  /*0c20*/  IADD3 R4, PT, PT, R25, 0x20, RZ ;  /* 0x0000002019047810 */ /* 0x001fe20007ffe0ff */
[----:B------:R-:W-:Y:S01]  /*0c30*/  IMAD.X R23, RZ, RZ, R3, P0 ;  /* 0x000000ffff177224 */ /* 0x000fe200000e0603 */
[----:B-1----:R-:W-:Y:S01]  /*0c40*/  ISETP.GE.AND P0, PT, R2, UR4, PT ;  /* 0x0000000402007c0c */ /* 0x002fe2000bf06270 */
[----:B------:R-:W-:Y:S02]  /*0c50*/  IMAD.MOV.U32 R3, RZ, RZ, RZ ;  /* 0x000000ffff037224 */ /* 0x000fe400078e00ff */
[----:B--2---:R-:W-:Y:S01]  /*0c60*/  IMAD R8, R33, 0x2, R20 ;  /* 0x0000000221087824 */ /* 0x004fe200078e0214 */
[-C--:B------:R-:W-:Y:S01]  /*0c70*/  ISETP.GE.OR P3, PT, R25, R39.reuse, P0 ;  /* 0x000000271900720c */ /* 0x080fe20000766670 */
[----:B------:R-:W-:Y:S01]  /*0c80*/  IMAD.WIDE.U32 R2, R41, UR6, R2 ;  /* 0x0000000629027c25 */ /* 0x000fe2000f8e0002 */
[----:B------:R-:W-:-:S02]  /*0c90*/  ISETP.GE.OR P2, PT, R0, R39, P0 ;  /* 0x000000270000720c */ /* 0x000fc40000746670 */
[-C--:B------:R-:W-:Y:S01]  /*0ca0*/  ISETP.GE.OR P1, PT, R4, R39.reuse, P0 ;  /* 0x000000270400720c */ /* 0x080fe20000726670 */
[----:B------:R-:W-:Y:S02]  /*0cb0*/  IMAD R3, R41, UR7, R3 ;  /* 0x0000000729037c24 */ /* 0x000fe4000f8e0203 */
[----:B------:R-:W-:Y:S02]  /*0cc0*/  VIADD R25, R25, 0x30 ;  /* 0x0000003019197836 */ /* 0x000fe40000000000 */
[----:B------:R-:W-:Y:S01]  /*0cd0*/  IMAD.WIDE.U32 R2, R37, UR10, R2 ;  /* 0x0000000a25027c25 */ /* 0x000fe2000f8e0002 */
[----:B------:R3:W0:Y:S02]  /*0ce0*/  LDS.128 R16, [R42+0x9800] ;  /* 0x009800002a107984 */ /* 0x0006240000000c00 */
[----:B------:R-:W-:Y:S01]  /*0cf0*/  ISETP.GE.OR P0, PT, R25, R39, P0 ;  /* 0x000000271900720c */ /* 0x000fe20000706670 */
[----:B------:R-:W-:Y:S02]  /*0d00*/  IMAD R5, R37, UR11, R3 ;  /* 0x0000000b25057c24 */ /* 0x000fe4000f8e0203 */
[----:B------:R-:W-:Y:S01]  /*0d10*/  IMAD.WIDE.U32 R38, R38, 0x40, R22 ;  /* 0x0000004026267825 */ /* 0x000fe200078e0016 */
[----:B------:R-:W-:Y:S09]  /*0d20*/  @P3 BRA `(.L_x_91) ;  /* 0x00000000002c3947 */ /* 0x000ff20003800000 */
[----:B------:R-:W1:Y:S01]  /*0d30*/  LDS.128 R8, [R8] ;  /* 0x0000000008087984 */ /* 0x000e620000000c00 */
[----:B------:R-:W3:Y:S01]  /*0d40*/  LDCU.64 UR4, c[0x0][0x3c0] ;  /* 0x00007800ff0477ac */ /* 0x000ee20008000a00 */
[----:B------:R-:W-:Y:S01]  /*0d50*/  IMAD.MOV.U32 R4, RZ, RZ, R2 ;  /* 0x000000ffff047224 */ /* 0x000fe200078e0002 */
[----:B------:R-:W2:Y:S01]  /*0d60*/  LDCU.64 UR6, c[0x0][0x3a8] ;  /* 0x00007500ff0677ac */ /* 0x000ea20008000a00 */
[----:B---3--:R-:W-:Y:S02]  /*0d70*/  IMAD R13, R39, UR4, RZ ;  /* 0x00000004270d7c24 */ /* 0x008fe4000f8e02ff */
[----:B------:R-:W-:-:S04]  /*0d80*/  IMAD.WIDE.U32 R6, R38, UR4, R4 ;  /* 0x0000000426067c25 */ /* 0x000fc8000f8e0004 */
[----:B------:R-:W-:Y:S01]  /*0d90*/  IMAD R13, R38, UR5, R13 ;  /* 0x00000005260d7c24 */ /* 0x000fe2000f8e020d */
[----:B--2---:R-:W-:-:S04]  /*0da0*/  LEA R12, P3, R6, UR6, 0x1 ;  /* 0x00000006060c7c11 */ /* 0x004fc8000f8608ff */
[----:B------:R-:W-:-:S04]  /*0db0*/  IADD3 R7, PT, PT, R7, R13, RZ ;  /* 0x0000000d07077210 */ /* 0x000fc80007ffe0ff */
[----:B------:R-:W-:-:S05]  /*0dc0*/  LEA.HI.X R13, R6, UR7, R7, 0x1, P3 ;  /* 0x00000007060d7c11 */ /* 0x000fca00098f0c07 */
[----:B-1----:R1:W-:Y:S02]  /*0dd0*/  STG.E.128 desc[UR8][R12.64], R8 ;  /* 0x000000080c007986 */ /* 0x0023e4000c101d08 */
.L_x_91:
[----:B------:R-:W-:Y:S05]  /*0de0*/  BSYNC.RECONVERGENT B0 ;  /* 0x0000000000007941 */ /* 0x000fea0003800200 */
.L_x_90:
[----:B-1----:R1:W2:Y:S01]  /*0df0*/  LDS.128 R8, [R42+0x8800] ;  /* 0x008800002a087984 */ /* 0x0022a20000000c00 */
[----:B------:R-:W-:Y:S04]  /*0e00*/  BSSY.RECONVERGENT B0, `(.L_x_92) ;  /* 0x000000f000007945 */ /* 0x000fe80003800200 */
[----:B------:R-:W-:Y:S05]  /*0e10*/  @P2 BRA `(.L_x_93) ;  /* 0x0000000000342947 */ /* 0x000fea0003800000 */
[----:B------:R-:W4:Y:S01]  /*0e20*/  LDCU.64 UR4, c[0x0][0x3c0] ;  /* 0x00007800ff0477ac */ /* 0x000f220008000a00 */
[----:B---3--:R-:W-:Y:S01]  /*0e30*/  IADD3 R13, P2, PT, R38, 0x10, RZ ;  /* 0x00000010260d7810 */ /* 0x008fe20007f5e0ff */
[----:B------:R-:W-:Y:S01]  /*0e40*/  IMAD.MOV.U32 R6, RZ, RZ, R2 ;  /* 0x000000ffff067224 */ /* 0x000fe200078e0002 */
[----:B------:R-:W3:Y:S01]  /*0e50*/  LDCU.64 UR6, c[0x0][0x3a8] ;  /* 0x00007500ff0677ac */ /* 0x000ee20008000a00 */
[----:B------:R-:W-:Y:S02]  /*0e60*/  IMAD.MOV.U32 R7, RZ, RZ, R5 ;  /* 0x000000ffff077224 */ /* 0x000fe400078e0005 */
[----:B------:R-:W-:-:S04]  /*0e70*/  IMAD.X R0, RZ, RZ, R39, P2 ;  /* 0x000000ffff007224 */ /* 0x000fc800010e0627 */
[----:B----4-:R-:W-:Y:S02]  /*0e80*/  IMAD R0, R0, UR4, RZ ;  /* 0x0000000400007c24 */ /* 0x010fe4000f8e02ff */
[----:B------:R-:W-:-:S04]  /*0e90*/  IMAD.WIDE.U32 R6, R13, UR4, R6 ;  /* 0x000000040d067c25 */ /* 0x000fc8000f8e0006 */
[----:B------:R-:W-:Y:S01]  /*0ea0*/  IMAD R13, R13, UR5, R0 ;  /* 0x000000050d0d7c24 */ /* 0x000fe2000f8e0200 */
[----:B---3--:R-:W-:-:S04]  /*0eb0*/  LEA R12, P2, R6, UR6, 0x1 ;  /* 0x00000006060c7c11 */ /* 0x008fc8000f8408ff */
[----:B------:R-:W-:-:S04]  /*0ec0*/  IADD3 R7, PT, PT, R7, R13, RZ ;  /* 0x0000000d07077210 */ /* 0x000fc80007ffe0ff */
[----:B------:R-:W-:-:S05]  /*0ed0*/  LEA.HI.X R13, R6, UR7, R7, 0x1, P2 ;  /* 0x00000007060d7c11 */ /* 0x000fca00090f0c07 */
[----:B--2---:R4:W-:Y:S02]  /*0ee0*/  STG.E.128 desc[UR8][R12.64], R8 ;  /* 0x000000080c007986 */ /* 0x0049e4000c101d08 */
.L_x_93:
[----:B------:R-:W-:Y:S05]  /*0ef0*/  BSYNC.RECONVERGENT B0 ;  /* 0x0000000000007941 */ /* 0x000fea0003800200 */
.L_x_92:
[----:B-1-3--:R-:W1:Y:S01]  /*0f00*/  LDS.128 R40, [R42+0x9000] ;  /* 0x009000002a287984 */ /* 0x00ae620000000c00 */
[----:B------:R-:W-:Y:S04]  /*0f10*/  BSSY.RECONVERGENT B0, `(.L_x_94) ;  /* 0x000000f000007945 */ /* 0x000fe80003800200 */
[----:B------:R-:W-:Y:S05]  /*0f20*/  @P1 BRA `(.L_x_95) ;  /* 0x0000000000341947 */ /* 0x000fea0003800000 */
[----:B------:R-:W3:Y:S01]  /*0f30*/  LDCU.64 UR4, c[0x0][0x3c0] ;  /* 0x00007800ff0477ac */ /* 0x000ee20008000a00 */
[----:B--2-4-:R-:W-:Y:S01]  /*0f40*/  IADD3 R9, P1, PT, R38, 0x20, RZ ;  /* 0x0000002026097810 */ /* 0x014fe20007f3e0ff */
[----:B------:R-:W-:Y:S01]  /*0f50*/  IMAD.MOV.U32 R6, RZ, RZ, R2 ;  /* 0x000000ffff067224 */ /* 0x000fe200078e0002 */
[----:B------:R-:W-:Y:S01]  /*0f60*/  MOV R7, R5 ;  /* 0x0000000500077202 */ /* 0x000fe20000000f00 */
[----:B------:R-:W2:Y:S02]  /*0f70*/  LDCU.64 UR6, c[0x0][0x3a8] ;  /* 0x00007500ff0677ac */ /* 0x000ea40008000a00 */
[----:B------:R-:W-:-:S04]  /*0f80*/  IMAD.X R0, RZ, RZ, R39, P1 ;  /* 0x000000ffff007224 */ /* 0x000fc800008e0627 */
[----:B---3--:R-:W-:Y:S02]  /*0f90*/  IMAD R0, R0, UR4, RZ ;  /* 0x0000000400007c24 */ /* 0x008fe4000f8e02ff */
[----:B------:R-:W-:-:S04]  /*0fa0*/  IMAD.WIDE.U32 R6, R9, UR4, R6 ;  /* 0x0000000409067c25 */ /* 0x000fc8000f8e0006 */
[----:B------:R-:W-:Y:S01]  /*0fb0*/  IMAD R9, R9, UR5, R0 ;  /* 0x0000000509097c24 */ /* 0x000fe2000f8e0200 */
[----:B--2---:R-:W-:-:S03]  /*0fc0*/  LEA R8, P1, R6, UR6, 0x1 ;  /* 0x0000000606087c11 */ /* 0x004fc6000f8208ff */
[----:B------:R-:W-:-:S05]  /*0fd0*/  IMAD.IADD R7, R7, 0x1, R9 ;  /* 0x0000000107077824 */ /* 0x000fca00078e0209 */
[----:B------:R-:W-:-:S05]  /*0fe0*/  LEA.HI.X R9, R6, UR7, R7, 0x1, P1 ;  /* 0x0000000706097c11 */ /* 0x000fca00088f0c07 */
[----:B-1----:R3:W-:Y:S02]  /*0ff0*/  STG.E.128 desc[UR8][R8.64], R40 ;  /* 0x0000002808007986 */ /* 0x0027e4000c101d08 */
.L_x_95:
[----:B------:R-:W-:Y:S05]  /*1000*/  BSYNC.RECONVERGENT B0 ;  /* 0x0000000000007941 */ /* 0x000fea0003800200 */
.L_x_94:
[----:B------:R-:W-:Y:S05]  /*1010*/  @P0 EXIT ;  /* 0x000000000000094d */ /* 0x000fea0003800000 */
[----:B------:R-:W5:Y:S01]  /*1020*/  LDCU.64 UR4, c[0x0][0x3c0] ;  /* 0x00007800ff0477ac */ /* 0x000f620008000a00 */
[----:B------:R-:W-:Y:S02]  /*1030*/  IADD3 R7, P0, PT, R38, 0x30, RZ ;  /* 0x0000003026077810 */ /* 0x000fe40007f1e0ff */
[----:B------:R-:W-:Y:S01]  /*1040*/  MOV R3, R5 ;  /* 0x0000000500037202 */ /* 0x000fe20000000f00 */
[----:B------:R-:W0:Y:S02]  /*1050*/  LDCU.64 UR6, c[0x0][0x3a8] ;  /* 0x00007500ff0677ac */ /* 0x000e240008000a00 */
[----:B------:R-:W-:-:S04]  /*1060*/  IMAD.X R38, RZ, RZ, R39, P0 ;  /* 0x000000ffff267224 */ /* 0x000fc800000e0627 */
[----:B-----5:R-:W-:Y:S02]  /*1070*/  IMAD R38, R38, UR4, RZ ;  /* 0x0000000426267c24 */ /* 0x020fe4000f8e02ff */
[----:B------:R-:W-:-:S04]  /*1080*/  IMAD.WIDE.U32 R2, R7, UR4, R2 ;  /* 0x0000000407027c25 */ /* 0x000fc8000f8e0002 */
[----:B------:R-:W-:Y:S01]  /*1090*/  IMAD R7, R7, UR5, R38 ;  /* 0x0000000507077c24 */ /* 0x000fe2000f8e0226 */
[----:B0-----:R-:W-:-:S03]  /*10a0*/  LEA R4, P0, R2, UR6, 0x1 ;  /* 0x0000000602047c11 */ /* 0x001fc6000f8008ff */
[----:B------:R-:W-:-:S05]  /*10b0*/  IMAD.IADD R3, R3, 0x1, R7 ;  /* 0x0000000103037824 */ /* 0x000fca00078e0207 */
[----:B------:R-:W-:-:S05]  /*10c0*/  LEA.HI.X R5, R2, UR7, R3, 0x1, P0 ;  /* 0x0000000702057c11 */ /* 0x000fca00080f0c03 */
[----:B------:R-:W-:Y:S01]  /*10d0*/  STG.E.128 desc[UR8][R4.64], R16 ;  /* 0x0000001004007986 */ /* 0x000fe2000c101d08 */
[----:B------:R-:W-:Y:S05]  /*10e0*/  EXIT ;  /* 0x000000000000794d */ /* 0x000fea0003800000 */
.L_x_96:
        /* <DEDUP_REMOVED lines=9> */
.L_x_135:


//--------------------- .text._ZN7cutlass13device_kernelIN5flash11enable_sm90INS1_16FlashAttnBwdSm90INS1_25CollectiveMainloopBwdSm90ILi2ELi2ELi2EN4cute5tupleIJNS5_1CILi1EEES8_S8_EEENS6_IJNS7_ILi64EEENS7_ILi128EEESB_EEENS_6half_tEfNS_4arch4Sm90ELb1ELb0ELb0ELb1ELb1ELb1ELb0ELb0ELi2ELi1ELi2ELi1ELb0EEENS1_24CollectiveEpilogueBwdGQAISC_fSF_Li256ELb1ELb1EEENS1_25SingleTileBwdLPTSchedulerILb1ELi128ELb1EEEEEEEEEvNT_6ParamsE --------------------------
	.section	.text._ZN7cutlass13device_kernelIN5flash11enable_sm90INS1_16FlashAttnBwdSm90INS1_25CollectiveMainloopBwdSm90ILi2ELi2ELi2EN4cute5tupleIJNS5_1CILi1EEES8_S8_EEENS6_IJNS7_ILi64EEENS7_ILi128EEESB_EEENS_6half_tEfNS_4arch4Sm90ELb1ELb0ELb0ELb1ELb1ELb1ELb0ELb0ELi2ELi1ELi2ELi1ELb0EEENS1_24CollectiveEpilogueBwdGQAISC_fSF_Li256ELb1ELb1EEENS1_25SingleTileBwdLPTSchedulerILb1ELi128ELb1EEEEEEEEEvNT_6ParamsE,"ax",@progbits
	.align	128
.text._ZN7cutlass13device_kernelIN5flash11enable_sm90INS1_16FlashAttnBwdSm90INS1_25CollectiveMainloopBwdSm90ILi2ELi2ELi2EN4cute5tupleIJNS5_1CILi1EEES8_S8_EEENS6_IJNS7_ILi64EEENS7_ILi128EEESB_EEENS_6half_tEfNS_4arch4Sm90ELb1ELb0ELb0ELb1ELb1ELb1ELb0ELb0ELi2ELi1ELi2ELi1ELb0EEENS1_24CollectiveEpilogueBwdGQAISC_fSF_Li256ELb1ELb1EEENS1_25SingleTileBwdLPTSchedulerILb1ELi128ELb1EEEEEEEEEvNT_6ParamsE:
        .type           _ZN7cutlass13device_kernelIN5flash11enable_sm90INS1_16FlashAttnBwdSm90INS1_25CollectiveMainloopBwdSm90ILi2ELi2ELi2EN4cute5tupleIJNS5_1CILi1EEES8_S8_EEENS6_IJNS7_ILi64EEENS7_ILi128EEESB_EEENS_6half_tEfNS_4arch4Sm90ELb1ELb0ELb0ELb1ELb1ELb1ELb0ELb0ELi2ELi1ELi2ELi1ELb0EEENS1_24CollectiveEpilogueBwdGQAISC_fSF_Li256ELb1ELb1EEENS1_25SingleTileBwdLPTSchedulerILb1ELi128ELb1EEEEEEEEEvNT_6ParamsE,@function
        .size           _ZN7cutlass13device_kernelIN5flash11enable_sm90INS1_16FlashAttnBwdSm90INS1_25CollectiveMainloopBwdSm90ILi2ELi2ELi2EN4cute5tupleIJNS5_1CILi1EEES8_S8_EEENS6_IJNS7_ILi64EEENS7_ILi128EEESB_EEENS_6half_tEfNS_4arch4Sm90ELb1ELb0ELb0ELb1ELb1ELb1ELb0ELb0ELi2ELi1ELi2ELi1ELb0EEENS1_24CollectiveEpilogueBwdGQAISC_fSF_Li256ELb1ELb1EEENS1_25SingleTileBwdLPTSchedulerILb1ELi128ELb1EEEEEEEEEvNT_6ParamsE,(.L_x_136 - _ZN7cutlass13device_kernelIN5flash11enable_sm90INS1_16FlashAttnBwdSm90INS1_25CollectiveMainloopBwdSm90ILi2ELi2ELi2EN4cute5tupleIJNS5_1CILi1EEES8_S8_EEENS6_IJNS7_ILi64EEENS7_ILi128EEESB_EEENS_6half_tEfNS_4arch4Sm90ELb1ELb0ELb0ELb1ELb1ELb1ELb0ELb0ELi2ELi1ELi2ELi1ELb0EEENS1_24CollectiveEpilogueBwdGQAISC_fSF_Li256ELb1ELb1EEENS1_25SingleTileBwdLPTSchedulerILb1ELi128ELb1EEEEEEEEEvNT_6ParamsE)
        .other          _ZN7cutlass13device_kernelIN5flash11enable_sm90INS1_16FlashAttnBwdSm90INS1_25CollectiveMainloopBwdSm90ILi2ELi2ELi2EN4cute5tupleIJNS5_1CILi1EEES8_S8_EEENS6_IJNS7_ILi64EEENS7_ILi128EEESB_EEENS_6half_tEfNS_4arch4Sm90ELb1ELb0ELb0ELb1ELb1ELb1ELb0ELb0ELi2ELi1ELi2ELi1ELb0EEENS1_24CollectiveEpilogueBwdGQAISC_fSF_Li256ELb1ELb1EEENS1_25SingleTileBwdLPTSchedulerILb1ELi128ELb1EEEEEEEEEvNT_6ParamsE,@"STO_CUDA_ENTRY STV_DEFAULT"
_ZN7cutlass13device_kernelIN5flash11enable_sm90INS1_16FlashAttnBwdSm90INS1_25CollectiveMainloopBwdSm90ILi2ELi2ELi2EN4cute5tupleIJNS5_1CILi1EEES8_S8_EEENS6_IJNS7_ILi64EEENS7_ILi128EEESB_EEENS_6half_tEfNS_4arch4Sm90ELb1ELb0ELb0ELb1ELb1ELb1ELb0ELb0ELi2ELi1ELi2ELi1ELb0EEENS1_24CollectiveEpilogueBwdGQAISC_fSF_Li256ELb1ELb1EEENS1_25SingleTileBwdLPTSchedulerILb1ELi128ELb1EEEEEEEEEvNT_6ParamsE:
[----:B------:R-:W-:Y:S01]  /*0000*/  LDC R1, c[0x0][0x37c] ;  /* 0x0000df00ff017b82 */ /* 0x000fe20000000800 */
[----:B------:R-:W-:Y:S05]  /*0010*/  EXIT ;  /* 0x000000000000794d */ /* 0x000fea0003800000 */
.L_x_97:
        /* <DEDUP_REMOVED lines=14> */
.L_x_136:


//--------------------- .text._ZN7cutlass13device_kernelIN5flash22FlashAttnBwdPreprocessIN4cute5tupleIJNS3_1CILi64EEENS5_ILi128EEEEEENS_6half_tEfNS_4arch4Sm90ELb1ELb1EEEEEvNT_6ParamsE --------------------------
	.section	.text._ZN7cutlass13device_kernelIN5flash22FlashAttnBwdPreprocessIN4cute5tupleIJNS3_1CILi64EEENS5_ILi128EEEEEENS_6half_tEfNS_4arch4Sm90ELb1ELb1EEEEEvNT_6ParamsE,"ax",@progbits
	.align	128
.text._ZN7cutlass13device_kernelIN5flash22FlashAttnBwdPreprocessIN4cute5tupleIJNS3_1CILi64EEENS5_ILi128EEEEEENS_6half_tEfNS_4arch4Sm90ELb1ELb1EEEEEvNT_6ParamsE:
        .type           _ZN7cutlass13device_kernelIN5flash22FlashAttnBwdPreprocessIN4cute5tupleIJNS3_1CILi64EEENS5_ILi128EEEEEENS_6half_tEfNS_4arch4Sm90ELb1ELb1EEEEEvNT_6ParamsE,@function
        .size           _ZN7cutlass13device_kernelIN5flash22FlashAttnBwdPreprocessIN4cute5tupleIJNS3_1CILi64EEENS5_ILi128EEEEEENS_6half_tEfNS_4arch4Sm90ELb1ELb1EEEEEvNT_6ParamsE,(.L_x_137 - _ZN7cutlass13device_kernelIN5flash22FlashAttnBwdPreprocessIN4cute5tupleIJNS3_1CILi64EEENS5_ILi128EEEEEENS_6half_tEfNS_4arch4Sm90ELb1ELb1EEEEEvNT_6ParamsE)
        .other          _ZN7cutlass13device_kernelIN5flash22FlashAttnBwdPreprocessIN4cute5tupleIJNS3_1CILi64EEENS5_ILi128EEEEEENS_6half_tEfNS_4arch4Sm90ELb1ELb1EEEEEvNT_6ParamsE,@"STO_CUDA_ENTRY STV_DEFAULT"
_ZN7cutlass13device_kernelIN5flash22FlashAttnBwdPreprocessIN4cute5tupleIJNS3_1CILi64EEENS5_ILi128EEEEEENS_6half_tEfNS_4arch4Sm90ELb1ELb1EEEEEvNT_6ParamsE:
        /* <DEDUP_REMOVED lines=10> */
[----:B------:R-:W-:Y:S01]  /*00a0*/  HFMA2 R3, -RZ, RZ, 0, 0 ;  /* 0x00000000ff037431 */ /* 0x000fe200000001ff */
[----:B------:R-:W-:Y:S01]  /*00b0*/  CS2R R42, SRZ ;  /* 0x00000000002a7805 */ /* 0x000fe2000001ff00 */
[----:B------:R-:W1:Y:S01]  /*00c0*/  LDCU UR7, c[0x0][0x388] ;  /* 0x00007100ff0777ac */ /* 0x000e620008000800 */
[----:B0-----:R-:W-:-:S04]  /*00d0*/  UISETP.NE.U32.AND UP0, UPT, UR8, URZ, UPT ;  /* 0x000000ff0800728c */ /* 0x001fc8000bf05070 */
[----:B------:R-:W-:Y:S01]  /*00e0*/  UISETP.NE.AND.EX UP0, UPT, UR9, URZ, UPT, UP0 ;  /* 0x000000ff0900728c */ /* 0x000fe2000bf05300 */
[----:B-1----:R-:W-:-:S08]  /*00f0*/  MOV R53, UR7 ;  /* 0x0000000700357c02 */ /* 0x002fd00008000f00 */
[----:B------:R-:W-:Y:S05]  /*0100*/  BRA.U !UP0, `(.L_x_99) ;  /* 0x00000001084c7547 */ /* 0x000fea000b800000 */
[----:B------:R-:W-:Y:S05]  /*0110*/  BRA `(.L_x_100) ;  /* 0x0000000000307947 */ /* 0x000fea0003800000 */
.L_x_98:
[----:B------:R-:W0:Y:S01]  /*0120*/  LDC.64 R4, c[0x0][0x460] ;  /* 0x00011800ff047b82 */ /* 0x000e220000000a00 */
[----:B------:R-:W1:Y:S01]  /*0130*/  LDCU.64 UR8, c[0x0][0x468] ;  /* 0x00008d00ff0877ac */ /* 0x000e620008000a00 */
[----:B0-----:R-:W-:-:S05]  /*0140*/  IMAD.WIDE.U32 R4, R2, 0x4, R4 ;  /* 0x0000000402047825 */ /* 0x001fca00078e0004 */
[----:B------:R-:W2:Y:S01]  /*0150*/  LDG.E R42, desc[UR4][R4.64] ;  /* 0x00000004042a7981 */ /* 0x000ea2000c1e1900 */
[----:B-1----:R-:W-:-:S04]  /*0160*/  UISETP.NE.U32.AND UP0, UPT, UR8, URZ, UPT ;  /* 0x000000ff0800728c */ /* 0x002fc8000bf05070 */
[----:B------:R-:W-:Y:S01]  /*0170*/  UISETP.NE.AND.EX UP0, UPT, UR9, URZ, UPT, UP0 ;  /* 0x000000ff0900728c */ /* 0x000fe2000bf05300 */
[----:B--2---:R-:W-:Y:S02]  /*0180*/  LEA R3, R2, R42, 0x6 ;  /* 0x0000002a02037211 */ /* 0x004fe400078e30ff */
[----:B------:R-:W-:Y:S02]  /*0190*/  SHF.R.S32.HI R43, RZ, 0x1f, R42 ;  /* 0x0000001fff2b7819 */ /* 0x000fe4000001142a */
[----:B------:R-:W-:-:S04]  /*01a0*/  SHF.R.S32.HI R6, RZ, 0x1f, R3 ;  /* 0x0000001fff067819 */ /* 0x000fc80000011403 */
[----:B------:R-:W-:-:S04]  /*01b0*/  LEA.HI R3, R6, R3, RZ, 0x6 ;  /* 0x0000000306037211 */ /* 0x000fc800078f30ff */
[----:B------:R-:W-:Y:S01]  /*01c0*/  LOP3.LUT R3, R3, 0xffffffc0, RZ, 0xc0, !PT ;  /* 0xffffffc003037812 */ /* 0x000fe200078ec0ff */
[----:B------:R-:W-:Y:S06]  /*01d0*/  BRA.U !UP0, `(.L_x_101) ;  /* 0x0000000108107547 */ /* 0x000fec000b800000 */
.L_x_100:
[----:B------:R-:W0:Y:S02]  /*01e0*/  LDC.64 R4, c[0x0][0x468] ;  /* 0x00011a00ff047b82 */ /* 0x000e240000000a00 */
[----:B0-----:R-:W-:-:S05]  /*01f0*/  IMAD.WIDE.U32 R4, R2, 0x4, R4 ;  /* 0x0000000402047825 */ /* 0x001fca00078e0004 */
[----:B------:R0:W5:Y:S01]  /*0200*/  LDG.E R53, desc[UR4][R4.64] ;  /* 0x0000000404357981 */ /* 0x000162000c1e1900 */
[----:B------:R-:W-:Y:S05]  /*0210*/  BRA `(.L_x_99) ;  /* 0x0000000000087947 */ /* 0x000fea0003800000 */
.L_x_101:
[----:B------:R-:W2:Y:S02]  /*0220*/  LDG.E R5, desc[UR4][R4.64+0x4] ;  /* 0x0000040404057981 */ /* 0x000ea4000c1e1900 */
[----:B--2---:R-:W-:-:S07]  /*0230*/  IADD3 R53, PT, PT, -R42, R5, RZ ;  /* 0x000000052a357210 */ /* 0x004fce0007ffe1ff */
.L_x_99:
[----:B0-----:R-:W0:Y:S01]  /*0240*/  S2R R4, SR_TID.X ;  /* 0x0000000000047919 */ /* 0x001e220000002100 */
[----:B------:R-:W-:Y:S02]  /*0250*/  SHF.L.U32 R5, R0, 0x6, RZ ;  /* 0x0000000600057819 */ /* 0x000fe400000006ff */
[----:B------:R-:W-:Y:S02]  /*0260*/  ISETP.NE.AND.EX P0, PT, R7, RZ, PT, P0 ;  /* 0x000000ff0700720c */ /* 0x000fe40003f05300 */
[----:B-----5:R-:W-:-:S13]  /*0270*/  ISETP.GT.AND P1, PT, R53, R5, PT ;  /* 0x000000053500720c */ /* 0x020fda0003f24270 */
[----:B------:R-:W-:Y:S05]  /*0280*/  @!P1 EXIT P0 ;  /* 0x000000000000994d */ /* 0x000fea0000000000 */
[----:B------:R-:W1:Y:S01]  /*0290*/  LDCU UR7, c[0x0][0x38c] ;  /* 0x00007180ff0777ac */ /* 0x000e620008000800 */
[----:B------:R-:W2:Y:S01]  /*02a0*/  LDC.64 R10, c[0x0][0x3a0] ;  /* 0x0000e800ff0a7b82 */ /* 0x000ea20000000a00 */
[----:B0-----:R-:W-:Y:S02]  /*02b0*/  SHF.L.U32 R44, R4, 0x3, RZ ;  /* 0x00000003042c7819 */ /* 0x001fe400000006ff */
[----:B------:R-:W-:Y:S02]  /*02c0*/  SHF.R.U32.HI R6, RZ, 0x4, R4 ;  /* 0x00000004ff067819 */ /* 0x000fe40000011604 */
[----:B------:R-:W-:Y:S02]  /*02d0*/  LOP3.LUT R44, R44, 0x78, RZ, 0xc0, !PT ;  /* 0x000000782c2c7812 */ /* 0x000fe400078ec0ff */
[----:B------:R-:W-:Y:S01]  /*02e0*/  IADD3 R7, PT, PT, -R5, R53, RZ ;  /* 0x0000003505077210 */ /* 0x000fe20007ffe1ff */
[----:B------:R-:W0:Y:S01]  /*02f0*/  LDC.64 R14, c[0x0][0x3c0] ;  /* 0x0000f000ff0e7b82 */ /* 0x000e220000000a00 */
[----:B------:R-:W-:-:S02]  /*0300*/  IADD3 R40, PT, PT, R6, 0x10, RZ ;  /* 0x0000001006287810 */ /* 0x000fc40007ffe0ff */
[----:B------:R-:W-:Y:S02]  /*0310*/  MOV R45, RZ ;  /* 0x000000ff002d7202 */ /* 0x000fe40000000f00 */
[----:B------:R-:W-:Y:S02]  /*0320*/  IADD3 R34, P4, PT, R6, R42, RZ ;  /* 0x0000002a06227210 */ /* 0x000fe40007f9e0ff */
[----:B------:R-:W-:Y:S01]  /*0330*/  SEL R41, R2, RZ, !P3 ;  /* 0x000000ff02297207 */ /* 0x000fe20005800000 */
[----:B------:R-:W3:Y:S01]  /*0340*/  LDC.64 R22, c[0x0][0x3a8] ;  /* 0x0000ea00ff167b82 */ /* 0x000ee20000000a00 */
[----:B-1----:R-:W-:Y:S02]  /*0350*/  ISETP.GE.AND P0, PT, R44, UR7, PT ;  /* 0x000000072c007c0c */ /* 0x002fe4000bf06270 */
[----:B------:R-:W-:Y:S02]  /*0360*/  IADD3.X R35, PT, PT, RZ, R43, RZ, P4, !PT ;  /* 0x0000002bff237210 */ /* 0x000fe400027fe4ff */
[----:B------:R-:W-:-:S02]  /*0370*/  ISETP.GE.OR P1, PT, R40, R7, P0 ;  /* 0x000000072800720c */ /* 0x000fc40000726670 */
[----:B------:R-:W-:Y:S01]  /*0380*/  ISETP.GE.OR P2, PT, R6, R7, P0 ;  /* 0x000000070600720c */ /* 0x000fe20000746670 */
[----:B--2---:R-:W-:Y:S01]  /*0390*/  IMAD.WIDE.U32 R8, R10, UR6, R44 ;  /* 0x000000060a087c25 */ /* 0x004fe2000f8e002c */
[----:B------:R-:W1:Y:S01]  /*03a0*/  LDC.64 R30, c[0x0][0x3b8] ;  /* 0x0000ee00ff1e7b82 */ /* 0x000e620000000a00 */
[----:B------:R-:W-:Y:S02]  /*03b0*/  IADD3 R52, PT, PT, R6, 0x30, RZ ;  /* 0x0000003006347810 */ /* 0x000fe40007ffe0ff */
[----:B------:R-:W-:Y:S02]  /*03c0*/  IMAD R9, R11, UR6, R9 ;  /* 0x000000060b097c24 */ /* 0x000fe4000f8e0209 */
[----:B------:R-:W-:-:S03]  /*03d0*/  IMAD.WIDE.U32 R34, R0, 0x40, R34 ;  /* 0x0000004000227825 */ /* 0x000fc600078e0022 */
[----:B------:R-:W2:Y:S01]  /*03e0*/  LDC.64 R10, c[0x0][0x3c8] ;  /* 0x0000f200ff0a7b82 */ /* 0x000ea20000000a00 */
[----:B0-----:R-:W-:Y:S01]  /*03f0*/  IMAD.WIDE.U32 R12, R14, UR6, R44 ;  /* 0x000000060e0c7c25 */ /* 0x001fe2000f8e002c */
[----:B------:R-:W-:Y:S02]  /*0400*/  IADD3 R45, PT, PT, R6, 0x20, RZ ;  /* 0x00000020062d7810 */ /* 0x000fe40007ffe0ff */
[----:B------:R-:W-:Y:S01]  /*0410*/  @!P1 IADD3 R19, P4, PT, R34, 0x10, RZ ;  /* 0x0000001022139810 */ /* 0x000fe20007f9e0ff */
[----:B------:R-:W-:Y:S01]  /*0420*/  IMAD R13, R15, UR6, R13 ;  /* 0x000000060f0d7c24 */ /* 0x000fe2000f8e020d */
[-C--:B------:R-:W-:Y:S01]  /*0430*/  ISETP.GE.OR P3, PT, R45, R7.reuse, P0 ;  /* 0x000000072d00720c */ /* 0x080fe20000766670 */
[C---:B---3--:R-:W-:Y:S01]  /*0440*/  IMAD.WIDE.U32 R32, R41.reuse, R22, R8 ;  /* 0x0000001629207225 */ /* 0x048fe200078e0008 */
[----:B------:R-:W0:Y:S01]  /*0450*/  @!P1 LDC.64 R36, c[0x0][0x398] ;  /* 0x0000e600ff249b82 */ /* 0x000e220000000a00 */
[----:B------:R-:W-:Y:S02]  /*0460*/  ISETP.GE.OR P0, PT, R52, R7, P0 ;  /* 0x000000073400720c */ /* 0x000fe40000706670 */
[----:B------:R-:W-:Y:S01]  /*0470*/  @!P1 IADD3.X R9, PT, PT, RZ, R35, RZ, P4, !PT ;  /* 0x00000023ff099210 */ /* 0x000fe200027fe4ff */
[----:B------:R-:W-:Y:S01]  /*0480*/  IMAD R23, R41, R23, R33 ;  /* 0x0000001729177224 */ /* 0x000fe200078e0221 */
[----:B------:R-:W-:-:S02]  /*0490*/  @!P1 IADD3 R27, P5, PT, R34, 0x10, RZ ;  /* 0x00000010221b9810 */ /* 0x000fc40007fbe0ff */
[-C--:B------:R-:W-:Y:S01]  /*04a0*/  @!P1 MOV R22, R32.reuse ;  /* 0x0000002000169202 */ /* 0x080fe20000000f00 */
[----:B------:R-:W3:Y:S01]  /*04b0*/  @!P2 LDC.64 R20, c[0x0][0x398] ;  /* 0x0000e600ff14ab82 */ /* 0x000ee20000000a00 */
[----:B------:R-:W-:Y:S02]  /*04c0*/  @!P2 MOV R8, R32 ;  /* 0x000000200008a202 */ /* 0x000fe40000000f00 */
[-C--:B------:R-:W-:Y:S02]  /*04d0*/  @!P3 MOV R59, R23.reuse ;  /* 0x00000017003bb202 */ /* 0x080fe40000000f00 */
[C---:B------:R-:W-:Y:S02]  /*04e0*/  @!P3 IADD3 R26, P6, PT, R34.reuse, 0x20, RZ ;  /* 0x00000020221ab810 */ /* 0x040fe40007fde0ff */
[----:B------:R-:W-:Y:S01]  /*04f0*/  @!P0 MOV R33, R23 ;  /* 0x0000001700218202 */ /* 0x000fe20000000f00 */
[C---:B--2---:R-:W-:Y:S01]  /*0500*/  IMAD.WIDE.U32 R24, R41.reuse, R10, R12 ;  /* 0x0000000a29187225 */ /* 0x044fe200078e000c */
[----:B------:R-:W-:Y:S01]  /*0510*/  @!P1 IADD3.X R13, PT, PT, RZ, R35, RZ, P5, !PT ;  /* 0x00000023ff0d9210 */ /* 0x000fe20002ffe4ff */
[----:B------:R-:W2:Y:S01]  /*0520*/  LDC.64 R14, c[0x0][0x3b8] ;  /* 0x0000ee00ff0e7b82 */ /* 0x000ea20000000a00 */
[C---:B------:R-:W-:Y:S01]  /*0530*/  @!P3 IADD3 R48, P4, PT, R34.reuse, 0x20, RZ ;  /* 0x000000202230b810 */ /* 0x040fe20007f9e0ff */
[----:B------:R-:W-:Y:S01]  /*0540*/  IMAD R25, R41, R11, R25 ;  /* 0x0000000b29197224 */ /* 0x000fe200078e0219 */
[----:B------:R-:W-:Y:S01]  /*0550*/  @!P0 IADD3 R55, P5, PT, R34, 0x30, RZ ;  /* 0x0000003022378810 */ /* 0x000fe20007fbe0ff */
[----:B-1----:R-:W-:Y:S01]  /*0560*/  @!P1 IMAD R12, R13, R30, RZ ;  /* 0x0000001e0d0c9224 */ /* 0x002fe200078e02ff */
[----:B------:R-:W-:Y:S01]  /*0570*/  @!P3 IADD3.X R50, PT, PT, RZ, R35, RZ, P4, !PT ;  /* 0x00000023ff32b210 */ /* 0x000fe200027fe4ff */
[-C--:B0-----:R-:W-:Y:S01]  /*0580*/  @!P1 IMAD R10, R9, R36.reuse, RZ ;  /* 0x00000024090a9224 */ /* 0x081fe200078e02ff */
[----:B------:R-:W-:Y:S01]  /*0590*/  @!P2 MOV R9, R23 ;  /* 0x000000170009a202 */ /* 0x000fe20000000f00 */
[----:B------:R-:W-:Y:S01]  /*05a0*/  @!P1 IMAD.WIDE.U32 R22, R19, R36, R22 ;  /* 0x0000002413169225 */ /* 0x000fe200078e0016 */
[----:B------:R-:W0:Y:S01]  /*05b0*/  @!P1 LDC.64 R16, c[0x0][0x380] ;  /* 0x0000e000ff109b82 */ /* 0x000e220000000a00 */
[----:B------:R-:W-:-:S02]  /*05c0*/  @!P0 IADD3.X R28, PT, PT, RZ, R35, RZ, P5, !PT ;  /* 0x00000023ff1c8210 */ /* 0x000fc40002ffe4ff */
[----:B------:R-:W-:Y:S01]  /*05d0*/  @!P1 IMAD R37, R19, R37, R10 ;  /* 0x0000002513259224 */ /* 0x000fe200078e020a */
[----:B------:R-:W-:Y:S01]  /*05e0*/  @!P3 MOV R58, R32 ;  /* 0x00000020003ab202 */ /* 0x000fe20000000f00 */
[----:B---3--:R-:W-:Y:S02]  /*05f0*/  @!P2 IMAD R10, R35, R20, RZ ;  /* 0x00000014230aa224 */ /* 0x008fe400078e02ff */
[----:B------:R-:W-:Y:S01]  /*0600*/  @!P1 IMAD.WIDE.U32 R18, R27, R30, R24 ;  /* 0x0000001e1b129225 */ /* 0x000fe200078e0018 */
[----:B------:R-:W1:Y:S01]  /*0610*/  LDC.64 R46, c[0x0][0x3b0] ;  /* 0x0000ec00ff2e7b82 */ /* 0x000e620000000a00 */
[----:B------:R-:W-:Y:S02]  /*0620*/  @!P1 IADD3 R23, PT, PT, R23, R37, RZ ;  /* 0x0000002517179210 */ /* 0x000fe40007ffe0ff */
[C---:B------:R-:W-:Y:S02]  /*0630*/  @!P2 IMAD R30, R34.reuse, R21, R10 ;  /* 0x00000015221ea224 */ /* 0x040fe400078e020a */
[----:B------:R-:W-:-:S03]  /*0640*/  @!P2 IMAD.WIDE.U32 R20, R34, R20, R8 ;  /* 0x000000142214a225 */ /* 0x000fc600078e0008 */
[----:B------:R-:W3:Y:S01]  /*0650*/  @!P3 LDC.64 R8, c[0x0][0x398] ;  /* 0x0000e600ff08bb82 */ /* 0x000ee20000000a00 */
[----:B------:R-:W-:Y:S01]  /*0660*/  @!P1 IMAD R31, R27, R31, R12 ;  /* 0x0000001f1b1f9224 */ /* 0x000fe200078e020c */
[----:B------:R-:W-:Y:S01]  /*0670*/  @!P3 IADD3.X R27, PT, PT, RZ, R35, RZ, P6, !PT ;  /* 0x00000023ff1bb210 */ /* 0x000fe200037fe4ff */
[----:B--2---:R-:W-:Y:S01]  /*0680*/  @!P2 IMAD R29, R35, R14, RZ ;  /* 0x0000000e231da224 */ /* 0x004fe200078e02ff */
[----:B------:R-:W-:Y:S02]  /*0690*/  @!P2 IADD3 R30, PT, PT, R21, R30, RZ ;  /* 0x0000001e151ea210 */ /* 0x000fe40007ffe0ff */
[C---:B------:R-:W-:Y:S01]  /*06a0*/  @!P0 IADD3 R49, P6, PT, R34.reuse, 0x30, RZ ;  /* 0x0000003022318810 */ /* 0x040fe20007fde0ff */
[----:B------:R-:W-:Y:S01]  /*06b0*/  @!P2 IMAD R29, R34, R15, R29 ;  /* 0x0000000f221da224 */ /* 0x000fe200078e021d */
[----:B------:R-:W2:Y:S01]  /*06c0*/  @!P2 LDC.64 R12, c[0x0][0x380] ;  /* 0x0000e000ff0cab82 */ /* 0x000ea20000000a00 */
[----:B0-----:R-:W-:Y:S01]  /*06d0*/  @!P1 LEA R56, P4, R22, R16, 0x1 ;  /* 0x0000001016389211 */ /* 0x001fe200078808ff */
[----:B------:R-:W-:Y:S01]  /*06e0*/  @!P2 IMAD.WIDE.U32 R14, R34, R14, R24 ;  /* 0x0000000e220ea225 */ /* 0x000fe200078e0018 */
[----:B------:R-:W-:-:S02]  /*06f0*/  @!P1 IADD3 R16, PT, PT, R19, R31, RZ ;  /* 0x0000001f13109210 */ /* 0x000fc40007ffe0ff */
[----:B------:R-:W-:Y:S02]  /*0700*/  @!P1 LEA.HI.X R57, R22, R17, R23, 0x1, P4 ;  /* 0x0000001116399211 */ /* 0x000fe400020f0c17 */
[----:B------:R-:W-:Y:S01]  /*0710*/  @!P2 IADD3 R29, PT, PT, R15, R29, RZ ;  /* 0x0000001d0f1da210 */ /* 0x000fe20007ffe0ff */
[----:B------:R-:W0:Y:S01]  /*0720*/  @!P0 LDC.64 R38, c[0x0][0x398] ;  /* 0x0000e600ff268b82 */ /* 0x000e220000000a00 */
[C---:B-1----:R-:W-:Y:S02]  /*0730*/  @!P1 LEA R46, P5, R18.reuse, R46, 0x1 ;  /* 0x0000002e122e9211 */ /* 0x042fe400078a08ff */
[----:B------:R-:W-:Y:S02]  /*0740*/  @!P0 IADD3.X R51, PT, PT, RZ, R35, RZ, P6, !PT ;  /* 0x00000023ff338210 */ /* 0x000fe400037fe4ff */
[----:B------:R-:W-:-:S03]  /*0750*/  @!P1 LEA.HI.X R47, R18, R47, R16, 0x1, P5 ;  /* 0x0000002f122f9211 */ /* 0x000fc600028f0c10 */
[----:B------:R-:W1:Y:S01]  /*0760*/  LDC.64 R10, c[0x0][0x3b0] ;  /* 0x0000ec00ff0a7b82 */ /* 0x000e620000000a00 */
[-C--:B---3--:R-:W-:Y:S02]  /*0770*/  @!P3 IMAD R27, R27, R8.reuse, RZ ;  /* 0x000000081b1bb224 */ /* 0x088fe400078e02ff */
[----:B------:R-:W-:-:S04]  /*0780*/  @!P3 IMAD.WIDE.U32 R58, R26, R8, R58 ;  /* 0x000000081a3ab225 */ /* 0x000fc800078e003a */
[----:B------:R-:W-:Y:S01]  /*0790*/  @!P3 IMAD R54, R26, R9, R27 ;  /* 0x000000091a36b224 */ /* 0x000fe200078e021b */
[C---:B--2---:R-:W-:Y:S01]  /*07a0*/  @!P2 LEA R18, P4, R20.reuse, R12, 0x1 ;  /* 0x0000000c1412a211 */ /* 0x044fe200078808ff */
[----:B------:R-:W2:Y:S01]  /*07b0*/  LDC.64 R26, c[0x0][0x3b8] ;  /* 0x0000ee00ff1a7b82 */ /* 0x000ea20000000a00 */
[----:B------:R-:W-:Y:S02]  /*07c0*/  CS2R R8, SRZ ;  /* 0x0000000000087805 */ /* 0x000fe4000001ff00 */
[----:B------:R-:W-:Y:S02]  /*07d0*/  @!P2 LEA.HI.X R19, R20, R13, R30, 0x1, P4 ;  /* 0x0000000d1413a211 */ /* 0x000fe400020f0c1e */
[----:B------:R-:W-:Y:S01]  /*07e0*/  CS2R R12, SRZ ;  /* 0x00000000000c7805 */ /* 0x000fe2000001ff00 */
[----:B0-----:R-:W-:Y:S02]  /*07f0*/  @!P0 IMAD R28, R28, R38, RZ ;  /* 0x000000261c1c8224 */ /* 0x001fe400078e02ff */
[----:B------:R-:W0:Y:S02]  /*0800*/  LDC.64 R30, c[0x0][0x3b8] ;  /* 0x0000ee00ff1e7b82 */ /* 0x000e240000000a00 */
[----:B------:R-:W-:Y:S01]  /*0810*/  @!P0 IMAD R39, R55, R39, R28 ;  /* 0x0000002737278224 */ /* 0x000fe200078e021c */
[----:B-1----:R-:W-:-:S05]  /*0820*/  @!P2 LEA R16, P5, R14, R10, 0x1 ;  /* 0x0000000a0e10a211 */ /* 0x002fca00078a08ff */
[----:B------:R-:W1:Y:S01]  /*0830*/  LDC.64 R34, c[0x0][0x3b0] ;  /* 0x0000ec00ff227b82 */ /* 0x000e620000000a00 */
[----:B------:R-:W-:Y:S02]  /*0840*/  @!P2 LEA.HI.X R17, R14, R11, R29, 0x1, P5 ;  /* 0x0000000b0e11a211 */ /* 0x000fe400028f0c1d */
[----:B------:R-:W-:Y:S02]  /*0850*/  CS2R R10, SRZ ;  /* 0x00000000000a7805 */ /* 0x000fe4000001ff00 */
[----:B------:R-:W-:-:S03]  /*0860*/  CS2R R14, SRZ ;  /* 0x00000000000e7805 */ /* 0x000fc6000001ff00 */
[----:B------:R-:W3:Y:S01]  /*0870*/  @!P3 LDC.64 R28, c[0x0][0x380] ;  /* 0x0000e000ff1cbb82 */ /* 0x000ee20000000a00 */
[----:B------:R-:W-:Y:S01]  /*0880*/  @!P0 IMAD.WIDE.U32 R60, R55, R38, R32 ;  /* 0x00000026373c8225 */ /* 0x000fe200078e0020 */
[----:B------:R4:W3:Y:S01]  /*0890*/  @!P2 LDG.E.128 R8, desc[UR4][R18.64] ;  /* 0x000000041208a981 */ /* 0x0008e2000c1e1d00 */
[----:B------:R-:W-:-:S05]  /*08a0*/  CS2R R20, SRZ ;  /* 0x0000000000147805 */ /* 0x000fca000001ff00 */
[----:B------:R-:W1:Y:S01]  /*08b0*/  @!P0 LDC.64 R36, c[0x0][0x380] ;  /* 0x0000e000ff248b82 */ /* 0x000e620000000a00 */
[----:B------:R2:W3:Y:S01]  /*08c0*/  @!P2 LDG.E.128 R12, desc[UR4][R16.64] ;  /* 0x00000004100ca981 */ /* 0x0004e2000c1e1d00 */
[----:B------:R-:W-:Y:S02]  /*08d0*/  CS2R R22, SRZ ;  /* 0x0000000000167805 */ /* 0x000fe4000001ff00 */
[----:B----4-:R-:W-:-:S04]  /*08e0*/  CS2R R18, SRZ ;  /* 0x0000000000127805 */ /* 0x010fc8000001ff00 */
[----:B------:R-:W4:Y:S01]  /*08f0*/  LDC.64 R32, c[0x0][0x3b0] ;  /* 0x0000ec00ff207b82 */ /* 0x000f220000000a00 */
[----:B------:R3:W4:Y:S01]  /*0900*/  @!P1 LDG.E.128 R20, desc[UR4][R46.64] ;  /* 0x000000042e149981 */ /* 0x000722000c1e1d00 */
[----:B--2---:R-:W-:Y:S01]  /*0910*/  CS2R R16, SRZ ;  /* 0x0000000000107805 */ /* 0x004fe2000001ff00 */
[----:B------:R-:W-:-:S05]  /*0920*/  @!P3 IMAD R50, R50, R26, RZ ;  /* 0x0000001a3232b224 */ /* 0x000fca00078e02ff */
[----:B------:R2:W4:Y:S01]  /*0930*/  @!P1 LDG.E.128 R16, desc[UR4][R56.64] ;  /* 0x0000000438109981 */ /* 0x000522000c1e1d00 */
[----:B------:R-:W-:Y:S01]  /*0940*/  @!P3 IADD3 R54, PT, PT, R59, R54, RZ ;  /* 0x000000363b36b210 */ /* 0x000fe20007ffe0ff */
[----:B------:R-:W-:Y:S01]  /*0950*/  @!P3 IMAD R27, R48, R27, R50 ;  /* 0x0000001b301bb224 */ /* 0x000fe200078e0232 */
[----:B---3--:R-:W-:Y:S02]  /*0960*/  @!P3 LEA R46, P1, R58, R28, 0x1 ;  /* 0x0000001c3a2eb211 */ /* 0x008fe400078208ff */
[----:B--2---:R-:W-:Y:S02]  /*0970*/  @!P0 MOV R56, R24 ;  /* 0x0000001800388202 */ /* 0x004fe40000000f00 */
[----:B------:R-:W-:Y:S01]  /*0980*/  @!P0 MOV R57, R25 ;  /* 0x0000001900398202 */ /* 0x000fe20000000f00 */
[----:B------:R-:W-:-:S04]  /*0990*/  @!P3 IMAD.WIDE.U32 R24, R48, R26, R24 ;  /* 0x0000001a3018b225 */ /* 0x000fc800078e0018 */
[-C--:B0-----:R-:W-:Y:S02]  /*09a0*/  @!P0 IMAD R26, R51, R30.reuse, RZ ;  /* 0x0000001e331a8224 */ /* 0x081fe400078e02ff */
[----:B------:R-:W-:Y:S01]  /*09b0*/  @!P0 IMAD.WIDE.U32 R56, R49, R30, R56 ;  /* 0x0000001e31388225 */ /* 0x000fe200078e0038 */
[----:B------:R-:W-:-:S03]  /*09c0*/  @!P3 LEA.HI.X R47, R58, R29, R54, 0x1, P1 ;  /* 0x0000001d3a2fb211 */ /* 0x000fc600008f0c36 */
[----:B------:R-:W-:Y:S01]  /*09d0*/  @!P0 IMAD R31, R49, R31, R26 ;  /* 0x0000001f311f8224 */ /* 0x000fe200078e021a */
[----:B------:R-:W-:Y:S02]  /*09e0*/  @!P0 IADD3 R39, PT, PT, R61, R39, RZ ;  /* 0x000000273d278210 */ /* 0x000fe40007ffe0ff */
[----:B-1----:R-:W-:Y:S02]  /*09f0*/  @!P0 LEA R50, P1, R60, R36, 0x1 ;  /* 0x000000243c328211 */ /* 0x002fe400078208ff */
[----:B------:R-:W-:Y:S02]  /*0a00*/  @!P3 IADD3 R27, PT, PT, R25, R27, RZ ;  /* 0x0000001b191bb210 */ /* 0x000fe40007ffe0ff */
[----:B------:R-:W-:Y:S02]  /*0a10*/  @!P3 LEA R34, P2, R24, R34, 0x1 ;  /* 0x000000221822b211 */ /* 0x000fe400078408ff */
[----:B------:R-:W-:Y:S02]  /*0a20*/  CS2R R28, SRZ ;  /* 0x00000000001c7805 */ /* 0x000fe4000001ff00 */
[----:B------:R-:W-:-:S02]  /*0a30*/  @!P0 IADD3 R36, PT, PT, R57, R31, RZ ;  /* 0x0000001f39248210 */ /* 0x000fc40007ffe0ff */
[----:B------:R-:W-:Y:S02]  /*0a40*/  CS2R R30, SRZ ;  /* 0x00000000001e7805 */ /* 0x000fe4000001ff00 */
[----:B------:R-:W-:Y:S02]  /*0a50*/  @!P0 LEA.HI.X R51, R60, R37, R39, 0x1, P1 ;  /* 0x000000253c338211 */ /* 0x000fe400008f0c27 */
[----:B------:R-:W-:Y:S02]  /*0a60*/  @!P3 LEA.HI.X R35, R24, R35, R27, 0x1, P2 ;  /* 0x000000231823b211 */ /* 0x000fe400010f0c1b */
[C---:B----4-:R-:W-:Y:S02]  /*0a70*/  @!P0 LEA R48, P1, R56.reuse, R32, 0x1 ;  /* 0x0000002038308211 */ /* 0x050fe400078208ff */
[----:B------:R-:W-:Y:S02]  /*0a80*/  CS2R R24, SRZ ;  /* 0x0000000000187805 */ /* 0x000fe4000001ff00 */
[----:B------:R-:W-:Y:S01]  /*0a90*/  CS2R R26, SRZ ;  /* 0x00000000001a7805 */ /* 0x000fe2000001ff00 */
[----:B------:R0:W2:Y:S01]  /*0aa0*/  @!P3 LDG.E.128 R28, desc[UR4][R34.64] ;  /* 0x00000004221cb981 */ /* 0x0000a2000c1e1d00 */
[----:B------:R-:W-:-:S02]  /*0ab0*/  @!P0 LEA.HI.X R49, R56, R33, R36, 0x1, P1 ;  /* 0x0000002138318211 */ /* 0x000fc400008f0c24 */
[----:B------:R-:W-:Y:S02]  /*0ac0*/  CS2R R32, SRZ ;  /* 0x0000000000207805 */ /* 0x000fe4000001ff00 */
[----:B------:R-:W-:Y:S02]  /*0ad0*/  CS2R R36, SRZ ;  /* 0x0000000000247805 */ /* 0x000fe4000001ff00 */
[----:B------:R-:W-:Y:S01]  /*0ae0*/  CS2R R38, SRZ ;  /* 0x0000000000267805 */ /* 0x000fe2000001ff00 */
[----:B------:R1:W3:Y:S01]  /*0af0*/  @!P3 LDG.E.128 R24, desc[UR4][R46.64] ;  /* 0x000000042e18b981 */ /* 0x0002e2000c1e1d00 */
[----:B0-----:R-:W-:-:S04]  /*0b00*/  CS2R R34, SRZ ;  /* 0x0000000000227805 */ /* 0x001fc8000001ff00 */
[----:B------:R0:W4:Y:S01]  /*0b10*/  @!P0 LDG.E.128 R36, desc[UR4][R48.64] ;  /* 0x0000000430248981 */ /* 0x000122000c1e1d00 */
[----:B-1----:R-:W1:Y:S03]  /*0b20*/  LDC.64 R46, c[0x0][0x400] ;  /* 0x00010000ff2e7b82 */ /* 0x002e660000000a00 */
[----:B------:R0:W4:Y:S01]  /*0b30*/  @!P0 LDG.E.128 R32, desc[UR4][R50.64] ;  /* 0x0000000432208981 */ /* 0x000122000c1e1d00 */
[----:B------:R-:W-:-:S04]  /*0b40*/  ISETP.GE.AND P0, PT, R4, R7, PT ;  /* 0x000000070400720c */ /* 0x000fc80003f06270 */
[----:B------:R-:W-:Y:S01]  /*0b50*/  ISETP.GT.U32.OR P0, PT, R4, 0x3f, P0 ;  /* 0x0000003f0400780c */ /* 0x000fe20000704470 */
[----:B0-----:R-:W0:-:S12]  /*0b60*/  LDC.64 R48, c[0x0][0x408] ;  /* 0x00010200ff307b82 */ /* 0x001e180000000a00 */
[----:B------:R-:W-:Y:S01]  /*0b70*/  @!P0 IADD3 R55, PT, PT, R5, R4, RZ ;  /* 0x0000000405378210 */ /* 0x000fe20007ffe0ff */
[----:B------:R-:W0:Y:S03]  /*0b80*/  @!P0 LDC.64 R50, c[0x0][0x3f8] ;  /* 0x0000fe00ff328b82 */ /* 0x000e260000000a00 */
[----:B------:R-:W-:-:S04]  /*0b90*/  @!P0 IADD3 R42, P1, PT, R55, R42, RZ ;  /* 0x0000002a372a8210 */ /* 0x000fc80007f3e0ff */
[----:B------:R-:W-:-:S03]  /*0ba0*/  @!P0 IADD3.X R43, PT, PT, RZ, R43, RZ, P1, !PT ;  /* 0x0000002bff2b8210 */ /* 0x000fc60000ffe4ff */
[----:B-1----:R-:W-:-:S04]  /*0bb0*/  @!P0 IMAD.WIDE.U32 R42, R46, UR6, R42 ;  /* 0x000000062e2a8c25 */ /* 0x002fc8000f8e002a */
[----:B------:R-:W-:Y:S02]  /*0bc0*/  @!P0 IMAD R43, R47, UR6, R43 ;  /* 0x000000062f2b8c24 */ /* 0x000fe4000f8e022b */
[----:B0-----:R-:W-:-:S04]  /*0bd0*/  @!P0 IMAD.WIDE.U32 R42, R41, R48, R42 ;  /* 0x00000030292a8225 */ /* 0x001fc800078e002a */
[----:B------:R-:W-:Y:S01]  /*0be0*/  @!P0 IMAD R49, R41, R49, R43 ;  /* 0x0000003129318224 */ /* 0x000fe200078e022b */
[----:B------:R-:W-:-:S04]  /*0bf0*/  @!P0 LEA R50, P1, R42, R50, 0x2 ;  /* 0x000000322a328211 */ /* 0x000fc800078210ff */
[----:B------:R-:W-:Y:S02]  /*0c00*/  @!P0 LEA.HI.X R51, R42, R51, R49, 0x2, P1 ;  /* 0x000000332a338211 */ /* 0x000fe400008f1431 */
[----:B------:R-:W-:-:S06]  /*0c10*/  MOV R49, 0x7f800000 ;  /* 0x7f80000000317802 */ /* 0x000fcc0000000f00 */
[----:B------:R0:W5:Y:S01]  /*0c20*/  @!P0 LDG.E R49, desc[UR4][R50.64] ;  /* 0x0000000432318981 */ /* 0x000162000c1e1900 */
[--C-:B------:R-:W-:Y:S02]  /*0c30*/  HADD2.F32 R47, -RZ, R8.reuse.H1_H1 ;  /* 0x30000008ff2f7230 */ /* 0x100fe40000004100 */
[----:B------:R-:W-:Y:S02]  /*0c40*/  HADD2.F32 R42, -RZ, R8.H0_H0 ;  /* 0x20000008ff2a7230 */ /* 0x000fe40000004100 */
[--C-:B------:R-:W-:Y:S02]  /*0c50*/  HADD2.F32 R48, -RZ, R12.reuse.H1_H1 ;  /* 0x3000000cff307230 */ /* 0x100fe40000004100 */
[----:B------:R-:W-:-:S03]  /*0c60*/  HADD2.F32 R55, -RZ, R12.H0_H0 ;  /* 0x2000000cff377230 */ /* 0x000fc60000004100 */
[----:B------:R-:W-:Y:S01]  /*0c70*/  FMUL.FTZ R59, R47, R48 ;  /* 0x000000302f3b7220 */ /* 0x000fe20000410000 */
[--C-:B------:R-:W-:Y:S02]  /*0c80*/  HADD2.F32 R48, -RZ, R14.reuse.H0_H0 ;  /* 0x2000000eff307230 */ /* 0x100fe40000004100 */
[----:B------:R-:W-:Y:S02]  /*0c90*/  HADD2.F32 R47, -RZ, R14.H1_H1 ;  /* 0x3000000eff2f7230 */ /* 0x000fe40000004100 */
[----:B------:R-:W-:Y:S02]  /*0ca0*/  HADD2.F32 R57, -RZ, R20.H1_H1 ;  /* 0x30000014ff397230 */ /* 0x000fe40000004100 */
[----:B------:R-:W-:Y:S01]  /*0cb0*/  FFMA.FTZ R55, R42, R55, R59 ;  /* 0x000000372a377223 */ /* 0x000fe2000001003b */
[----:B------:R-:W-:Y:S02]  /*0cc0*/  HADD2.F32 R8, -RZ, R9.H0_H0 ;  /* 0x20000009ff087230 */ /* 0x000fe40000004100 */
[----:B0-----:R-:W-:-:S02]  /*0cd0*/  HADD2.F32 R51, -RZ, R13.H0_H0 ;  /* 0x2000000dff337230 */ /* 0x001fc40000004100 */
[--C-:B------:R-:W-:Y:S02]  /*0ce0*/  HADD2.F32 R14, -RZ, R16.reuse.H1_H1 ;  /* 0x30000010ff0e7230 */ /* 0x100fe40000004100 */
[----:B------:R-:W-:Y:S02]  /*0cf0*/  HADD2.F32 R50, -RZ, R13.H1_H1 ;  /* 0x3000000dff327230 */ /* 0x000fe40000004100 */
[--C-:B------:R-:W-:Y:S02]  /*0d00*/  HADD2.F32 R13, -RZ, R15.reuse.H0_H0 ;  /* 0x2000000fff0d7230 */ /* 0x100fe40000004100 */
[----:B------:R-:W-:Y:S02]  /*0d10*/  HADD2.F32 R12, -RZ, R15.H1_H1 ;  /* 0x3000000fff0c7230 */ /* 0x000fe40000004100 */
[----:B------:R-:W-:Y:S01]  /*0d20*/  FMUL.FTZ R57, R14, R57 ;  /* 0x000000390e397220 */ /* 0x000fe20000410000 */
[----:B------:R-:W-:Y:S02]  /*0d30*/  HADD2.F32 R16, -RZ, R16.H0_H0 ;  /* 0x20000010ff107230 */ /* 0x000fe40000004100 */
[----:B------:R-:W-:-:S02]  /*0d40*/  HADD2.F32 R15, -RZ, R20.H0_H0 ;  /* 0x20000014ff0f7230 */ /* 0x000fc40000004100 */
[----:B------:R-:W-:Y:S01]  /*0d50*/  FFMA.FTZ R14, R8, R51, R55 ;  /* 0x00000033080e7223 */ /* 0x000fe20000010037 */
[----:B------:R-:W-:Y:S02]  /*0d60*/  HADD2.F32 R43, -RZ, R9.H1_H1 ;  /* 0x30000009ff2b7230 */ /* 0x000fe40000004100 */
[----:B------:R-:W-:Y:S02]  /*0d70*/  HADD2.F32 R8, -RZ, R17.H0_H0 ;  /* 0x20000011ff087230 */ /* 0x000fe40000004100 */
[----:B------:R-:W-:Y:S01]  /*0d80*/  FFMA.FTZ R15, R16, R15, R57 ;  /* 0x0000000f100f7223 */ /* 0x000fe20000010039 */
[----:B------:R-:W-:Y:S02]  /*0d90*/  HADD2.F32 R51, -RZ, R21.H0_H0 ;  /* 0x20000015ff337230 */ /* 0x000fe40000004100 */
[----:B------:R-:W-:Y:S01]  /*0da0*/  FFMA.FTZ R50, R43, R50, R14 ;  /* 0x000000322b327223 */ /* 0x000fe2000001000e */
[----:B------:R-:W-:Y:S02]  /*0db0*/  HADD2.F32 R9, -RZ, R10.H0_H0 ;  /* 0x2000000aff097230 */ /* 0x000fe40000004100 */
[----:B------:R-:W-:-:S02]  /*0dc0*/  HADD2.F32 R17, -RZ, R17.H1_H1 ;  /* 0x30000011ff117230 */ /* 0x000fc40000004100 */
[----:B------:R-:W-:Y:S01]  /*0dd0*/  FFMA.FTZ R16, R8, R51, R15 ;  /* 0x0000003308107223 */ /* 0x000fe2000001000f */
[----:B------:R-:W-:Y:S02]  /*0de0*/  HADD2.F32 R14, -RZ, R21.H1_H1 ;  /* 0x30000015ff0e7230 */ /* 0x000fe40000004100 */
[----:B------:R-:W-:Y:S01]  /*0df0*/  FFMA.FTZ R15, R9, R48, R50 ;  /* 0x00000030090f7223 */ /* 0x000fe20000010032 */
[----:B------:R-:W-:Y:S02]  /*0e00*/  HADD2.F32 R46, -RZ, R10.H1_H1 ;  /* 0x3000000aff2e7230 */ /* 0x000fe40000004100 */
[----:B------:R-:W-:Y:S02]  /*0e10*/  HADD2.F32 R8, -RZ, R18.H0_H0 ;  /* 0x20000012ff087230 */ /* 0x000fe40000004100 */
[----:B------:R-:W-:Y:S01]  /*0e20*/  FFMA.FTZ R17, R17, R14, R16 ;  /* 0x0000000e11117223 */ /* 0x000fe20000010010 */
[----:B------:R-:W-:Y:S02]  /*0e30*/  HADD2.F32 R9, -RZ, R22.H0_H0 ;  /* 0x20000016ff097230 */ /* 0x000fe40000004100 */
[----:B------:R-:W-:Y:S01]  /*0e40*/  FFMA.FTZ R47, R46, R47, R15 ;  /* 0x0000002f2e2f7223 */ /* 0x000fe2000001000f */
[----:B------:R-:W-:-:S02]  /*0e50*/  HADD2.F32 R10, -RZ, R11.H0_H0 ;  /* 0x2000000bff0a7230 */ /* 0x000fc40000004100 */
[----:B------:R-:W-:Y:S02]  /*0e60*/  HADD2.F32 R18, -RZ, R18.H1_H1 ;  /* 0x30000012ff127230 */ /* 0x000fe40000004100 */
[----:B------:R-:W-:Y:S01]  /*0e70*/  FFMA.FTZ R17, R8, R9, R17 ;  /* 0x0000000908117223 */ /* 0x000fe20000010011 */
[----:B------:R-:W-:Y:S02]  /*0e80*/  HADD2.F32 R15, -RZ, R22.H1_H1 ;  /* 0x30000016ff0f7230 */ /* 0x000fe40000004100 */
[----:B------:R-:W-:Y:S01]  /*0e90*/  FFMA.FTZ R8, R10, R13, R47 ;  /* 0x0000000d0a087223 */ /* 0x000fe2000001002f */
[----:B------:R-:W-:Y:S02]  /*0ea0*/  HADD2.F32 R11, -RZ, R11.H1_H1 ;  /* 0x3000000bff0b7230 */ /* 0x000fe40000004100 */
[----:B------:R-:W-:Y:S01]  /*0eb0*/  FFMA.FTZ R15, R18, R15, R17 ;  /* 0x0000000f120f7223 */ /* 0x000fe20000010011 */
[----:B------:R-:W-:Y:S02]  /*0ec0*/  HADD2.F32 R9, -RZ, R23.H0_H0 ;  /* 0x20000017ff097230 */ /* 0x000fe40000004100 */
[----:B------:R-:W-:Y:S01]  /*0ed0*/  FFMA.FTZ R11, R11, R12, R8 ;  /* 0x0000000c0b0b7223 */ /* 0x000fe20000010008 */
[----:B--2---:R-:W-:-:S02]  /*0ee0*/  HADD2.F32 R21, -RZ, R28.H1_H1 ;  /* 0x3000001cff157230 */ /* 0x004fc40000004100 */
[----:B------:R-:W-:Y:S02]  /*0ef0*/  HADD2.F32 R8, -RZ, R23.H1_H1 ;  /* 0x30000017ff087230 */ /* 0x000fe40000004100 */
[--C-:B---3--:R-:W-:Y:S02]  /*0f00*/  HADD2.F32 R17, -RZ, R24.reuse.H0_H0 ;  /* 0x20000018ff117230 */ /* 0x108fe40000004100 */
[----:B------:R-:W-:Y:S02]  /*0f10*/  HADD2.F32 R24, -RZ, R24.H1_H1 ;  /* 0x30000018ff187230 */ /* 0x000fe40000004100 */
[----:B------:R-:W-:Y:S02]  /*0f20*/  HADD2.F32 R22, -RZ, R28.H0_H0 ;  /* 0x2000001cff167230 */ /* 0x000fe40000004100 */
[----:B----4-:R-:W-:Y:S02]  /*0f30*/  HADD2.F32 R23, -RZ, R36.H1_H1 ;  /* 0x30000024ff177230 */ /* 0x010fe40000004100 */
[----:B------:R-:W-:Y:S01]  /*0f40*/  FMUL.FTZ R24, R24, R21 ;  /* 0x0000001518187220 */ /* 0x000fe20000410000 */
[----:B------:R-:W-:-:S02]  /*0f50*/  HADD2.F32 R18, -RZ, R32.H1_H1 ;  /* 0x30000020ff127230 */ /* 0x000fc40000004100 */
[--C-:B------:R-:W-:Y:S02]  /*0f60*/  HADD2.F32 R43, -RZ, R29.reuse.H0_H0 ;  /* 0x2000001dff2b7230 */ /* 0x100fe40000004100 */
        /* <DEDUP_REMOVED lines=10> */
[----:B------:R-:W-:Y:S02]  /*1010*/  HADD2.F32 R25, -RZ, R25.H1_H1 ;  /* 0x30000019ff197230 */ /* 0x000fe40000004100 */
[----:B------:R-:W-:Y:S02]  /*1020*/  HADD2.F32 R10, -RZ, R19.H0_H0 ;  /* 0x20000013ff0a7230 */ /* 0x000fe40000004100 */
        /* <DEDUP_REMOVED lines=25> */
[----:B------:R-:W-:Y:S02]  /*11c0*/  HADD2.F32 R12, -RZ, R31.H1_H1 ;  /* 0x3000001fff0c7230 */ /* 0x000fe40000004100 */
[----:B------:R-:W-:Y:S01]  /*11d0*/  FFMA.FTZ R16, R13, R16, R34 ;  /* 0x000000100d107223 */ /* 0x000fe20000010022 */
[----:B------:R-:W-:Y:S02]  /*11e0*/  HADD2.F32 R35, -RZ, R35.H1_H1 ;  /* 0x30000023ff237230 */ /* 0x000fe40000004100 */
[----:B------:R-:W-:Y:S02]  /*11f0*/  HADD2.F32 R14, -RZ, R39.H1_H1 ;  /* 0x30000027ff0e7230 */ /* 0x000fe40000004100 */
[----:B------:R-:W-:Y:S01]  /*1200*/  FFMA.FTZ R10, R19, R8, R10 ;  /* 0x00000008130a7223 */ /* 0x000fe2000001000a */
[----:B------:R-:W-:Y:S01]  /*1210*/  FFMA.FTZ R26, R27, R12, R26 ;  /* 0x0000000c1b1a7223 */ /* 0x000fe2000001001a */
[----:B------:R-:W0:Y:S01]  /*1220*/  SHFL.BFLY PT, R8, R11, 0x8, 0x1f ;  /* 0x0d001f000b087f89 */ /* 0x000e2200000e0000 */
[----:B------:R-:W-:-:S03]  /*1230*/  FFMA.FTZ R16, R35, R14, R16 ;  /* 0x0000000e23107223 */ /* 0x000fc60000010010 */
[----:B------:R-:W1:Y:S04]  /*1240*/  SHFL.BFLY PT, R9, R10, 0x8, 0x1f ;  /* 0x0d001f000a097f89 */ /* 0x000e6800000e0000 */
[----:B------:R-:W2:Y:S04]  /*1250*/  SHFL.BFLY PT, R13, R26, 0x8, 0x1f ;  /* 0x0d001f001a0d7f89 */ /* 0x000ea800000e0000 */
[----:B------:R-:W3:Y:S01]  /*1260*/  SHFL.BFLY PT, R17, R16, 0x8, 0x1f ;  /* 0x0d001f0010117f89 */ /* 0x000ee200000e0000 */
[----:B0-----:R-:W-:Y:S01]  /*1270*/  FADD.FTZ R8, R11, R8 ;  /* 0x000000080b087221 */ /* 0x001fe20000010000 */
[----:B-1----:R-:W-:-:S04]  /*1280*/  FADD.FTZ R12, R10, R9 ;  /* 0x000000090a0c7221 */ /* 0x002fc80000010000 */
[----:B------:R-:W0:Y:S01]  /*1290*/  SHFL.BFLY PT, R9, R8, 0x4, 0x1f ;  /* 0x0c801f0008097f89 */ /* 0x000e2200000e0000 */
[----:B--2---:R-:W-:Y:S01]  /*12a0*/  FADD.FTZ R15, R26, R13 ;  /* 0x0000000d1a0f7221 */ /* 0x004fe20000010000 */
[----:B---3--:R-:W-:-:S04]  /*12b0*/  FADD.FTZ R17, R16, R17 ;  /* 0x0000001110117221 */ /* 0x008fc80000010000 */
[----:B------:R-:W1:Y:S04]  /*12c0*/  SHFL.BFLY PT, R14, R15, 0x4, 0x1f ;  /* 0x0c801f000f0e7f89 */ /* 0x000e6800000e0000 */
[----:B------:R-:W2:Y:S04]  /*12d0*/  SHFL.BFLY PT, R13, R12, 0x4, 0x1f ;  /* 0x0c801f000c0d7f89 */ /* 0x000ea800000e0000 */
[----:B------:R-:W3:Y:S01]  /*12e0*/  SHFL.BFLY PT, R18, R17, 0x4, 0x1f ;  /* 0x0c801f0011127f89 */ /* 0x000ee200000e0000 */
[----:B0-----:R-:W-:-:S05]  /*12f0*/  FADD.FTZ R9, R8, R9 ;  /* 0x0000000908097221 */ /* 0x001fca0000010000 */
[----:B------:R-:W0:Y:S01]  /*1300*/  SHFL.BFLY PT, R10, R9, 0x2, 0x1f ;  /* 0x0c401f00090a7f89 */ /* 0x000e2200000e0000 */
[----:B-1----:R-:W-:Y:S01]  /*1310*/  FADD.FTZ R16, R15, R14 ;  /* 0x0000000e0f107221 */ /* 0x002fe20000010000 */
[----:B--2---:R-:W-:Y:S01]  /*1320*/  FADD.FTZ R11, R12, R13 ;  /* 0x0000000d0c0b7221 */ /* 0x004fe20000010000 */
[----:B---3--:R-:W-:-:S03]  /*1330*/  FADD.FTZ R18, R17, R18 ;  /* 0x0000001211127221 */ /* 0x008fc60000010000 */
[----:B------:R-:W1:Y:S04]  /*1340*/  SHFL.BFLY PT, R13, R16, 0x2, 0x1f ;  /* 0x0c401f00100d7f89 */ /* 0x000e6800000e0000 */
[----:B------:R-:W2:Y:S04]  /*1350*/  SHFL.BFLY PT, R14, R11, 0x2, 0x1f ;  /* 0x0c401f000b0e7f89 */ /* 0x000ea800000e0000 */
[----:B------:R-:W3:Y:S01]  /*1360*/  SHFL.BFLY PT, R19, R18, 0x2, 0x1f ;  /* 0x0c401f0012137f89 */ /* 0x000ee200000e0000 */
[----:B------:R-:W-:Y:S01]  /*1370*/  IADD3 R20, PT, PT, R53, 0x3f, RZ ;  /* 0x0000003f35147810 */ /* 0x000fe20007ffe0ff */
[----:B0-----:R-:W-:-:S03]  /*1380*/  FADD.FTZ R12, R9, R10 ;  /* 0x0000000a090c7221 */ /* 0x001fc60000010000 */
[----:B------:R-:W-:-:S04]  /*1390*/  SHF.R.S32.HI R15, RZ, 0x1f, R20 ;  /* 0x0000001fff0f7819 */ /* 0x000fc80000011414 */
[----:B------:R-:W-:Y:S01]  /*13a0*/  LEA.HI R8, R15, R20, RZ, 0x6 ;  /* 0x000000140f087211 */ /* 0x000fe200078f30ff */
[----:B-1----:R-:W-:Y:S02]  /*13b0*/  FADD.FTZ R17, R16, R13 ;  /* 0x0000000d10117221 */ /* 0x002fe40000010000 */
[----:B------:R-:W0:Y:S01]  /*13c0*/  SHFL.BFLY PT, R13, R12, 0x1, 0x1f ;  /* 0x0c201f000c0d7f89 */ /* 0x000e2200000e0000 */
[----:B--2---:R-:W-:Y:S01]  /*13d0*/  FADD.FTZ R14, R11, R14 ;  /* 0x0000000e0b0e7221 */ /* 0x004fe20000010000 */
[----:B------:R-:W-:Y:S01]  /*13e0*/  LOP3.LUT R8, R8, 0xffffffc0, RZ, 0xc0, !PT ;  /* 0xffffffc008087812 */ /* 0x000fe200078ec0ff */
[----:B---3--:R-:W-:-:S03]  /*13f0*/  FADD.FTZ R19, R18, R19 ;  /* 0x0000001312137221 */ /* 0x008fc60000010000 */
[----:B------:R-:W1:Y:S01]  /*1400*/  SHFL.BFLY PT, R15, R14, 0x1, 0x1f ;  /* 0x0c201f000e0f7f89 */ /* 0x000e6200000e0000 */
[----:B------:R-:W-:Y:S01]  /*1410*/  IADD3 R21, PT, PT, R5, R20, -R8 ;  /* 0x0000001405157210 */ /* 0x000fe20007ffe808 */
[----:B------:R-:W2:Y:S02]  /*1420*/  LDC.64 R10, c[0x0][0x440] ;  /* 0x00011000ff0a7b82 */ /* 0x000ea40000000a00 */
[----:B------:R-:W3:Y:S04]  /*1430*/  SHFL.BFLY PT, R16, R17, 0x1, 0x1f ;  /* 0x0c201f0011107f89 */ /* 0x000ee800000e0000 */
[----:B------:R-:W4:Y:S02]  /*1440*/  SHFL.BFLY PT, R18, R19, 0x1, 0x1f ;  /* 0x0c201f0013127f89 */ /* 0x000f2400000e0000 */
[----:B------:R-:W2:Y:S01]  /*1450*/  LDC.64 R8, c[0x0][0x448] ;  /* 0x00011200ff087b82 */ /* 0x000ea20000000a00 */
[----:B------:R-:W-:-:S02]  /*1460*/  IADD3 R21, PT, PT, R20, -R21, RZ ;  /* 0x8000001514157210 */ /* 0x000fc40007ffe0ff */
[----:B------:R-:W-:Y:S02]  /*1470*/  ISETP.NE.AND P1, PT, R44, RZ, PT ;  /* 0x000000ff2c00720c */ /* 0x000fe40003f25270 */
[----:B------:R-:W-:Y:S02]  /*1480*/  SHF.L.U32 R20, R0, 0xd, RZ ;  /* 0x0000000d00147819 */ /* 0x000fe400000006ff */
[----:B------:R-:W-:-:S04]  /*1490*/  SHF.L.U32 R23, R4, 0x2, RZ ;  /* 0x0000000204177819 */ /* 0x000fc800000006ff */
[----:B------:R-:W-:Y:S02]  /*14a0*/  LOP3.LUT R23, R23, R20, RZ, 0xfc, !PT ;  /* 0x0000001417177212 */ /* 0x000fe400078efcff */
[----:B------:R-:W-:Y:S02]  /*14b0*/  SHF.L.U32 R20, R3, 0x7, RZ ;  /* 0x0000000703147819 */ /* 0x000fe400000006ff */
[----:B------:R-:W-:Y:S01]  /*14c0*/  ISETP.GE.AND P0, PT, R4, R21, PT ;  /* 0x000000150400720c */ /* 0x000fe20003f06270 */
[----:B0-----:R-:W-:Y:S01]  /*14d0*/  FADD.FTZ R21, R12, R13 ;  /* 0x0000000d0c157221 */ /* 0x001fe20000010000 */
[----:B------:R-:W-:Y:S01]  /*14e0*/  IADD3 R12, P2, PT, R20, R23, RZ ;  /* 0x00000017140c7210 */ /* 0x000fe20007f5e0ff */
[----:B------:R-:W-:Y:S01]  /*14f0*/  BSSY.RECONVERGENT B0, `(.L_x_102) ;  /* 0x0000021000007945 */ /* 0x000fe20003800200 */
[----:B------:R-:W-:Y:S01]  /*1500*/  ISETP.GT.U32.OR P0, PT, R4, 0x3f, P0 ;  /* 0x0000003f0400780c */ /* 0x000fe20000704470 */
[----:B-1----:R-:W-:Y:S01]  /*1510*/  FADD.FTZ R22, R14, R15 ;  /* 0x0000000f0e167221 */ /* 0x002fe20000010000 */
[----:B------:R-:W-:Y:S01]  /*1520*/  LEA.HI.X.SX32 R13, R20, RZ, 0x1, P2 ;  /* 0x000000ff140d7211 */ /* 0x000fe200010f0eff */
[----:B---3--:R-:W-:Y:S01]  /*1530*/  FADD.FTZ R23, R17, R16 ;  /* 0x0000001011177221 */ /* 0x008fe20000010000 */
[----:B----4-:R-:W-:Y:S01]  /*1540*/  FADD.FTZ R18, R19, R18 ;  /* 0x0000001213127221 */ /* 0x010fe20000010000 */
[----:B------:R-:W-:Y:S01]  /*1550*/  SHF.R.S32.HI R20, RZ, 0x1f, R3 ;  /* 0x0000001fff147819 */ /* 0x000fe20000011403 */
[----:B------:R-:W-:Y:S07]  /*1560*/  @P1 BRA `(.L_x_103) ;  /* 0x0000000000641947 */ /* 0x000fee0003800000 */
[----:B------:R-:W0:Y:S01]  /*1570*/  LDC.64 R16, c[0x0][0x3e8] ;  /* 0x0000fa00ff107b82 */ /* 0x000e220000000a00 */
[----:B------:R-:W1:Y:S01]  /*1580*/  LDCU.64 UR8, c[0x0][0x3f0] ;  /* 0x00007e00ff0877ac */ /* 0x000e620008000a00 */
[----:B------:R-:W-:Y:S02]  /*1590*/  IADD3 R14, P1, PT, R5, R3, RZ ;  /* 0x00000003050e7210 */ /* 0x000fe40007f3e0ff */
[-C--:B------:R-:W-:Y:S01]  /*15a0*/  ISETP.GE.AND P4, PT, R6, R7.reuse, PT ;  /* 0x000000070600720c */ /* 0x080fe20003f86270 */
[----:B------:R-:W3:Y:S01]  /*15b0*/  LDCU.64 UR10, c[0x0][0x3d0] ;  /* 0x00007a00ff0a77ac */ /* 0x000ee20008000a00 */
[----:B------:R-:W-:Y:S02]  /*15c0*/  IADD3.X R15, PT, PT, RZ, R20, RZ, P1, !PT ;  /* 0x00000014ff0f7210 */ /* 0x000fe40000ffe4ff */
[-C--:B------:R-:W-:Y:S02]  /*15d0*/  ISETP.GE.AND P1, PT, R52, R7.reuse, PT ;  /* 0x000000073400720c */ /* 0x080fe40003f26270 */
[----:B------:R-:W-:Y:S01]  /*15e0*/  ISETP.GE.AND P3, PT, R40, R7, PT ;  /* 0x000000072800720c */ /* 0x000fe20003f66270 */
[----:B0-----:R-:W-:-:S04]  /*15f0*/  IMAD.WIDE.U32 R14, R16, UR6, R14 ;  /* 0x00000006100e7c25 */ /* 0x001fc8000f8e000e */
[----:B------:R-:W-:Y:S01]  /*1600*/  IMAD R15, R17, UR6, R15 ;  /* 0x00000006110f7c24 */ /* 0x000fe2000f8e020f */
[----:B------:R-:W-:Y:S01]  /*1610*/  FSEL R17, R22, RZ, !P3 ;  /* 0x000000ff16117208 */ /* 0x000fe20005800000 */
[----:B-1----:R-:W-:-:S04]  /*1620*/  IMAD.WIDE.U32 R14, R41, UR8, R14 ;  /* 0x00000008290e7c25 */ /* 0x002fc8000f8e000e */
[----:B------:R-:W-:Y:S01]  /*1630*/  IMAD R16, R41, UR9, R15 ;  /* 0x0000000929107c24 */ /* 0x000fe2000f8e020f */
[----:B------:R-:W-:-:S04]  /*1640*/  IADD3 R15, P2, PT, R6, R14, RZ ;  /* 0x0000000e060f7210 */ /* 0x000fc80007f5e0ff */
[----:B------:R-:W-:Y:S02]  /*1650*/  IADD3.X R16, PT, PT, RZ, R16, RZ, P2, !PT ;  /* 0x00000010ff107210 */ /* 0x000fe400017fe4ff */
[----:B---3--:R-:W-:Y:S02]  /*1660*/  LEA R14, P5, R15, UR10, 0x2 ;  /* 0x0000000a0f0e7c11 */ /* 0x008fe4000f8a10ff */
[----:B------:R-:W-:Y:S02]  /*1670*/  ISETP.GE.AND P2, PT, R45, R7, PT ;  /* 0x000000072d00720c */ /* 0x000fe40003f46270 */
[----:B------:R-:W-:Y:S02]  /*1680*/  FSEL R7, R21, RZ, !P4 ;  /* 0x000000ff15077208 */ /* 0x000fe40006000000 */
[----:B------:R-:W-:Y:S02]  /*1690*/  LEA.HI.X R15, R15, UR11, R16, 0x2, P5 ;  /* 0x0000000b0f0f7c11 */ /* 0x000fe4000a8f1410 */
[----:B------:R-:W-:-:S02]  /*16a0*/  FSEL R19, R23, RZ, !P2 ;  /* 0x000000ff17137208 */ /* 0x000fc40005000000 */
[----:B------:R-:W-:Y:S01]  /*16b0*/  FSEL R21, R18, RZ, !P1 ;  /* 0x000000ff12157208 */ /* 0x000fe20004800000 */
[----:B------:R0:W-:Y:S04]  /*16c0*/  STG.E desc[UR4][R14.64], R7 ;  /* 0x000000070e007986 */ /* 0x0001e8000c101904 */
[----:B------:R0:W-:Y:S04]  /*16d0*/  STG.E desc[UR4][R14.64+0x40], R17 ;  /* 0x000040110e007986 */ /* 0x0001e8000c101904 */
[----:B------:R0:W-:Y:S04]  /*16e0*/  STG.E desc[UR4][R14.64+0x80], R19 ;  /* 0x000080130e007986 */ /* 0x0001e8000c101904 */
[----:B------:R0:W-:Y:S02]  /*16f0*/  STG.E desc[UR4][R14.64+0xc0], R21 ;  /* 0x0000c0150e007986 */ /* 0x0001e4000c101904 */
.L_x_103:
[----:B------:R-:W-:Y:S05]  /*1700*/  BSYNC.RECONVERGENT B0 ;  /* 0x0000000000007941 */ /* 0x000fea0003800200 */
.L_x_102:
[----:B------:R-:W-:Y:S04]  /*1710*/  BSSY.RECONVERGENT B0, `(.L_x_104) ;  /* 0x0000012000007945 */ /* 0x000fe80003800200 */
[----:B------:R-:W-:Y:S05]  /*1720*/  @P0 BRA `(.L_x_105) ;  /* 0x0000000000400947 */ /* 0x000fea0003800000 */
[----:B0-----:R-:W0:Y:S01]  /*1730*/  LDC.64 R14, c[0x0][0x418] ;  /* 0x00010600ff0e7b82 */ /* 0x001e220000000a00 */
[----:B------:R-:W-:Y:S01]  /*1740*/  IADD3 R6, PT, PT, R5, R4, RZ ;  /* 0x0000000405067210 */ /* 0x000fe20007ffe0ff */
[----:B------:R-:W1:Y:S03]  /*1750*/  LDCU.64 UR8, c[0x0][0x420] ;  /* 0x00008400ff0877ac */ /* 0x000e660008000a00 */
[----:B------:R-:W-:Y:S01]  /*1760*/  IADD3 R6, P0, PT, R6, R3, RZ ;  /* 0x0000000306067210 */ /* 0x000fe20007f1e0ff */
[C---:B-----5:R-:W-:Y:S02]  /*1770*/  FMUL.FTZ R3, R49.reuse, 1.4426950216293334961 ;  /* 0x3fb8aa3b31037820 */ /* 0x060fe40000410000 */
[----:B------:R-:W3:Y:S01]  /*1780*/  LDC.64 R16, c[0x0][0x410] ;  /* 0x00010400ff107b82 */ /* 0x000ee20000000a00 */
[----:B------:R-:W-:Y:S02]  /*1790*/  IADD3.X R7, PT, PT, RZ, R20, RZ, P0, !PT ;  /* 0x00000014ff077210 */ /* 0x000fe400007fe4ff */
[----:B------:R-:W-:-:S04]  /*17a0*/  FSETP.NEU.FTZ.AND P0, PT, R49, -INF , PT ;  /* 0xff8000003100780b */ /* 0x000fc80003f1d000 */
[----:B------:R-:W-:Y:S01]  /*17b0*/  FSEL R3, R3, RZ, P0 ;  /* 0x000000ff03037208 */ /* 0x000fe20000000000 */
[----:B0-----:R-:W-:-:S04]  /*17c0*/  IMAD.WIDE.U32 R6, R14, UR6, R6 ;  /* 0x000000060e067c25 */ /* 0x001fc8000f8e0006 */
[----:B------:R-:W-:Y:S02]  /*17d0*/  IMAD R7, R15, UR6, R7 ;  /* 0x000000060f077c24 */ /* 0x000fe4000f8e0207 */
[----:B-1----:R-:W-:-:S04]  /*17e0*/  IMAD.WIDE.U32 R6, R41, UR8, R6 ;  /* 0x0000000829067c25 */ /* 0x002fc8000f8e0006 */
[----:B------:R-:W-:Y:S01]  /*17f0*/  IMAD R5, R41, UR9, R7 ;  /* 0x0000000929057c24 */ /* 0x000fe2000f8e0207 */
[----:B---3--:R-:W-:-:S04]  /*1800*/  LEA R14, P1, R6, R16, 0x2 ;  /* 0x00000010060e7211 */ /* 0x008fc800078210ff */
[----:B------:R-:W-:-:S05]  /*1810*/  LEA.HI.X R15, R6, R17, R5, 0x2, P1 ;  /* 0x00000011060f7211 */ /* 0x000fca00008f1405 */
[----:B------:R1:W-:Y:S04]  /*1820*/  STG.E desc[UR4][R14.64], R3 ;  /* 0x000000030e007986 */ /* 0x0003e8000c101904 */
.L_x_105:
[----:B------:R-:W-:Y:S05]  /*1830*/  BSYNC.RECONVERGENT B0 ;  /* 0x0000000000007941 */ /* 0x000fea0003800200 */
.L_x_104:
[----:B------:R-:W3:Y:S01]  /*1840*/  LDCU.64 UR10, c[0x0][0x458] ;  /* 0x00008b00ff0a77ac */ /* 0x000ee20008000a00 */
[----:B--2---:R-:W-:Y:S01]  /*1850*/  IMAD.WIDE.U32 R12, R10, UR6, R12 ;  /* 0x000000060a0c7c25 */ /* 0x004fe2000f8e000c */
[----:B------:R-:W2:Y:S03]  /*1860*/  LDCU.64 UR8, c[0x0][0x428] ;  /* 0x00008500ff0877ac */ /* 0x000ea60008000a00 */
[----:B------:R-:W-:Y:S02]  /*1870*/  IMAD R13, R11, UR6, R13 ;  /* 0x000000060b0d7c24 */ /* 0x000fe4000f8e020d */
[----:B0-----:R-:W-:-:S04]  /*1880*/  IMAD.WIDE.U32 R6, R41, R8, R12 ;  /* 0x0000000829067225 */ /* 0x001fc800078e000c */
[----:B------:R-:W-:Y:S01]  /*1890*/  IMAD R9, R41, R9, R7 ;  /* 0x0000000929097224 */ /* 0x000fe200078e0207 */
[----:B---3--:R-:W-:-:S04]  /*18a0*/  ISETP.NE.U32.AND P0, PT, RZ, UR10, PT ;  /* 0x0000000aff007c0c */ /* 0x008fc8000bf05070 */
[----:B------:R-:W-:Y:S02]  /*18b0*/  ISETP.NE.AND.EX P0, PT, RZ, UR11, PT, P0 ;  /* 0x0000000bff007c0c */ /* 0x000fe4000bf05300 */
[----:B--2---:R-:W-:Y:S02]  /*18c0*/  LEA R8, P1, R6, UR8, 0x2 ;  /* 0x0000000806087c11 */ /* 0x004fe4000f8210ff */
        /* <DEDUP_REMOVED lines=11> */
[----:B-1----:R-:W1:Y:S01]  /*1980*/  LDC R3, c[0x0][0x390] ;  /* 0x0000e400ff037b82 */ /* 0x002e620000000800 */
[----:B------:R-:W2:Y:S07]  /*1990*/  LDCU UR7, c[0x0][0x450] ;  /* 0x00008a00ff0777ac */ /* 0x000eae0008000800 */
[----:B------:R-:W3:Y:S01]  /*19a0*/  LDC.64 R4, c[0x0][0x458] ;  /* 0x00011600ff047b82 */ /* 0x000ee20000000a00 */
[----:B--2---:R-:W-:-:S04]  /*19b0*/  IMAD R0, R0, UR7, R2 ;  /* 0x0000000700007c24 */ /* 0x004fc8000f8e0202 */
[----:B-1----:R-:W-:-:S04]  /*19c0*/  IMAD R3, R0, R3, UR6 ;  /* 0x0000000600037e24 */ /* 0x002fc8000f8e0203 */
[----:B---3--:R-:W-:-:S05]  /*19d0*/  IMAD.WIDE R2, R3, 0x4, R4 ;  /* 0x0000000403027825 */ /* 0x008fca00078e0204 */
[----:B------:R-:W-:Y:S01]  /*19e0*/  STG.E desc[UR4][R2.64], RZ ;  /* 0x000000ff02007986 */ /* 0x000fe2000c101904 */
[----:B------:R-:W-:Y:S05]  /*19f0*/  EXIT ;  /* 0x000000000000794d */ /* 0x000fea0003800000 */
.L_x_106:
        /* <DEDUP_REMOVED lines=16> */
.L_x_137:


//--------------------- .nv.shared._ZN7cutlass13device_kernelIN5flash11enable_sm90INS1_16FlashAttnBwdSm90INS1_25CollectiveMainloopBwdSm90ILi2ELi2ELi2EN4cute5tupleIJNS5_1CILi1EEES8_S8_EEENS6_IJNS7_ILi80EEENS7_ILi128EEESB_EEENS_6half_tEfNS_4arch4Sm90ELb0ELb0ELb0ELb0ELb0ELb1ELb0ELb1ELi2ELi1ELi2ELi1ELb0EEENS1_21CollectiveEpilogueBwdISC_SD_SF_Li256ELb0ELb0ELi1EEENS1_19SingleTileSchedulerILb0ELb0ELb0ELi128EEEEEEEEEvNT_6ParamsE --------------------------
	.section	.nv.shared._ZN7cutlass13device_kernelIN5flash11enable_sm90INS1_16FlashAttnBwdSm90INS1_25CollectiveMainloopBwdSm90ILi2ELi2ELi2EN4cute5tupleIJNS5_1CILi1EEES8_S8_EEENS6_IJNS7_ILi80EEENS7_ILi128EEESB_EEENS_6half_tEfNS_4arch4Sm90ELb0ELb0ELb0ELb0ELb0ELb1ELb0ELb1ELi2ELi1ELi2ELi1ELb0EEENS1_21CollectiveEpilogueBwdISC_SD_SF_Li256ELb0ELb0ELi1EEENS1_19SingleTileSchedulerILb0ELb0ELb0ELi128EEEEEEEEEvNT_6ParamsE,"aw",@nobits
	.sectionflags	@""
	.align	16
	.zero		1024


//--------------------- .nv.shared.reserved.0     --------------------------
	.section	.nv.shared.reserved.0,"aw",@nobits
	.weak		__nv_reservedSMEM_offset_0_alias
	.size		__nv_reservedSMEM_offset_0_alias, 0, 64
	.other		__nv_reservedSMEM_offset_0_alias,@"STO_CUDA_RESERVED_SHARED STV_DEFAULT"
__nv_reservedSMEM_offset_0_alias:
	.zero		0
	.zero		64


//--------------------- .nv.global                --------------------------
	.section	.nv.global,"aw",@nobits
.nv.global:
	.type		_ZN66_INTERNAL_52d7cf32_30_flash_bwd_hdim128_fp16_sm90_cu_49158569_28534cute1_E,@object
	.size		_ZN66_INTERNAL_52d7cf32_30_flash_bwd_hdim128_fp16_sm90_cu_49158569_28534cute1_E,(_ZN66_INTERNAL_52d7cf32_30_flash_bwd_hdim128_fp16_sm90_cu_49158569_28534cuda3std3__45__cpo6cbeginE - _ZN66_INTERNAL_52d7cf32_30_flash_bwd_hdim128_fp16_sm90_cu_49158569_28534cute1_E)
_ZN66_INTERNAL_52d7cf32_30_flash_bwd_hdim128_fp16_sm90_cu_49158569_28534cute1_E:
	.zero		1
	.type		_ZN66_INTERNAL_52d7cf32_30_flash_bwd_hdim128_fp16_sm90_cu_49158569_28534cuda3std3__45__cpo6cbeginE,@object
	.size		_ZN66_INTERNAL_52d7cf32_30_flash_bwd_hdim128_fp16_sm90_cu_49158569_28534cuda3std3__45__cpo6cbeginE,(_ZN66_INTERNAL_52d7cf32_30_flash_bwd_hdim128_fp16_sm90_cu_49158569_28534cuda3std3__48in_placeE - _ZN66_INTERNAL_52d7cf32_30_flash_bwd_hdim128_fp16_sm90_cu_49158569_28534cuda3std3__45__cpo6cbeginE)
_ZN66_INTERNAL_52d7cf32_30_flash_bwd_hdim128_fp16_sm90_cu_49158569_28534cuda3std3__45__cpo6cbeginE:
	.zero		1
	.type		_ZN66_INTERNAL_52d7cf32_30_flash_bwd_hdim128_fp16_sm90_cu_49158569_28534cuda3std3__48in_placeE,@object
	.size		_ZN66_INTERNAL_52d7cf32_30_flash_bwd_hdim128_fp16_sm90_cu_49158569_28534cuda3std3__48in_placeE,(_ZN66_INTERNAL_52d7cf32_30_flash_bwd_hdim128_fp16_sm90_cu_49158569_28534cuda3std6ranges3__45__cpo9iter_moveE - _ZN66_INTERNAL_52d7cf32_30_flash_bwd_hdim128_fp16_sm90_cu_49158569_28534cuda3std3__48in_placeE)
_ZN66_INTERNAL_52d7cf32_30_flash_bwd_hdim128_fp16_sm90_cu_49158569_28534cuda3std3__48in_placeE:
	.zero		1
	.type		_ZN66_INTERNAL_52d7cf32_30_flash_bwd_hdim128_fp16_sm90_cu_49158569_28534cuda3std6ranges3__45__cpo9iter_moveE,@object
	.size		_ZN66_INTERNAL_52d7cf32_30_flash_bwd_hdim128_fp16_sm90_cu_49158569_28534cuda3std6ranges3__45__cpo9iter_moveE,(_ZN66_INTERNAL_52d7cf32_30_flash_bwd_hdim128_fp16_sm90_cu_49158569_28534cuda3std3__45__cpo5beginE - _ZN66_INTERNAL_52d7cf32_30_flash_bwd_hdim128_fp16_sm90_cu_49158569_28534cuda3std6ranges3__45__cpo9iter_moveE)
_ZN66_INTERNAL_52d7cf32_30_flash_bwd_hdim128_fp16_sm90_cu_49158569_28534cuda3std6ranges3__45__cpo9iter_moveE:
	.zero		1
	.type		_ZN66_INTERNAL_52d7cf32_30_flash_bwd_hdim128_fp16_sm90_cu_49158569_28534cuda3std3__45__cpo5beginE,@object
	.size		_ZN66_INTERNAL_52d7cf32_30_flash_bwd_hdim128_fp16_sm90_cu_49158569_28534cuda3std3__45__cpo5beginE,(_ZN66_INTERNAL_52d7cf32_30_flash_bwd_hdim128_fp16_sm90_cu_49158569_28534cuda3std3__468_GLOBAL__N__52d7cf32_30_flash_bwd_hdim128_fp16_sm90_cu_49158569_28536ignoreE - _ZN66_INTERNAL_52d7cf32_30_flash_bwd_hdim128_fp16_sm90_cu_49158569_28534cuda3std3__45__cpo5beginE)
_ZN66_INTERNAL_52d7cf32_30_flash_bwd_hdim128_fp16_sm90_cu_49158569_28534cuda3std3__45__cpo5beginE:
	.zero		1
	.type		_ZN66_INTERNAL_52d7cf32_30_flash_bwd_hdim128_fp16_sm90_cu_49158569_28534cuda3std3__468_GLOBAL__N__52d7cf32_30_flash_bwd_hdim128_fp16_sm90_cu_49158569_28536ignoreE,@object
	.size		_ZN66_INTERNAL_52d7cf32_30_flash_bwd_hdim128_fp16_sm90_cu_49158569_28534cuda3std3__468_GLOBAL__N__52d7cf32_30_flash_bwd_hdim128_fp16_sm90_cu_49158569_28536ignoreE,(_ZN66_INTERNAL_52d7cf32_30_flash_bwd_hdim128_fp16_sm90_cu_49158569_28534cute7productE - _ZN66_INTERNAL_52d7cf32_30_flash_bwd_hdim128_fp16_sm90_cu_49158569_28534cuda3std3__468_GLOBAL__N__52d7cf32_30_flash_bwd_hdim128_fp16_sm90_cu_49158569_28536ignoreE)
_ZN66_INTERNAL_52d7cf32_30_flash_bwd_hdim128_fp16_sm90_cu_49158569_28534cuda3std3__468_GLOBAL__N__52d7cf32_30_flash_bwd_hdim128_fp16_sm90_cu_49158569_28536ignoreE:
	.zero		1
	.type		_ZN66_INTERNAL_52d7cf32_30_flash_bwd_hdim128_fp16_sm90_cu_49158569_28534cute7productE,@object
	.size		_ZN66_INTERNAL_52d7cf32_30_flash_bwd_hdim128_fp16_sm90_cu_49158569_28534cute7productE,(_ZN66_INTERNAL_52d7cf32_30_flash_bwd_hdim128_fp16_sm90_cu_49158569_28534cuda3std3__45__cpo3endE - _ZN66_INTERNAL_52d7cf32_30_flash_bwd_hdim128_fp16_sm90_cu_49158569_28534cute7productE)
_ZN66_INTERNAL_52d7cf32_30_flash_bwd_hdim128_fp16_sm90_cu_49158569_28534cute7productE:
	.zero		1
	.type		_ZN66_INTERNAL_52d7cf32_30_flash_bwd_hdim128_fp16_sm90_cu_49158569_28534cuda3std3__45__cpo3endE,@object
	.size		_ZN66_INTERNAL_52d7cf32_30_flash_bwd_hdim128_fp16_sm90_cu_49158569_28534cuda3std3__45__cpo3endE,(_ZN66_INTERNAL_52d7cf32_30_flash_bwd_hdim128_fp16_sm90_cu_49158569_28534cuda3std3__419piecewise_constructE - _ZN66_INTERNAL_52d7cf32_30_flash_bwd_hdim128_fp16_sm90_cu_49158569_28534cuda3std3__45__cpo3endE)
_ZN66_INTERNAL_52d7cf32_30_flash_bwd_hdim128_fp16_sm90_cu_49158569_28534cuda3std3__45__cpo3endE:
	.zero		1
	.type		_ZN66_INTERNAL_52d7cf32_30_flash_bwd_hdim128_fp16_sm90_cu_49158569_28534cuda3std3__419piecewise_constructE,@object
	.size		_ZN66_INTERNAL_52d7cf32_30_flash_bwd_hdim128_fp16_sm90_cu_49158569_28534cuda3std3__419piecewise_constructE,(_ZN66_INTERNAL_52d7cf32_30_flash_bwd_hdim128_fp16_sm90_cu_49158569_28534cuda3std3__45__cpo4cendE - _ZN66_INTERNAL_52d7cf32_30_flash_bwd_hdim128_fp16_sm90_cu_49158569_28534cuda3std3__419piecewise_constructE)
_ZN66_INTERNAL_52d7cf32_30_flash_bwd_hdim128_fp16_sm90_cu_49158569_28534cuda3std3__419piecewise_constructE:
	.zero		1
	.type		_ZN66_INTERNAL_52d7cf32_30_flash_bwd_hdim128_fp16_sm90_cu_49158569_28534cuda3std3__45__cpo4cendE,@object
	.size		_ZN66_INTERNAL_52d7cf32_30_flash_bwd_hdim128_fp16_sm90_cu_49158569_28534cuda3std3__45__cpo4cendE,(_ZN66_INTERNAL_52d7cf32_30_flash_bwd_hdim128_fp16_sm90_cu_49158569_28534cuda3std6ranges3__45__cpo4swapE - _ZN66_INTERNAL_52d7cf32_30_flash_bwd_hdim128_fp16_sm90_cu_49158569_28534cuda3std3__45__cpo4cendE)
_ZN66_INTERNAL_52d7cf32_30_flash_bwd_hdim128_fp16_sm90_cu_49158569_28534cuda3std3__45__cpo4cendE:
	.zero		1
	.type		_ZN66_INTERNAL_52d7cf32_30_flash_bwd_hdim128_fp16_sm90_cu_49158569_28534cuda3std6ranges3__45__cpo4swapE,@object
	.size		_ZN66_INTERNAL_52d7cf32_30_flash_bwd_hdim128_fp16_sm90_cu_49158569_28534cuda3std6ranges3__45__cpo4swapE,(.L_7 - _ZN66_INTERNAL_52d7cf32_30_flash_bwd_hdim128_fp16_sm90_cu_49158569_28534cuda3std6ranges3__45__cpo4swapE)
_ZN66_INTERNAL_52d7cf32_30_flash_bwd_hdim128_fp16_sm90_cu_49158569_28534cuda3std6ranges3__45__cpo4swapE:
	.zero		1
.L_7:


//--------------------- .nv.shared._ZN7cutlass13device_kernelIN5flash11enable_sm90INS1_16FlashAttnBwdSm90INS1_25CollectiveMainloopBwdSm90ILi2ELi2ELi2EN4cute5tupleIJNS5_1CILi1EEES8_S8_EEENS6_IJNS7_ILi80EEENS7_ILi128EEESB_EEENS_6half_tEfNS_4arch4Sm90ELb0ELb0ELb0ELb0ELb1ELb1ELb0ELb1ELi2ELi1ELi2ELi1ELb0EEENS1_21CollectiveEpilogueBwdISC_SD_SF_Li256ELb0ELb0ELi1EEENS1_19SingleTileSchedulerILb0ELb0ELb0ELi128EEEEEEEEEvNT_6ParamsE --------------------------
	.section	.nv.shared._ZN7cutlass13device_kernelIN5flash11enable_sm90INS1_16FlashAttnBwdSm90INS1_25CollectiveMainloopBwdSm90ILi2ELi2ELi2EN4cute5tupleIJNS5_1CILi1EEES8_S8_EEENS6_IJNS7_ILi80EEENS7_ILi128EEESB_EEENS_6half_tEfNS_4arch4Sm90ELb0ELb0ELb0ELb0ELb1ELb1ELb0ELb1ELi2ELi1ELi2ELi1ELb0EEENS1_21CollectiveEpilogueBwdISC_SD_SF_Li256ELb0ELb0ELi1EEENS1_19SingleTileSchedulerILb0ELb0ELb0ELi128EEEEEEEEEvNT_6ParamsE,"aw",@nobits
	.sectionflags	@""
	.align	16
	.zero		1024


//--------------------- .nv.shared._ZN7cutlass13device_kernelIN5flash11enable_sm90INS1_16FlashAttnBwdSm90INS1_25CollectiveMainloopBwdSm90ILi2ELi2ELi2EN4cute5tupleIJNS5_1CILi1EEES8_S8_EEENS6_IJNS7_ILi80EEENS7_ILi128EEESB_EEENS_6half_tEfNS_4arch4Sm90ELb0ELb0ELb0ELb0ELb0ELb1ELb0ELb1ELi2ELi1ELi2ELi1ELb0EEENS1_24CollectiveEpilogueBwdGQAISC_fSF_Li256ELb0ELb0EEENS1_19SingleTileSchedulerILb0ELb0ELb0ELi128EEEEEEEEEvNT_6ParamsE --------------------------
	.section	.nv.shared._ZN7cutlass13device_kernelIN5flash11enable_sm90INS1_16FlashAttnBwdSm90INS1_25CollectiveMainloopBwdSm90ILi2ELi2ELi2EN4cute5tupleIJNS5_1CILi1EEES8_S8_EEENS6_IJNS7_ILi80EEENS7_ILi128EEESB_EEENS_6half_tEfNS_4arch4Sm90ELb0ELb0ELb0ELb0ELb0ELb1ELb0ELb1ELi2ELi1ELi2ELi1ELb0EEENS1_24CollectiveEpilogueBwdGQAISC_fSF_Li256ELb0ELb0EEENS1_19SingleTileSchedulerILb0ELb0ELb0ELi128EEEEEEEEEvNT_6ParamsE,"aw",@nobits
	.sectionflags	@""
	.align	16
	.zero		1024


//--------------------- .nv.shared._ZN7cutlass13device_kernelIN5flash11enable_sm90INS1_16FlashAttnBwdSm90INS1_25CollectiveMainloopBwdSm90ILi2ELi2ELi2EN4cute5tupleIJNS5_1CILi1EEES8_S8_EEENS6_IJNS7_ILi80EEENS7_ILi128EEESB_EEENS_6half_tEfNS_4arch4Sm90ELb0ELb0ELb0ELb0ELb1ELb1ELb0ELb1ELi2ELi1ELi2ELi1ELb0EEENS1_24CollectiveEpilogueBwdGQAISC_fSF_Li256ELb0ELb1EEENS1_19SingleTileSchedulerILb0ELb0ELb0ELi128EEEEEEEEEvNT_6ParamsE --------------------------
	.section	.nv.shared._ZN7cutlass13device_kernelIN5flash11enable_sm90INS1_16FlashAttnBwdSm90INS1_25CollectiveMainloopBwdSm90ILi2ELi2ELi2EN4cute5tupleIJNS5_1CILi1EEES8_S8_EEENS6_IJNS7_ILi80EEENS7_ILi128EEESB_EEENS_6half_tEfNS_4arch4Sm90ELb0ELb0ELb0ELb0ELb1ELb1ELb0ELb1ELi2ELi1ELi2ELi1ELb0EEENS1_24CollectiveEpilogueBwdGQAISC_fSF_Li256ELb0ELb1EEENS1_19SingleTileSchedulerILb0ELb0ELb0ELi128EEEEEEEEEvNT_6ParamsE,"aw",@nobits
	.sectionflags	@""
	.align	16
	.zero		1024


//--------------------- .nv.shared._ZN7cutlass13device_kernelIN5flash22FlashAttnBwdPreprocessIN4cute5tupleIJNS3_1CILi80EEENS5_ILi128EEEEEENS_6half_tEfNS_4arch4Sm90ELb1ELb0EEEEEvNT_6ParamsE --------------------------
	.section	.nv.shared._ZN7cutlass13device_kernelIN5flash22FlashAttnBwdPreprocessIN4cute5tupleIJNS3_1CILi80EEENS5_ILi128EEEEEENS_6half_tEfNS_4arch4Sm90ELb1ELb0EEEEEvNT_6ParamsE,"aw",@nobits
	.sectionflags	@""
	.align	16
	.zero		1024


//--------------------- .nv.shared._ZN7cutlass13device_kernelIN5flash11enable_sm90INS1_16FlashAttnBwdSm90INS1_25CollectiveMainloopBwdSm90ILi2ELi2ELi2EN4cute5tupleIJNS5_1CILi1EEES8_S8_EEENS6_IJNS7_ILi80EEENS7_ILi128EEESB_EEENS_6half_tEfNS_4arch4Sm90ELb0ELb0ELb0ELb1ELb0ELb1ELb0ELb1ELi2ELi1ELi2ELi1ELb0EEENS1_21CollectiveEpilogueBwdISC_SD_SF_Li256ELb1ELb0ELi1EEENS1_19SingleTileSchedulerILb1ELb0ELb0ELi128EEEEEEEEEvNT_6ParamsE --------------------------
	.section	.nv.shared._ZN7cutlass13device_kernelIN5flash11enable_sm90INS1_16FlashAttnBwdSm90INS1_25CollectiveMainloopBwdSm90ILi2ELi2ELi2EN4cute5tupleIJNS5_1CILi1EEES8_S8_EEENS6_IJNS7_ILi80EEENS7_ILi128EEESB_EEENS_6half_tEfNS_4arch4Sm90ELb0ELb0ELb0ELb1ELb0ELb1ELb0ELb1ELi2ELi1ELi2ELi1ELb0EEENS1_21CollectiveEpilogueBwdISC_SD_SF_Li256ELb1ELb0ELi1EEENS1_19SingleTileSchedulerILb1ELb0ELb0ELi128EEEEEEEEEvNT_6ParamsE,"aw",@nobits
	.sectionflags	@""
	.align	16
	.zero		1024


//--------------------- .nv.shared._ZN7cutlass13device_kernelIN5flash11enable_sm90INS1_16FlashAttnBwdSm90INS1_25CollectiveMainloopBwdSm90ILi2ELi2ELi2EN4cute5tupleIJNS5_1CILi1EEES8_S8_EEENS6_IJNS7_ILi80EEENS7_ILi128EEESB_EEENS_6half_tEfNS_4arch4Sm90ELb0ELb0ELb0ELb1ELb1ELb1ELb0ELb1ELi2ELi1ELi2ELi1ELb0EEENS1_21CollectiveEpilogueBwdISC_SD_SF_Li256ELb1ELb0ELi1EEENS1_19SingleTileSchedulerILb1ELb0ELb0ELi128EEEEEEEEEvNT_6ParamsE --------------------------
	.section	.nv.shared._ZN7cutlass13device_kernelIN5flash11enable_sm90INS1_16FlashAttnBwdSm90INS1_25CollectiveMainloopBwdSm90ILi2ELi2ELi2EN4cute5tupleIJNS5_1CILi1EEES8_S8_EEENS6_IJNS7_ILi80EEENS7_ILi128EEESB_EEENS_6half_tEfNS_4arch4Sm90ELb0ELb0ELb0ELb1ELb1ELb1ELb0ELb1ELi2ELi1ELi2ELi1ELb0EEENS1_21CollectiveEpilogueBwdISC_SD_SF_Li256ELb1ELb0ELi1EEENS1_19SingleTileSchedulerILb1ELb0ELb0ELi128EEEEEEEEEvNT_6ParamsE,"aw",@nobits
	.sectionflags	@""
	.align	16
	.zero		1024


//--------------------- .nv.shared._ZN7cutlass13device_kernelIN5flash11enable_sm90INS1_16FlashAttnBwdSm90INS1_25CollectiveMainloopBwdSm90ILi2ELi2ELi2EN4cute5tupleIJNS5_1CILi1EEES8_S8_EEENS6_IJNS7_ILi80EEENS7_ILi128EEESB_EEENS_6half_tEfNS_4arch4Sm90ELb0ELb0ELb0ELb1ELb0ELb1ELb0ELb1ELi2ELi1ELi2ELi1ELb0EEENS1_24CollectiveEpilogueBwdGQAISC_fSF_Li256ELb1ELb0EEENS1_19SingleTileSchedulerILb1ELb0ELb0ELi128EEEEEEEEEvNT_6ParamsE --------------------------
	.section	.nv.shared._ZN7cutlass13device_kernelIN5flash11enable_sm90INS1_16FlashAttnBwdSm90INS1_25CollectiveMainloopBwdSm90ILi2ELi2ELi2EN4cute5tupleIJNS5_1CILi1EEES8_S8_EEENS6_IJNS7_ILi80EEENS7_ILi128EEESB_EEENS_6half_tEfNS_4arch4Sm90ELb0ELb0ELb0ELb1ELb0ELb1ELb0ELb1ELi2ELi1ELi2ELi1ELb0EEENS1_24CollectiveEpilogueBwdGQAISC_fSF_Li256ELb1ELb0EEENS1_19SingleTileSchedulerILb1ELb0ELb0ELi128EEEEEEEEEvNT_6ParamsE,"aw",@nobits
	.sectionflags	@""
	.align	16
	.zero		1024


//--------------------- .nv.shared._ZN7cutlass13device_kernelIN5flash32FlashAttnBwdPostprocessConvertdQIN4cute5tupleIJNS3_1CILi80EEENS5_ILi128EEEEEENS_6half_tEfNS_4arch4Sm90ELi256ENS3_8TiledMMAINS3_8MMA_AtomIJNS3_4SM904GMMA25MMA_64x16x16_F32F16F16_SSILNSF_5MajorE1ELSH_0ELNSF_7ScaleInE1ELSI_1EEEEEENS3_6LayoutINS4_IJNS5_ILi2EEENS5_ILi1EEESN_EEENS4_IJSN_NS5_ILi0EEESP_EEEEENS4_IJNS3_10UnderscoreESS_SS_EEEEELb1EEEEEvNT_6ParamsE --------------------------
	.section	.nv.shared._ZN7cutlass13device_kernelIN5flash32FlashAttnBwdPostprocessConvertdQIN4cute5tupleIJNS3_1CILi80EEENS5_ILi128EEEEEENS_6half_tEfNS_4arch4Sm90ELi256ENS3_8TiledMMAINS3_8MMA_AtomIJNS3_4SM904GMMA25MMA_64x16x16_F32F16F16_SSILNSF_5MajorE1ELSH_0ELNSF_7ScaleInE1ELSI_1EEEEEENS3_6LayoutINS4_IJNS5_ILi2EEENS5_ILi1EEESN_EEENS4_IJSN_NS5_ILi0EEESP_EEEEENS4_IJNS3_10UnderscoreESS_SS_EEEEELb1EEEEEvNT_6ParamsE,"aw",@nobits
	.sectionflags	@""
	.align	16
	.zero		1024


//--------------------- .nv.shared._ZN7cutlass13device_kernelIN5flash11enable_sm90INS1_16FlashAttnBwdSm90INS1_25CollectiveMainloopBwdSm90ILi2ELi2ELi2EN4cute5tupleIJNS5_1CILi1EEES8_S8_EEENS6_IJNS7_ILi80EEENS7_ILi128EEESB_EEENS_6half_tEfNS_4arch4Sm90ELb0ELb0ELb0ELb1ELb1ELb1ELb0ELb1ELi2ELi1ELi2ELi1ELb0EEENS1_24CollectiveEpilogueBwdGQAISC_fSF_Li256ELb1ELb1EEENS1_19SingleTileSchedulerILb1ELb0ELb0ELi128EEEEEEEEEvNT_6ParamsE --------------------------
	.section	.nv.shared._ZN7cutlass13device_kernelIN5flash11enable_sm90INS1_16FlashAttnBwdSm90INS1_25CollectiveMainloopBwdSm90ILi2ELi2ELi2EN4cute5tupleIJNS5_1CILi1EEES8_S8_EEENS6_IJNS7_ILi80EEENS7_ILi128EEESB_EEENS_6half_tEfNS_4arch4Sm90ELb0ELb0ELb0ELb1ELb1ELb1ELb0ELb1ELi2ELi1ELi2ELi1ELb0EEENS1_24CollectiveEpilogueBwdGQAISC_fSF_Li256ELb1ELb1EEENS1_19SingleTileSchedulerILb1ELb0ELb0ELi128EEEEEEEEEvNT_6ParamsE,"aw",@nobits
	.sectionflags	@""
	.align	16
	.zero		1024


//--------------------- .nv.shared._ZN7cutlass13device_kernelIN5flash22FlashAttnBwdPreprocessIN4cute5tupleIJNS3_1CILi80EEENS5_ILi128EEEEEENS_6half_tEfNS_4arch4Sm90ELb1ELb1EEEEEvNT_6ParamsE --------------------------
	.section	.nv.shared._ZN7cutlass13device_kernelIN5flash22FlashAttnBwdPreprocessIN4cute5tupleIJNS3_1CILi80EEENS5_ILi128EEEEEENS_6half_tEfNS_4arch4Sm90ELb1ELb1EEEEEvNT_6ParamsE,"aw",@nobits
	.sectionflags	@""
	.align	16
	.zero		1024


//--------------------- .nv.shared._ZN7cutlass13device_kernelIN5flash11enable_sm90INS1_16FlashAttnBwdSm90INS1_25CollectiveMainloopBwdSm90ILi2ELi2ELi2EN4cute5tupleIJNS5_1CILi1EEES8_S8_EEENS6_IJNS7_ILi64EEENS7_ILi128EEESB_EEENS_6half_tEfNS_4arch4Sm90ELb0ELb1ELb0ELb0ELb0ELb1ELb0ELb0ELi2ELi1ELi2ELi1ELb0EEENS1_21CollectiveEpilogueBwdISC_SD_SF_Li256ELb0ELb0ELi1EEENS1_19SingleTileSchedulerILb0ELb0ELb0ELi128EEEEEEEEEvNT_6ParamsE --------------------------
	.section	.nv.shared._ZN7cutlass13device_kernelIN5flash11enable_sm90INS1_16FlashAttnBwdSm90INS1_25CollectiveMainloopBwdSm90ILi2ELi2ELi2EN4cute5tupleIJNS5_1CILi1EEES8_S8_EEENS6_IJNS7_ILi64EEENS7_ILi128EEESB_EEENS_6half_tEfNS_4arch4Sm90ELb0ELb1ELb0ELb0ELb0ELb1ELb0ELb0ELi2ELi1ELi2ELi1ELb0EEENS1_21CollectiveEpilogueBwdISC_SD_SF_Li256ELb0ELb0ELi1EEENS1_19SingleTileSchedulerILb0ELb0ELb0ELi128EEEEEEEEEvNT_6ParamsE,"aw",@nobits
	.sectionflags	@""
	.align	16
	.zero		1024


//--------------------- .nv.shared._ZN7cutlass13device_kernelIN5flash11enable_sm90INS1_16FlashAttnBwdSm90INS1_25CollectiveMainloopBwdSm90ILi2ELi2ELi2EN4cute5tupleIJNS5_1CILi1EEES8_S8_EEENS6_IJNS7_ILi64EEENS7_ILi128EEESB_EEENS_6half_tEfNS_4arch4Sm90ELb0ELb1ELb0ELb0ELb1ELb1ELb0ELb0ELi2ELi1ELi2ELi1ELb0EEENS1_21CollectiveEpilogueBwdISC_SD_SF_Li256ELb0ELb0ELi1EEENS1_19SingleTileSchedulerILb0ELb0ELb0ELi128EEEEEEEEEvNT_6ParamsE --------------------------
	.section	.nv.shared._ZN7cutlass13device_kernelIN5flash11enable_sm90INS1_16FlashAttnBwdSm90INS1_25CollectiveMainloopBwdSm90ILi2ELi2ELi2EN4cute5tupleIJNS5_1CILi1EEES8_S8_EEENS6_IJNS7_ILi64EEENS7_ILi128EEESB_EEENS_6half_tEfNS_4arch4Sm90ELb0ELb1ELb0ELb0ELb1ELb1ELb0ELb0ELi2ELi1ELi2ELi1ELb0EEENS1_21CollectiveEpilogueBwdISC_SD_SF_Li256ELb0ELb0ELi1EEENS1_19SingleTileSchedulerILb0ELb0ELb0ELi128EEEEEEEEEvNT_6ParamsE,"aw",@nobits
	.sectionflags	@""
	.align	16
	.zero		1024


//--------------------- .nv.shared._ZN7cutlass13device_kernelIN5flash11enable_sm90INS1_16FlashAttnBwdSm90INS1_25CollectiveMainloopBwdSm90ILi2ELi2ELi2EN4cute5tupleIJNS5_1CILi1EEES8_S8_EEENS6_IJNS7_ILi64EEENS7_ILi128EEESB_EEENS_6half_tEfNS_4arch4Sm90ELb0ELb1ELb0ELb0ELb0ELb1ELb0ELb0ELi2ELi1ELi2ELi1ELb0EEENS1_24CollectiveEpilogueBwdGQAISC_fSF_Li256ELb0ELb0EEENS1_19SingleTileSchedulerILb0ELb0ELb0ELi128EEEEEEEEEvNT_6ParamsE --------------------------
	.section	.nv.shared._ZN7cutlass13device_kernelIN5flash11enable_sm90INS1_16FlashAttnBwdSm90INS1_25CollectiveMainloopBwdSm90ILi2ELi2ELi2EN4cute5tupleIJNS5_1CILi1EEES8_S8_EEENS6_IJNS7_ILi64EEENS7_ILi128EEESB_EEENS_6half_tEfNS_4arch4Sm90ELb0ELb1ELb0ELb0ELb0ELb1ELb0ELb0ELi2ELi1ELi2ELi1ELb0EEENS1_24CollectiveEpilogueBwdGQAISC_fSF_Li256ELb0ELb0EEENS1_19SingleTileSchedulerILb0ELb0ELb0ELi128EEEEEEEEEvNT_6ParamsE,"aw",@nobits
	.sectionflags	@""
	.align	16
	.zero		1024


//--------------------- .nv.shared._ZN7cutlass13device_kernelIN5flash11enable_sm90INS1_16FlashAttnBwdSm90INS1_25CollectiveMainloopBwdSm90ILi2ELi2ELi2EN4cute5tupleIJNS5_1CILi1EEES8_S8_EEENS6_IJNS7_ILi64EEENS7_ILi128EEESB_EEENS_6half_tEfNS_4arch4Sm90ELb0ELb1ELb0ELb0ELb1ELb1ELb0ELb0ELi2ELi1ELi2ELi1ELb0EEENS1_24CollectiveEpilogueBwdGQAISC_fSF_Li256ELb0ELb1EEENS1_19SingleTileSchedulerILb0ELb0ELb0ELi128EEEEEEEEEvNT_6ParamsE --------------------------
	.section	.nv.shared._ZN7cutlass13device_kernelIN5flash11enable_sm90INS1_16FlashAttnBwdSm90INS1_25CollectiveMainloopBwdSm90ILi2ELi2ELi2EN4cute5tupleIJNS5_1CILi1EEES8_S8_EEENS6_IJNS7_ILi64EEENS7_ILi128EEESB_EEENS_6half_tEfNS_4arch4Sm90ELb0ELb1ELb0ELb0ELb1ELb1ELb0ELb0ELi2ELi1ELi2ELi1ELb0EEENS1_24CollectiveEpilogueBwdGQAISC_fSF_Li256ELb0ELb1EEENS1_19SingleTileSchedulerILb0ELb0ELb0ELi128EEEEEEEEEvNT_6ParamsE,"aw",@nobits
	.sectionflags	@""
	.align	16
	.zero		1024


//--------------------- .nv.shared._ZN7cutlass13device_kernelIN5flash11enable_sm90INS1_16FlashAttnBwdSm90INS1_25CollectiveMainloopBwdSm90ILi2ELi2ELi2EN4cute5tupleIJNS5_1CILi1EEES8_S8_EEENS6_IJNS7_ILi64EEENS7_ILi128EEESB_EEENS_6half_tEfNS_4arch4Sm90ELb0ELb1ELb0ELb1ELb0ELb1ELb0ELb0ELi2ELi1ELi2ELi1ELb0EEENS1_21CollectiveEpilogueBwdISC_SD_SF_Li256ELb1ELb0ELi1EEENS1_19SingleTileSchedulerILb1ELb0ELb0ELi128EEEEEEEEEvNT_6ParamsE --------------------------
	.section	.nv.shared._ZN7cutlass13device_kernelIN5flash11enable_sm90INS1_16FlashAttnBwdSm90INS1_25CollectiveMainloopBwdSm90ILi2ELi2ELi2EN4cute5tupleIJNS5_1CILi1EEES8_S8_EEENS6_IJNS7_ILi64EEENS7_ILi128EEESB_EEENS_6half_tEfNS_4arch4Sm90ELb0ELb1ELb0ELb1ELb0ELb1ELb0ELb0ELi2ELi1ELi2ELi1ELb0EEENS1_21CollectiveEpilogueBwdISC_SD_SF_Li256ELb1ELb0ELi1EEENS1_19SingleTileSchedulerILb1ELb0ELb0ELi128EEEEEEEEEvNT_6ParamsE,"aw",@nobits
	.sectionflags	@""
	.align	16
	.zero		1024


//--------------------- .nv.shared._ZN7cutlass13device_kernelIN5flash11enable_sm90INS1_16FlashAttnBwdSm90INS1_25CollectiveMainloopBwdSm90ILi2ELi2ELi2EN4cute5tupleIJNS5_1CILi1EEES8_S8_EEENS6_IJNS7_ILi64EEENS7_ILi128EEESB_EEENS_6half_tEfNS_4arch4Sm90ELb0ELb1ELb0ELb1ELb1ELb1ELb0ELb0ELi2ELi1ELi2ELi1ELb0EEENS1_21CollectiveEpilogueBwdISC_SD_SF_Li256ELb1ELb0ELi1EEENS1_19SingleTileSchedulerILb1ELb0ELb0ELi128EEEEEEEEEvNT_6ParamsE --------------------------
	.section	.nv.shared._ZN7cutlass13device_kernelIN5flash11enable_sm90INS1_16FlashAttnBwdSm90INS1_25CollectiveMainloopBwdSm90ILi2ELi2ELi2EN4cute5tupleIJNS5_1CILi1EEES8_S8_EEENS6_IJNS7_ILi64EEENS7_ILi128EEESB_EEENS_6half_tEfNS_4arch4Sm90ELb0ELb1ELb0ELb1ELb1ELb1ELb0ELb0ELi2ELi1ELi2ELi1ELb0EEENS1_21CollectiveEpilogueBwdISC_SD_SF_Li256ELb1ELb0ELi1EEENS1_19SingleTileSchedulerILb1ELb0ELb0ELi128EEEEEEEEEvNT_6ParamsE,"aw",@nobits
	.sectionflags	@""
	.align	16
	.zero		1024


//--------------------- .nv.shared._ZN7cutlass13device_kernelIN5flash11enable_sm90INS1_16FlashAttnBwdSm90INS1_25CollectiveMainloopBwdSm90ILi2ELi2ELi2EN4cute5tupleIJNS5_1CILi1EEES8_S8_EEENS6_IJNS7_ILi64EEENS7_ILi128EEESB_EEENS_6half_tEfNS_4arch4Sm90ELb0ELb1ELb0ELb1ELb0ELb1ELb0ELb0ELi2ELi1ELi2ELi1ELb0EEENS1_24CollectiveEpilogueBwdGQAISC_fSF_Li256ELb1ELb0EEENS1_19SingleTileSchedulerILb1ELb0ELb0ELi128EEEEEEEEEvNT_6ParamsE --------------------------
	.section	.nv.shared._ZN7cutlass13device_kernelIN5flash11enable_sm90INS1_16FlashAttnBwdSm90INS1_25CollectiveMainloopBwdSm90ILi2ELi2ELi2EN4cute5tupleIJNS5_1CILi1EEES8_S8_EEENS6_IJNS7_ILi64EEENS7_ILi128EEESB_EEENS_6half_tEfNS_4arch4Sm90ELb0ELb1ELb0ELb1ELb0ELb1ELb0ELb0ELi2ELi1ELi2ELi1ELb0EEENS1_24CollectiveEpilogueBwdGQAISC_fSF_Li256ELb1ELb0EEENS1_19SingleTileSchedulerILb1ELb0ELb0ELi128EEEEEEEEEvNT_6ParamsE,"aw",@nobits
	.sectionflags	@""
	.align	16
	.zero		1024


//--------------------- .nv.shared._ZN7cutlass13device_kernelIN5flash11enable_sm90INS1_16FlashAttnBwdSm90INS1_25CollectiveMainloopBwdSm90ILi2ELi2ELi2EN4cute5tupleIJNS5_1CILi1EEES8_S8_EEENS6_IJNS7_ILi64EEENS7_ILi128EEESB_EEENS_6half_tEfNS_4arch4Sm90ELb0ELb1ELb0ELb1ELb1ELb1ELb0ELb0ELi2ELi1ELi2ELi1ELb0EEENS1_24CollectiveEpilogueBwdGQAISC_fSF_Li256ELb1ELb1EEENS1_19SingleTileSchedulerILb1ELb0ELb0ELi128EEEEEEEEEvNT_6ParamsE --------------------------
	.section	.nv.shared._ZN7cutlass13device_kernelIN5flash11enable_sm90INS1_16FlashAttnBwdSm90INS1_25CollectiveMainloopBwdSm90ILi2ELi2ELi2EN4cute5tupleIJNS5_1CILi1EEES8_S8_EEENS6_IJNS7_ILi64EEENS7_ILi128EEESB_EEENS_6half_tEfNS_4arch4Sm90ELb0ELb1ELb0ELb1ELb1ELb1ELb0ELb0ELi2ELi1ELi2ELi1ELb0EEENS1_24CollectiveEpilogueBwdGQAISC_fSF_Li256ELb1ELb1EEENS1_19SingleTileSchedulerILb1ELb0ELb0ELi128EEEEEEEEEvNT_6ParamsE,"aw",@nobits
	.sectionflags	@""
	.align	16
	.zero		1024


//--------------------- .nv.shared._ZN7cutlass13device_kernelIN5flash11enable_sm90INS1_16FlashAttnBwdSm90INS1_25CollectiveMainloopBwdSm90ILi2ELi2ELi2EN4cute5tupleIJNS5_1CILi1EEES8_S8_EEENS6_IJNS7_ILi64EEENS7_ILi128EEESB_EEENS_6half_tEfNS_4arch4Sm90ELb1ELb0ELb0ELb0ELb0ELb1ELb0ELb0ELi2ELi1ELi2ELi1ELb0EEENS1_21CollectiveEpilogueBwdISC_SD_SF_Li256ELb0ELb0ELi1EEENS1_25SingleTileBwdLPTSchedulerILb0ELi128ELb0EEEEEEEEEvNT_6ParamsE --------------------------
	.section	.nv.shared._ZN7cutlass13device_kernelIN5flash11enable_sm90INS1_16FlashAttnBwdSm90INS1_25CollectiveMainloopBwdSm90ILi2ELi2ELi2EN4cute5tupleIJNS5_1CILi1EEES8_S8_EEENS6_IJNS7_ILi64EEENS7_ILi128EEESB_EEENS_6half_tEfNS_4arch4Sm90ELb1ELb0ELb0ELb0ELb0ELb1ELb0ELb0ELi2ELi1ELi2ELi1ELb0EEENS1_21CollectiveEpilogueBwdISC_SD_SF_Li256ELb0ELb0ELi1EEENS1_25SingleTileBwdLPTSchedulerILb0ELi128ELb0EEEEEEEEEvNT_6ParamsE,"aw",@nobits
	.sectionflags	@""
	.align	16
	.zero		1024


//--------------------- .nv.shared._ZN7cutlass13device_kernelIN5flash11enable_sm90INS1_16FlashAttnBwdSm90INS1_25CollectiveMainloopBwdSm90ILi2ELi2ELi2EN4cute5tupleIJNS5_1CILi1EEES8_S8_EEENS6_IJNS7_ILi64EEENS7_ILi128EEESB_EEENS_6half_tEfNS_4arch4Sm90ELb1ELb0ELb0ELb0ELb1ELb1ELb0ELb0ELi2ELi1ELi2ELi1ELb0EEENS1_21CollectiveEpilogueBwdISC_SD_SF_Li256ELb0ELb0ELi1EEENS1_25SingleTileBwdLPTSchedulerILb0ELi128ELb1EEEEEEEEEvNT_6ParamsE --------------------------
	.section	.nv.shared._ZN7cutlass13device_kernelIN5flash11enable_sm90INS1_16FlashAttnBwdSm90INS1_25CollectiveMainloopBwdSm90ILi2ELi2ELi2EN4cute5tupleIJNS5_1CILi1EEES8_S8_EEENS6_IJNS7_ILi64EEENS7_ILi128EEESB_EEENS_6half_tEfNS_4arch4Sm90ELb1ELb0ELb0ELb0ELb1ELb1ELb0ELb0ELi2ELi1ELi2ELi1ELb0EEENS1_21CollectiveEpilogueBwdISC_SD_SF_Li256ELb0ELb0ELi1EEENS1_25SingleTileBwdLPTSchedulerILb0ELi128ELb1EEEEEEEEEvNT_6ParamsE,"aw",@nobits
	.sectionflags	@""
	.align	16
	.zero		1024


//--------------------- .nv.shared._ZN7cutlass13device_kernelIN5flash11enable_sm90INS1_16FlashAttnBwdSm90INS1_25CollectiveMainloopBwdSm90ILi2ELi2ELi2EN4cute5tupleIJNS5_1CILi1EEES8_S8_EEENS6_IJNS7_ILi64EEENS7_ILi128EEESB_EEENS_6half_tEfNS_4arch4Sm90ELb1ELb0ELb0ELb0ELb0ELb1ELb0ELb0ELi2ELi1ELi2ELi1ELb0EEENS1_24CollectiveEpilogueBwdGQAISC_fSF_Li256ELb0ELb0EEENS1_25SingleTileBwdLPTSchedulerILb0ELi128ELb0EEEEEEEEEvNT_6ParamsE --------------------------
	.section	.nv.shared._ZN7cutlass13device_kernelIN5flash11enable_sm90INS1_16FlashAttnBwdSm90INS1_25CollectiveMainloopBwdSm90ILi2ELi2ELi2EN4cute5tupleIJNS5_1CILi1EEES8_S8_EEENS6_IJNS7_ILi64EEENS7_ILi128EEESB_EEENS_6half_tEfNS_4arch4Sm90ELb1ELb0ELb0ELb0ELb0ELb1ELb0ELb0ELi2ELi1ELi2ELi1ELb0EEENS1_24CollectiveEpilogueBwdGQAISC_fSF_Li256ELb0ELb0EEENS1_25SingleTileBwdLPTSchedulerILb0ELi128ELb0EEEEEEEEEvNT_6ParamsE,"aw",@nobits
	.sectionflags	@""
	.align	16
	.zero		1024


//--------------------- .nv.shared._ZN7cutlass13device_kernelIN5flash11enable_sm90INS1_16FlashAttnBwdSm90INS1_25CollectiveMainloopBwdSm90ILi2ELi2ELi2EN4cute5tupleIJNS5_1CILi1EEES8_S8_EEENS6_IJNS7_ILi64EEENS7_ILi128EEESB_EEENS_6half_tEfNS_4arch4Sm90ELb1ELb0ELb0ELb0ELb1ELb1ELb0ELb0ELi2ELi1ELi2ELi1ELb0EEENS1_24CollectiveEpilogueBwdGQAISC_fSF_Li256ELb0ELb1EEENS1_25SingleTileBwdLPTSchedulerILb0ELi128ELb1EEEEEEEEEvNT_6ParamsE --------------------------
	.section	.nv.shared._ZN7cutlass13device_kernelIN5flash11enable_sm90INS1_16FlashAttnBwdSm90INS1_25CollectiveMainloopBwdSm90ILi2ELi2ELi2EN4cute5tupleIJNS5_1CILi1EEES8_S8_EEENS6_IJNS7_ILi64EEENS7_ILi128EEESB_EEENS_6half_tEfNS_4arch4Sm90ELb1ELb0ELb0ELb0ELb1ELb1ELb0ELb0ELi2ELi1ELi2ELi1ELb0EEENS1_24CollectiveEpilogueBwdGQAISC_fSF_Li256ELb0ELb1EEENS1_25SingleTileBwdLPTSchedulerILb0ELi128ELb1EEEEEEEEEvNT_6ParamsE,"aw",@nobits
	.sectionflags	@""
	.align	16
	.zero		1024


//--------------------- .nv.shared._ZN7cutlass13device_kernelIN5flash22FlashAttnBwdPreprocessIN4cute5tupleIJNS3_1CILi64EEENS5_ILi128EEEEEENS_6half_tEfNS_4arch4Sm90ELb1ELb0EEEEEvNT_6ParamsE --------------------------
	.section	.nv.shared._ZN7cutlass13device_kernelIN5flash22FlashAttnBwdPreprocessIN4cute5tupleIJNS3_1CILi64EEENS5_ILi128EEEEEENS_6half_tEfNS_4arch4Sm90ELb1ELb0EEEEEvNT_6ParamsE,"aw",@nobits
	.sectionflags	@""
	.align	16
	.zero		1024


//--------------------- .nv.shared._ZN7cutlass13device_kernelIN5flash11enable_sm90INS1_16FlashAttnBwdSm90INS1_25CollectiveMainloopBwdSm90ILi2ELi2ELi2EN4cute5tupleIJNS5_1CILi1EEES8_S8_EEENS6_IJNS7_ILi64EEENS7_ILi128EEESB_EEENS_6half_tEfNS_4arch4Sm90ELb1ELb0ELb0ELb1ELb0ELb1ELb0ELb0ELi2ELi1ELi2ELi1ELb0EEENS1_21CollectiveEpilogueBwdISC_SD_SF_Li256ELb1ELb0ELi1EEENS1_25SingleTileBwdLPTSchedulerILb1ELi128ELb0EEEEEEEEEvNT_6ParamsE --------------------------
	.section	.nv.shared._ZN7cutlass13device_kernelIN5flash11enable_sm90INS1_16FlashAttnBwdSm90INS1_25CollectiveMainloopBwdSm90ILi2ELi2ELi2EN4cute5tupleIJNS5_1CILi1EEES8_S8_EEENS6_IJNS7_ILi64EEENS7_ILi128EEESB_EEENS_6half_tEfNS_4arch4Sm90ELb1ELb0ELb0ELb1ELb0ELb1ELb0ELb0ELi2ELi1ELi2ELi1ELb0EEENS1_21CollectiveEpilogueBwdISC_SD_SF_Li256ELb1ELb0ELi1EEENS1_25SingleTileBwdLPTSchedulerILb1ELi128ELb0EEEEEEEEEvNT_6ParamsE,"aw",@nobits
	.sectionflags	@""
	.align	16
	.zero		1024


//--------------------- .nv.shared._ZN7cutlass13device_kernelIN5flash11enable_sm90INS1_16FlashAttnBwdSm90INS1_25CollectiveMainloopBwdSm90ILi2ELi2ELi2EN4cute5tupleIJNS5_1CILi1EEES8_S8_EEENS6_IJNS7_ILi64EEENS7_ILi128EEESB_EEENS_6half_tEfNS_4arch4Sm90ELb1ELb0ELb0ELb1ELb1ELb1ELb0ELb0ELi2ELi1ELi2ELi1ELb0EEENS1_21CollectiveEpilogueBwdISC_SD_SF_Li256ELb1ELb0ELi1EEENS1_25SingleTileBwdLPTSchedulerILb1ELi128ELb1EEEEEEEEEvNT_6ParamsE --------------------------
	.section	.nv.shared._ZN7cutlass13device_kernelIN5flash11enable_sm90INS1_16FlashAttnBwdSm90INS1_25CollectiveMainloopBwdSm90ILi2ELi2ELi2EN4cute5tupleIJNS5_1CILi1EEES8_S8_EEENS6_IJNS7_ILi64EEENS7_ILi128EEESB_EEENS_6half_tEfNS_4arch4Sm90ELb1ELb0ELb0ELb1ELb1ELb1ELb0ELb0ELi2ELi1ELi2ELi1ELb0EEENS1_21CollectiveEpilogueBwdISC_SD_SF_Li256ELb1ELb0ELi1EEENS1_25SingleTileBwdLPTSchedulerILb1ELi128ELb1EEEEEEEEEvNT_6ParamsE,"aw",@nobits
	.sectionflags	@""
	.align	16
	.zero		1024


//--------------------- .nv.shared._ZN7cutlass13device_kernelIN5flash11enable_sm90INS1_16FlashAttnBwdSm90INS1_25CollectiveMainloopBwdSm90ILi2ELi2ELi2EN4cute5tupleIJNS5_1CILi1EEES8_S8_EEENS6_IJNS7_ILi64EEENS7_ILi128EEESB_EEENS_6half_tEfNS_4arch4Sm90ELb1ELb0ELb0ELb1ELb0ELb1ELb0ELb0ELi2ELi1ELi2ELi1ELb0EEENS1_24CollectiveEpilogueBwdGQAISC_fSF_Li256ELb1ELb0EEENS1_25SingleTileBwdLPTSchedulerILb1ELi128ELb0EEEEEEEEEvNT_6ParamsE --------------------------
	.section	.nv.shared._ZN7cutlass13device_kernelIN5flash11enable_sm90INS1_16FlashAttnBwdSm90INS1_25CollectiveMainloopBwdSm90ILi2ELi2ELi2EN4cute5tupleIJNS5_1CILi1EEES8_S8_EEENS6_IJNS7_ILi64EEENS7_ILi128EEESB_EEENS_6half_tEfNS_4arch4Sm90ELb1ELb0ELb0ELb1ELb0ELb1ELb0ELb0ELi2ELi1ELi2ELi1ELb0EEENS1_24CollectiveEpilogueBwdGQAISC_fSF_Li256ELb1ELb0EEENS1_25SingleTileBwdLPTSchedulerILb1ELi128ELb0EEEEEEEEEvNT_6ParamsE,"aw",@nobits
	.sectionflags	@""
	.align	16
	.zero		1024


//--------------------- .nv.shared._ZN7cutlass13device_kernelIN5flash32FlashAttnBwdPostprocessConvertdQIN4cute5tupleIJNS3_1CILi128EEES6_EEENS_6half_tEfNS_4arch4Sm90ELi256ENS3_8TiledMMAINS3_8MMA_AtomIJNS3_4SM904GMMA26MMA_64x128x16_F32F16F16_RSILNSE_5MajorE0ELSG_1ELNSE_7ScaleInE1ELSH_1EEEEEENS3_6LayoutINS4_IJNS5_ILi2EEENS5_ILi1EEESM_EEENS4_IJSM_NS5_ILi0EEESO_EEEEENS4_IJNS3_10UnderscoreESR_SR_EEEEELb0EEEEEvNT_6ParamsE --------------------------
	.section	.nv.shared._ZN7cutlass13device_kernelIN5flash32FlashAttnBwdPostprocessConvertdQIN4cute5tupleIJNS3_1CILi128EEES6_EEENS_6half_tEfNS_4arch4Sm90ELi256ENS3_8TiledMMAINS3_8MMA_AtomIJNS3_4SM904GMMA26MMA_64x128x16_F32F16F16_RSILNSE_5MajorE0ELSG_1ELNSE_7ScaleInE1ELSH_1EEEEEENS3_6LayoutINS4_IJNS5_ILi2EEENS5_ILi1EEESM_EEENS4_IJSM_NS5_ILi0EEESO_EEEEENS4_IJNS3_10UnderscoreESR_SR_EEEEELb0EEEEEvNT_6ParamsE,"aw",@nobits
	.sectionflags	@""
	.align	16
	.zero		1024


//--------------------- .nv.shared._ZN7cutlass13device_kernelIN5flash32FlashAttnBwdPostprocessConvertdQIN4cute5tupleIJNS3_1CILi64EEENS5_ILi128EEEEEENS_6half_tEfNS_4arch4Sm90ELi256ENS3_8TiledMMAINS3_8MMA_AtomIJNS3_4SM904GMMA25MMA_64x64x16_F32F16F16_SSILNSF_5MajorE0ELSH_1ELNSF_7ScaleInE1ELSI_1EEEEEENS3_6LayoutINS4_IJNS5_ILi1EEENS5_ILi2EEESM_EEENS4_IJNS5_ILi0EEESM_SP_EEEEENS4_IJNS3_10UnderscoreESS_SS_EEEEELb0EEEEEvNT_6ParamsE --------------------------
	.section	.nv.shared._ZN7cutlass13device_kernelIN5flash32FlashAttnBwdPostprocessConvertdQIN4cute5tupleIJNS3_1CILi64EEENS5_ILi128EEEEEENS_6half_tEfNS_4arch4Sm90ELi256ENS3_8TiledMMAINS3_8MMA_AtomIJNS3_4SM904GMMA25MMA_64x64x16_F32F16F16_SSILNSF_5MajorE0ELSH_1ELNSF_7ScaleInE1ELSI_1EEEEEENS3_6LayoutINS4_IJNS5_ILi1EEENS5_ILi2EEESM_EEENS4_IJNS5_ILi0EEESM_SP_EEEEENS4_IJNS3_10UnderscoreESS_SS_EEEEELb0EEEEEvNT_6ParamsE,"aw",@nobits
	.sectionflags	@""
	.align	16
	.zero		1024


//--------------------- .nv.shared._ZN7cutlass13device_kernelIN5flash11enable_sm90INS1_16FlashAttnBwdSm90INS1_25CollectiveMainloopBwdSm90ILi2ELi2ELi2EN4cute5tupleIJNS5_1CILi1EEES8_S8_EEENS6_IJNS7_ILi64EEENS7_ILi128EEESB_EEENS_6half_tEfNS_4arch4Sm90ELb1ELb0ELb0ELb1ELb1ELb1ELb0ELb0ELi2ELi1ELi2ELi1ELb0EEENS1_24CollectiveEpilogueBwdGQAISC_fSF_Li256ELb1ELb1EEENS1_25SingleTileBwdLPTSchedulerILb1ELi128ELb1EEEEEEEEEvNT_6ParamsE --------------------------
	.section	.nv.shared._ZN7cutlass13device_kernelIN5flash11enable_sm90INS1_16FlashAttnBwdSm90INS1_25CollectiveMainloopBwdSm90ILi2ELi2ELi2EN4cute5tupleIJNS5_1CILi1EEES8_S8_EEENS6_IJNS7_ILi64EEENS7_ILi128EEESB_EEENS_6half_tEfNS_4arch4Sm90ELb1ELb0ELb0ELb1ELb1ELb1ELb0ELb0ELi2ELi1ELi2ELi1ELb0EEENS1_24CollectiveEpilogueBwdGQAISC_fSF_Li256ELb1ELb1EEENS1_25SingleTileBwdLPTSchedulerILb1ELi128ELb1EEEEEEEEEvNT_6ParamsE,"aw",@nobits
	.sectionflags	@""
	.align	16
	.zero		1024


//--------------------- .nv.shared._ZN7cutlass13device_kernelIN5flash22FlashAttnBwdPreprocessIN4cute5tupleIJNS3_1CILi64EEENS5_ILi128EEEEEENS_6half_tEfNS_4arch4Sm90ELb1ELb1EEEEEvNT_6ParamsE --------------------------
	.section	.nv.shared._ZN7cutlass13device_kernelIN5flash22FlashAttnBwdPreprocessIN4cute5tupleIJNS3_1CILi64EEENS5_ILi128EEEEEENS_6half_tEfNS_4arch4Sm90ELb1ELb1EEEEEvNT_6ParamsE,"aw",@nobits
	.sectionflags	@""
	.align	16
	.zero		1024


//--------------------- .nv.constant0._ZN7cutlass13device_kernelIN5flash11enable_sm90INS1_16FlashAttnBwdSm90INS1_25CollectiveMainloopBwdSm90ILi2ELi2ELi2EN4cute5tupleIJNS5_1CILi1EEES8_S8_EEENS6_IJNS7_ILi80EEENS7_ILi128EEESB_EEENS_6half_tEfNS_4arch4Sm90ELb0ELb0ELb0ELb0ELb0ELb1ELb0ELb1ELi2ELi1ELi2ELi1ELb0EEENS1_21CollectiveEpilogueBwdISC_SD_SF_Li256ELb0ELb0ELi1EEENS1_19SingleTileSchedulerILb0ELb0ELb0ELi128EEEEEEEEEvNT_6ParamsE --------------------------
	.section	.nv.constant0._ZN7cutlass13device_kernelIN5flash11enable_sm90INS1_16FlashAttnBwdSm90INS1_25CollectiveMainloopBwdSm90ILi2ELi2ELi2EN4cute5tupleIJNS5_1CILi1EEES8_S8_EEENS6_IJNS7_ILi80EEENS7_ILi128EEESB_EEENS_6half_tEfNS_4arch4Sm90ELb0ELb0ELb0ELb0ELb0ELb1ELb0ELb1ELi2ELi1ELi2ELi1ELb0EEENS1_21CollectiveEpilogueBwdISC_SD_SF_Li256ELb0ELb0ELi1EEENS1_19SingleTileSchedulerILb0ELb0ELb0ELi128EEEEEEEEEvNT_6ParamsE,"a",@progbits
	.sectionflags	@""
	.align	4
.nv.constant0._ZN7cutlass13device_kernelIN5flash11enable_sm90INS1_16FlashAttnBwdSm90INS1_25CollectiveMainloopBwdSm90ILi2ELi2ELi2EN4cute5tupleIJNS5_1CILi1EEES8_S8_EEENS6_IJNS7_ILi80EEENS7_ILi128EEESB_EEENS_6half_tEfNS_4arch4Sm90ELb0ELb0ELb0ELb0ELb0ELb1ELb0ELb1ELi2ELi1ELi2ELi1ELb0EEENS1_21CollectiveEpilogueBwdISC_SD_SF_Li256ELb0ELb0ELi1EEENS1_19SingleTileSchedulerILb0ELb0ELb0ELi128EEEEEEEEEvNT_6ParamsE:
	.zero		3200


//--------------------- .nv.constant0._ZN7cutlass13device_kernelIN5flash11enable_sm90INS1_16FlashAttnBwdSm90INS1_25CollectiveMainloopBwdSm90ILi2ELi2ELi2EN4cute5tupleIJNS5_1CILi1EEES8_S8_EEENS6_IJNS7_ILi80EEENS7_ILi128EEESB_EEENS_6half_tEfNS_4arch4Sm90ELb0ELb0ELb0ELb0ELb1ELb1ELb0ELb1ELi2ELi1ELi2ELi1ELb0EEENS1_21CollectiveEpilogueBwdISC_SD_SF_Li256ELb0ELb0ELi1EEENS1_19SingleTileSchedulerILb0ELb0ELb0ELi128EEEEEEEEEvNT_6ParamsE --------------------------
	.section	.nv.constant0._ZN7cutlass13device_kernelIN5flash11enable_sm90INS1_16FlashAttnBwdSm90INS1_25CollectiveMainloopBwdSm90ILi2ELi2ELi2EN4cute5tupleIJNS5_1CILi1EEES8_S8_EEENS6_IJNS7_ILi80EEENS7_ILi128EEESB_EEENS_6half_tEfNS_4arch4Sm90ELb0ELb0ELb0ELb0ELb1ELb1ELb0ELb1ELi2ELi1ELi2ELi1ELb0EEENS1_21CollectiveEpilogueBwdISC_SD_SF_Li256ELb0ELb0ELi1EEENS1_19SingleTileSchedulerILb0ELb0ELb0ELi128EEEEEEEEEvNT_6ParamsE,"a",@progbits
	.sectionflags	@""
	.align	4
.nv.constant0._ZN7cutlass13device_kernelIN5flash11enable_sm90INS1_16FlashAttnBwdSm90INS1_25CollectiveMainloopBwdSm90ILi2ELi2ELi2EN4cute5tupleIJNS5_1CILi1EEES8_S8_EEENS6_IJNS7_ILi80EEENS7_ILi128EEESB_EEENS_6half_tEfNS_4arch4Sm90ELb0ELb0ELb0ELb0ELb1ELb1ELb0ELb1ELi2ELi1ELi2ELi1ELb0EEENS1_21CollectiveEpilogueBwdISC_SD_SF_Li256ELb0ELb0ELi1EEENS1_19SingleTileSchedulerILb0ELb0ELb0ELi128EEEEEEEEEvNT_6ParamsE:
	.zero		3200


//--------------------- .nv.constant0._ZN7cutlass13device_kernelIN5flash11enable_sm90INS1_16FlashAttnBwdSm90INS1_25CollectiveMainloopBwdSm90ILi2ELi2ELi2EN4cute5tupleIJNS5_1CILi1EEES8_S8_EEENS6_IJNS7_ILi80EEENS7_ILi128EEESB_EEENS_6half_tEfNS_4arch4Sm90ELb0ELb0ELb0ELb0ELb0ELb1ELb0ELb1ELi2ELi1ELi2ELi1ELb0EEENS1_24CollectiveEpilogueBwdGQAISC_fSF_Li256ELb0ELb0EEENS1_19SingleTileSchedulerILb0ELb0ELb0ELi128EEEEEEEEEvNT_6ParamsE --------------------------
	.section	.nv.constant0._ZN7cutlass13device_kernelIN5flash11enable_sm90INS1_16FlashAttnBwdSm90INS1_25CollectiveMainloopBwdSm90ILi2ELi2ELi2EN4cute5tupleIJNS5_1CILi1EEES8_S8_EEENS6_IJNS7_ILi80EEENS7_ILi128EEESB_EEENS_6half_tEfNS_4arch4Sm90ELb0ELb0ELb0ELb0ELb0ELb1ELb0ELb1ELi2ELi1ELi2ELi1ELb0EEENS1_24CollectiveEpilogueBwdGQAISC_fSF_Li256ELb0ELb0EEENS1_19SingleTileSchedulerILb0ELb0ELb0ELi128EEEEEEEEEvNT_6ParamsE,"a",@progbits
	.sectionflags	@""
	.align	4
.nv.constant0._ZN7cutlass13device_kernelIN5flash11enable_sm90INS1_16FlashAttnBwdSm90INS1_25CollectiveMainloopBwdSm90ILi2ELi2ELi2EN4cute5tupleIJNS5_1CILi1EEES8_S8_EEENS6_IJNS7_ILi80EEENS7_ILi128EEESB_EEENS_6half_tEfNS_4arch4Sm90ELb0ELb0ELb0ELb0ELb0ELb1ELb0ELb1ELi2ELi1ELi2ELi1ELb0EEENS1_24CollectiveEpilogueBwdGQAISC_fSF_Li256ELb0ELb0EEENS1_19SingleTileSchedulerILb0ELb0ELb0ELi128EEEEEEEEEvNT_6ParamsE:
	.zero		2560


//--------------------- .nv.constant0._ZN7cutlass13device_kernelIN5flash11enable_sm90INS1_16FlashAttnBwdSm90INS1_25CollectiveMainloopBwdSm90ILi2ELi2ELi2EN4cute5tupleIJNS5_1CILi1EEES8_S8_EEENS6_IJNS7_ILi80EEENS7_ILi128EEESB_EEENS_6half_tEfNS_4arch4Sm90ELb0ELb0ELb0ELb0ELb1ELb1ELb0ELb1ELi2ELi1ELi2ELi1ELb0EEENS1_24CollectiveEpilogueBwdGQAISC_fSF_Li256ELb0ELb1EEENS1_19SingleTileSchedulerILb0ELb0ELb0ELi128EEEEEEEEEvNT_6ParamsE --------------------------
	.section	.nv.constant0._ZN7cutlass13device_kernelIN5flash11enable_sm90INS1_16FlashAttnBwdSm90INS1_25CollectiveMainloopBwdSm90ILi2ELi2ELi2EN4cute5tupleIJNS5_1CILi1EEES8_S8_EEENS6_IJNS7_ILi80EEENS7_ILi128EEESB_EEENS_6half_tEfNS_4arch4Sm90ELb0ELb0ELb0ELb0ELb1ELb1ELb0ELb1ELi2ELi1ELi2ELi1ELb0EEENS1_24CollectiveEpilogueBwdGQAISC_fSF_Li256ELb0ELb1EEENS1_19SingleTileSchedulerILb0ELb0ELb0ELi128EEEEEEEEEvNT_6ParamsE,"a",@progbits
	.sectionflags	@""
	.align	4
.nv.constant0._ZN7cutlass13device_kernelIN5flash11enable_sm90INS1_16FlashAttnBwdSm90INS1_25CollectiveMainloopBwdSm90ILi2ELi2ELi2EN4cute5tupleIJNS5_1CILi1EEES8_S8_EEENS6_IJNS7_ILi80EEENS7_ILi128EEESB_EEENS_6half_tEfNS_4arch4Sm90ELb0ELb0ELb0ELb0ELb1ELb1ELb0ELb1ELi2ELi1ELi2ELi1ELb0EEENS1_24CollectiveEpilogueBwdGQAISC_fSF_Li256ELb0ELb1EEENS1_19SingleTileSchedulerILb0ELb0ELb0ELi128EEEEEEEEEvNT_6ParamsE:
	.zero		2560


//--------------------- .nv.constant0._ZN7cutlass13device_kernelIN5flash22FlashAttnBwdPreprocessIN4cute5tupleIJNS3_1CILi80EEENS5_ILi128EEEEEENS_6half_tEfNS_4arch4Sm90ELb1ELb0EEEEEvNT_6ParamsE --------------------------
	.section	.nv.constant0._ZN7cutlass13device_kernelIN5flash22FlashAttnBwdPreprocessIN4cute5tupleIJNS3_1CILi80EEENS5_ILi128EEEEEENS_6half_tEfNS_4arch4Sm90ELb1ELb0EEEEEvNT_6ParamsE,"a",@progbits
	.sectionflags	@""
	.align	4
.nv.constant0._ZN7cutlass13device_kernelIN5flash22FlashAttnBwdPreprocessIN4cute5tupleIJNS3_1CILi80EEENS5_ILi128EEEEEENS_6half_tEfNS_4arch4Sm90ELb1ELb0EEEEEvNT_6ParamsE:
	.zero		1136


//--------------------- .nv.constant0._ZN7cutlass13device_kernelIN5flash11enable_sm90INS1_16FlashAttnBwdSm90INS1_25CollectiveMainloopBwdSm90ILi2ELi2ELi2EN4cute5tupleIJNS5_1CILi1EEES8_S8_EEENS6_IJNS7_ILi80EEENS7_ILi128EEESB_EEENS_6half_tEfNS_4arch4Sm90ELb0ELb0ELb0ELb1ELb0ELb1ELb0ELb1ELi2ELi1ELi2ELi1ELb0EEENS1_21CollectiveEpilogueBwdISC_SD_SF_Li256ELb1ELb0ELi1EEENS1_19SingleTileSchedulerILb1ELb0ELb0ELi128EEEEEEEEEvNT_6ParamsE --------------------------
	.section	.nv.constant0._ZN7cutlass13device_kernelIN5flash11enable_sm90INS1_16FlashAttnBwdSm90INS1_25CollectiveMainloopBwdSm90ILi2ELi2ELi2EN4cute5tupleIJNS5_1CILi1EEES8_S8_EEENS6_IJNS7_ILi80EEENS7_ILi128EEESB_EEENS_6half_tEfNS_4arch4Sm90ELb0ELb0ELb0ELb1ELb0ELb1ELb0ELb1ELi2ELi1ELi2ELi1ELb0EEENS1_21CollectiveEpilogueBwdISC_SD_SF_Li256ELb1ELb0ELi1EEENS1_19SingleTileSchedulerILb1ELb0ELb0ELi128EEEEEEEEEvNT_6ParamsE,"a",@progbits
	.sectionflags	@""
	.align	4
.nv.constant0._ZN7cutlass13device_kernelIN5flash11enable_sm90INS1_16FlashAttnBwdSm90INS1_25CollectiveMainloopBwdSm90ILi2ELi2ELi2EN4cute5tupleIJNS5_1CILi1EEES8_S8_EEENS6_IJNS7_ILi80EEENS7_ILi128EEESB_EEENS_6half_tEfNS_4arch4Sm90ELb0ELb0ELb0ELb1ELb0ELb1ELb0ELb1ELi2ELi1ELi2ELi1ELb0EEENS1_21CollectiveEpilogueBwdISC_SD_SF_Li256ELb1ELb0ELi1EEENS1_19SingleTileSchedulerILb1ELb0ELb0ELi128EEEEEEEEEvNT_6ParamsE:
	.zero		2560


//--------------------- .nv.constant0._ZN7cutlass13device_kernelIN5flash11enable_sm90INS1_16FlashAttnBwdSm90INS1_25CollectiveMainloopBwdSm90ILi2ELi2ELi2EN4cute5tupleIJNS5_1CILi1EEES8_S8_EEENS6_IJNS7_ILi80EEENS7_ILi128EEESB_EEENS_6half_tEfNS_4arch4Sm90ELb0ELb0ELb0ELb1ELb1ELb1ELb0ELb1ELi2ELi1ELi2ELi1ELb0EEENS1_21CollectiveEpilogueBwdISC_SD_SF_Li256ELb1ELb0ELi1EEENS1_19SingleTileSchedulerILb1ELb0ELb0ELi128EEEEEEEEEvNT_6ParamsE --------------------------
	.section	.nv.constant0._ZN7cutlass13device_kernelIN5flash11enable_sm90INS1_16FlashAttnBwdSm90INS1_25CollectiveMainloopBwdSm90ILi2ELi2ELi2EN4cute5tupleIJNS5_1CILi1EEES8_S8_EEENS6_IJNS7_ILi80EEENS7_ILi128EEESB_EEENS_6half_tEfNS_4arch4Sm90ELb0ELb0ELb0ELb1ELb1ELb1ELb0ELb1ELi2ELi1ELi2ELi1ELb0EEENS1_21CollectiveEpilogueBwdISC_SD_SF_Li256ELb1ELb0ELi1EEENS1_19SingleTileSchedulerILb1ELb0ELb0ELi128EEEEEEEEEvNT_6ParamsE,"a",@progbits
	.sectionflags	@""
	.align	4
.nv.constant0._ZN7cutlass13device_kernelIN5flash11enable_sm90INS1_16FlashAttnBwdSm90INS1_25CollectiveMainloopBwdSm90ILi2ELi2ELi2EN4cute5tupleIJNS5_1CILi1EEES8_S8_EEENS6_IJNS7_ILi80EEENS7_ILi128EEESB_EEENS_6half_tEfNS_4arch4Sm90ELb0ELb0ELb0ELb1ELb1ELb1ELb0ELb1ELi2ELi1ELi2ELi1ELb0EEENS1_21CollectiveEpilogueBwdISC_SD_SF_Li256ELb1ELb0ELi1EEENS1_19SingleTileSchedulerILb1ELb0ELb0ELi128EEEEEEEEEvNT_6ParamsE:
	.zero		2560


//--------------------- .nv.constant0._ZN7cutlass13device_kernelIN5flash11enable_sm90INS1_16FlashAttnBwdSm90INS1_25CollectiveMainloopBwdSm90ILi2ELi2ELi2EN4cute5tupleIJNS5_1CILi1EEES8_S8_EEENS6_IJNS7_ILi80EEENS7_ILi128EEESB_EEENS_6half_tEfNS_4arch4Sm90ELb0ELb0ELb0ELb1ELb0ELb1ELb0ELb1ELi2ELi1ELi2ELi1ELb0EEENS1_24CollectiveEpilogueBwdGQAISC_fSF_Li256ELb1ELb0EEENS1_19SingleTileSchedulerILb1ELb0ELb0ELi128EEEEEEEEEvNT_6ParamsE --------------------------
	.section	.nv.constant0._ZN7cutlass13device_kernelIN5flash11enable_sm90INS1_16FlashAttnBwdSm90INS1_25CollectiveMainloopBwdSm90ILi2ELi2ELi2EN4cute5tupleIJNS5_1CILi1EEES8_S8_EEENS6_IJNS7_ILi80EEENS7_ILi128EEESB_EEENS_6half_tEfNS_4arch4Sm90ELb0ELb0ELb0ELb1ELb0ELb1ELb0ELb1ELi2ELi1ELi2ELi1ELb0EEENS1_24CollectiveEpilogueBwdGQAISC_fSF_Li256ELb1ELb0EEENS1_19SingleTileSchedulerILb1ELb0ELb0ELi128EEEEEEEEEvNT_6ParamsE,"a",@progbits
	.sectionflags	@""
	.align	4
.nv.constant0._ZN7cutlass13device_kernelIN5flash11enable_sm90INS1_16FlashAttnBwdSm90INS1_25CollectiveMainloopBwdSm90ILi2ELi2ELi2EN4cute5tupleIJNS5_1CILi1EEES8_S8_EEENS6_IJNS7_ILi80EEENS7_ILi128EEESB_EEENS_6half_tEfNS_4arch4Sm90ELb0ELb0ELb0ELb1ELb0ELb1ELb0ELb1ELi2ELi1ELi2ELi1ELb0EEENS1_24CollectiveEpilogueBwdGQAISC_fSF_Li256ELb1ELb0EEENS1_19SingleTileSchedulerILb1ELb0ELb0ELi128EEEEEEEEEvNT_6ParamsE:
	.zero		2560


//--------------------- .nv.constant0._ZN7cutlass13device_kernelIN5flash32FlashAttnBwdPostprocessConvertdQIN4cute5tupleIJNS3_1CILi80EEENS5_ILi128EEEEEENS_6half_tEfNS_4arch4Sm90ELi256ENS3_8TiledMMAINS3_8MMA_AtomIJNS3_4SM904GMMA25MMA_64x16x16_F32F16F16_SSILNSF_5MajorE1ELSH_0ELNSF_7ScaleInE1ELSI_1EEEEEENS3_6LayoutINS4_IJNS5_ILi2EEENS5_ILi1EEESN_EEENS4_IJSN_NS5_ILi0EEESP_EEEEENS4_IJNS3_10UnderscoreESS_SS_EEEEELb1EEEEEvNT_6ParamsE --------------------------
	.section	.nv.constant0._ZN7cutlass13device_kernelIN5flash32FlashAttnBwdPostprocessConvertdQIN4cute5tupleIJNS3_1CILi80EEENS5_ILi128EEEEEENS_6half_tEfNS_4arch4Sm90ELi256ENS3_8TiledMMAINS3_8MMA_AtomIJNS3_4SM904GMMA25MMA_64x16x16_F32F16F16_SSILNSF_5MajorE1ELSH_0ELNSF_7ScaleInE1ELSI_1EEEEEENS3_6LayoutINS4_IJNS5_ILi2EEENS5_ILi1EEESN_EEENS4_IJSN_NS5_ILi0EEESP_EEEEENS4_IJNS3_10UnderscoreESS_SS_EEEEELb1EEEEEvNT_6ParamsE,"a",@progbits
	.sectionflags	@""
	.align	4
.nv.constant0._ZN7cutlass13device_kernelIN5flash32FlashAttnBwdPostprocessConvertdQIN4cute5tupleIJNS3_1CILi80EEENS5_ILi128EEEEEENS_6half_tEfNS_4arch4Sm90ELi256ENS3_8TiledMMAINS3_8MMA_AtomIJNS3_4SM904GMMA25MMA_64x16x16_F32F16F16_SSILNSF_5MajorE1ELSH_0ELNSF_7ScaleInE1ELSI_1EEEEEENS3_6LayoutINS4_IJNS5_ILi2EEENS5_ILi1EEESN_EEENS4_IJSN_NS5_ILi0EEESP_EEEEENS4_IJNS3_10UnderscoreESS_SS_EEEEELb1EEEEEvNT_6ParamsE:
	.zero		1008


//--------------------- .nv.constant0._ZN7cutlass13device_kernelIN5flash11enable_sm90INS1_16FlashAttnBwdSm90INS1_25CollectiveMainloopBwdSm90ILi2ELi2ELi2EN4cute5tupleIJNS5_1CILi1EEES8_S8_EEENS6_IJNS7_ILi80EEENS7_ILi128EEESB_EEENS_6half_tEfNS_4arch4Sm90ELb0ELb0ELb0ELb1ELb1ELb1ELb0ELb1ELi2ELi1ELi2ELi1ELb0EEENS1_24CollectiveEpilogueBwdGQAISC_fSF_Li256ELb1ELb1EEENS1_19SingleTileSchedulerILb1ELb0ELb0ELi128EEEEEEEEEvNT_6ParamsE --------------------------
	.section	.nv.constant0._ZN7cutlass13device_kernelIN5flash11enable_sm90INS1_16FlashAttnBwdSm90INS1_25CollectiveMainloopBwdSm90ILi2ELi2ELi2EN4cute5tupleIJNS5_1CILi1EEES8_S8_EEENS6_IJNS7_ILi80EEENS7_ILi128EEESB_EEENS_6half_tEfNS_4arch4Sm90ELb0ELb0ELb0ELb1ELb1ELb1ELb0ELb1ELi2ELi1ELi2ELi1ELb0EEENS1_24CollectiveEpilogueBwdGQAISC_fSF_Li256ELb1ELb1EEENS1_19SingleTileSchedulerILb1ELb0ELb0ELi128EEEEEEEEEvNT_6ParamsE,"a",@progbits
	.sectionflags	@""
	.align	4
.nv.constant0._ZN7cutlass13device_kernelIN5flash11enable_sm90INS1_16FlashAttnBwdSm90INS1_25CollectiveMainloopBwdSm90ILi2ELi2ELi2EN4cute5tupleIJNS5_1CILi1EEES8_S8_EEENS6_IJNS7_ILi80EEENS7_ILi128EEESB_EEENS_6half_tEfNS_4arch4Sm90ELb0ELb0ELb0ELb1ELb1ELb1ELb0ELb1ELi2ELi1ELi2ELi1ELb0EEENS1_24CollectiveEpilogueBwdGQAISC_fSF_Li256ELb1ELb1EEENS1_19SingleTileSchedulerILb1ELb0ELb0ELi128EEEEEEEEEvNT_6ParamsE:
	.zero		2560


//--------------------- .nv.constant0._ZN7cutlass13device_kernelIN5flash22FlashAttnBwdPreprocessIN4cute5tupleIJNS3_1CILi80EEENS5_ILi128EEEEEENS_6half_tEfNS_4arch4Sm90ELb1ELb1EEEEEvNT_6ParamsE --------------------------
	.section	.nv.constant0._ZN7cutlass13device_kernelIN5flash22FlashAttnBwdPreprocessIN4cute5tupleIJNS3_1CILi80EEENS5_ILi128EEEEEENS_6half_tEfNS_4arch4Sm90ELb1ELb1EEEEEvNT_6ParamsE,"a",@progbits
	.sectionflags	@""
	.align	4
.nv.constant0._ZN7cutlass13device_kernelIN5flash22FlashAttnBwdPreprocessIN4cute5tupleIJNS3_1CILi80EEENS5_ILi128EEEEEENS_6half_tEfNS_4arch4Sm90ELb1ELb1EEEEEvNT_6ParamsE:
	.zero		1136


//--------------------- .nv.constant0._ZN7cutlass13device_kernelIN5flash11enable_sm90INS1_16FlashAttnBwdSm90INS1_25CollectiveMainloopBwdSm90ILi2ELi2ELi2EN4cute5tupleIJNS5_1CILi1EEES8_S8_EEENS6_IJNS7_ILi64EEENS7_ILi128EEESB_EEENS_6half_tEfNS_4arch4Sm90ELb0ELb1ELb0ELb0ELb0ELb1ELb0ELb0ELi2ELi1ELi2ELi1ELb0EEENS1_21CollectiveEpilogueBwdISC_SD_SF_Li256ELb0ELb0ELi1EEENS1_19SingleTileSchedulerILb0ELb0ELb0ELi128EEEEEEEEEvNT_6ParamsE --------------------------
	.section	.nv.constant0._ZN7cutlass13device_kernelIN5flash11enable_sm90INS1_16FlashAttnBwdSm90INS1_25CollectiveMainloopBwdSm90ILi2ELi2ELi2EN4cute5tupleIJNS5_1CILi1EEES8_S8_EEENS6_IJNS7_ILi64EEENS7_ILi128EEESB_EEENS_6half_tEfNS_4arch4Sm90ELb0ELb1ELb0ELb0ELb0ELb1ELb0ELb0ELi2ELi1ELi2ELi1ELb0EEENS1_21CollectiveEpilogueBwdISC_SD_SF_Li256ELb0ELb0ELi1EEENS1_19SingleTileSchedulerILb0ELb0ELb0ELi128EEEEEEEEEvNT_6ParamsE,"a",@progbits
	.sectionflags	@""
	.align	4
.nv.constant0._ZN7cutlass13device_kernelIN5flash11enable_sm90INS1_16FlashAttnBwdSm90INS1_25CollectiveMainloopBwdSm90ILi2ELi2ELi2EN4cute5tupleIJNS5_1CILi1EEES8_S8_EEENS6_IJNS7_ILi64EEENS7_ILi128EEESB_EEENS_6half_tEfNS_4arch4Sm90ELb0ELb1ELb0ELb0ELb0ELb1ELb0ELb0ELi2ELi1ELi2ELi1ELb0EEENS1_21CollectiveEpilogueBwdISC_SD_SF_Li256ELb0ELb0ELi1EEENS1_19SingleTileSchedulerILb0ELb0ELb0ELi128EEEEEEEEEvNT_6ParamsE:
	.zero		3200


//--------------------- .nv.constant0._ZN7cutlass13device_kernelIN5flash11enable_sm90INS1_16FlashAttnBwdSm90INS1_25CollectiveMainloopBwdSm90ILi2ELi2ELi2EN4cute5tupleIJNS5_1CILi1EEES8_S8_EEENS6_IJNS7_ILi64EEENS7_ILi128EEESB_EEENS_6half_tEfNS_4arch4Sm90ELb0ELb1ELb0ELb0ELb1ELb1ELb0ELb0ELi2ELi1ELi2ELi1ELb0EEENS1_21CollectiveEpilogueBwdISC_SD_SF_Li256ELb0ELb0ELi1EEENS1_19SingleTileSchedulerILb0ELb0ELb0ELi128EEEEEEEEEvNT_6ParamsE --------------------------
	.section	.nv.constant0._ZN7cutlass13device_kernelIN5flash11enable_sm90INS1_16FlashAttnBwdSm90INS1_25CollectiveMainloopBwdSm90ILi2ELi2ELi2EN4cute5tupleIJNS5_1CILi1EEES8_S8_EEENS6_IJNS7_ILi64EEENS7_ILi128EEESB_EEENS_6half_tEfNS_4arch4Sm90ELb0ELb1ELb0ELb0ELb1ELb1ELb0ELb0ELi2ELi1ELi2ELi1ELb0EEENS1_21CollectiveEpilogueBwdISC_SD_SF_Li256ELb0ELb0ELi1EEENS1_19SingleTileSchedulerILb0ELb0ELb0ELi128EEEEEEEEEvNT_6ParamsE,"a",@progbits
	.sectionflags	@""
	.align	4
.nv.constant0._ZN7cutlass13device_kernelIN5flash11enable_sm90INS1_16FlashAttnBwdSm90INS1_25CollectiveMainloopBwdSm90ILi2ELi2ELi2EN4cute5tupleIJNS5_1CILi1EEES8_S8_EEENS6_IJNS7_ILi64EEENS7_ILi128EEESB_EEENS_6half_tEfNS_4arch4Sm90ELb0ELb1ELb0ELb0ELb1ELb1ELb0ELb0ELi2ELi1ELi2ELi1ELb0EEENS1_21CollectiveEpilogueBwdISC_SD_SF_Li256ELb0ELb0ELi1EEENS1_19SingleTileSchedulerILb0ELb0ELb0ELi128EEEEEEEEEvNT_6ParamsE:
	.zero		3200


//--------------------- .nv.constant0._ZN7cutlass13device_kernelIN5flash11enable_sm90INS1_16FlashAttnBwdSm90INS1_25CollectiveMainloopBwdSm90ILi2ELi2ELi2EN4cute5tupleIJNS5_1CILi1EEES8_S8_EEENS6_IJNS7_ILi64EEENS7_ILi128EEESB_EEENS_6half_tEfNS_4arch4Sm90ELb0ELb1ELb0ELb0ELb0ELb1ELb0ELb0ELi2ELi1ELi2ELi1ELb0EEENS1_24CollectiveEpilogueBwdGQAISC_fSF_Li256ELb0ELb0EEENS1_19SingleTileSchedulerILb0ELb0ELb0ELi128EEEEEEEEEvNT_6ParamsE --------------------------
	.section	.nv.constant0._ZN7cutlass13device_kernelIN5flash11enable_sm90INS1_16FlashAttnBwdSm90INS1_25CollectiveMainloopBwdSm90ILi2ELi2ELi2EN4cute5tupleIJNS5_1CILi1EEES8_S8_EEENS6_IJNS7_ILi64EEENS7_ILi128EEESB_EEENS_6half_tEfNS_4arch4Sm90ELb0ELb1ELb0ELb0ELb0ELb1ELb0ELb0ELi2ELi1ELi2ELi1ELb0EEENS1_24CollectiveEpilogueBwdGQAISC_fSF_Li256ELb0ELb0EEENS1_19SingleTileSchedulerILb0ELb0ELb0ELi128EEEEEEEEEvNT_6ParamsE,"a",@progbits
	.sectionflags	@""
	.align	4
.nv.constant0._ZN7cutlass13device_kernelIN5flash11enable_sm90INS1_16FlashAttnBwdSm90INS1_25CollectiveMainloopBwdSm90ILi2ELi2ELi2EN4cute5tupleIJNS5_1CILi1EEES8_S8_EEENS6_IJNS7_ILi64EEENS7_ILi128EEESB_EEENS_6half_tEfNS_4arch4Sm90ELb0ELb1ELb0ELb0ELb0ELb1ELb0ELb0ELi2ELi1ELi2ELi1ELb0EEENS1_24CollectiveEpilogueBwdGQAISC_fSF_Li256ELb0ELb0EEENS1_19SingleTileSchedulerILb0ELb0ELb0ELi128EEEEEEEEEvNT_6ParamsE:
	.zero		2560


//--------------------- .nv.constant0._ZN7cutlass13device_kernelIN5flash11enable_sm90INS1_16FlashAttnBwdSm90INS1_25CollectiveMainloopBwdSm90ILi2ELi2ELi2EN4cute5tupleIJNS5_1CILi1EEES8_S8_EEENS6_IJNS7_ILi64EEENS7_ILi128EEESB_EEENS_6half_tEfNS_4arch4Sm90ELb0ELb1ELb0ELb0ELb1ELb1ELb0ELb0ELi2ELi1ELi2ELi1ELb0EEENS1_24CollectiveEpilogueBwdGQAISC_fSF_Li256ELb0ELb1EEENS1_19SingleTileSchedulerILb0ELb0ELb0ELi128EEEEEEEEEvNT_6ParamsE --------------------------
	.section	.nv.constant0._ZN7cutlass13device_kernelIN5flash11enable_sm90INS1_16FlashAttnBwdSm90INS1_25CollectiveMainloopBwdSm90ILi2ELi2ELi2EN4cute5tupleIJNS5_1CILi1EEES8_S8_EEENS6_IJNS7_ILi64EEENS7_ILi128EEESB_EEENS_6half_tEfNS_4arch4Sm90ELb0ELb1ELb0ELb0ELb1ELb1ELb0ELb0ELi2ELi1ELi2ELi1ELb0EEENS1_24CollectiveEpilogueBwdGQAISC_fSF_Li256ELb0ELb1EEENS1_19SingleTileSchedulerILb0ELb0ELb0ELi128EEEEEEEEEvNT_6ParamsE,"a",@progbits
	.sectionflags	@""
	.align	4
.nv.constant0._ZN7cutlass13device_kernelIN5flash11enable_sm90INS1_16FlashAttnBwdSm90INS1_25CollectiveMainloopBwdSm90ILi2ELi2ELi2EN4cute5tupleIJNS5_1CILi1EEES8_S8_EEENS6_IJNS7_ILi64EEENS7_ILi128EEESB_EEENS_6half_tEfNS_4arch4Sm90ELb0ELb1ELb0ELb0ELb1ELb1ELb0ELb0ELi2ELi1ELi2ELi1ELb0EEENS1_24CollectiveEpilogueBwdGQAISC_fSF_Li256ELb0ELb1EEENS1_19SingleTileSchedulerILb0ELb0ELb0ELi128EEEEEEEEEvNT_6ParamsE:
	.zero		2560


//--------------------- .nv.constant0._ZN7cutlass13device_kernelIN5flash11enable_sm90INS1_16FlashAttnBwdSm90INS1_25CollectiveMainloopBwdSm90ILi2ELi2ELi2EN4cute5tupleIJNS5_1CILi1EEES8_S8_EEENS6_IJNS7_ILi64EEENS7_ILi128EEESB_EEENS_6half_tEfNS_4arch4Sm90ELb0ELb1ELb0ELb1ELb0ELb1ELb0ELb0ELi2ELi1ELi2ELi1ELb0EEENS1_21CollectiveEpilogueBwdISC_SD_SF_Li256ELb1ELb0ELi1EEENS1_19SingleTileSchedulerILb1ELb0ELb0ELi128EEEEEEEEEvNT_6ParamsE --------------------------
	.section	.nv.constant0._ZN7cutlass13device_kernelIN5flash11enable_sm90INS1_16FlashAttnBwdSm90INS1_25CollectiveMainloopBwdSm90ILi2ELi2ELi2EN4cute5tupleIJNS5_1CILi1EEES8_S8_EEENS6_IJNS7_ILi64EEENS7_ILi128EEESB_EEENS_6half_tEfNS_4arch4Sm90ELb0ELb1ELb0ELb1ELb0ELb1ELb0ELb0ELi2ELi1ELi2ELi1ELb0EEENS1_21CollectiveEpilogueBwdISC_SD_SF_Li256ELb1ELb0ELi1EEENS1_19SingleTileSchedulerILb1ELb0ELb0ELi128EEEEEEEEEvNT_6ParamsE,"a",@progbits
	.sectionflags	@""
	.align	4
.nv.constant0._ZN7cutlass13device_kernelIN5flash11enable_sm90INS1_16FlashAttnBwdSm90INS1_25CollectiveMainloopBwdSm90ILi2ELi2ELi2EN4cute5tupleIJNS5_1CILi1EEES8_S8_EEENS6_IJNS7_ILi64EEENS7_ILi128EEESB_EEENS_6half_tEfNS_4arch4Sm90ELb0ELb1ELb0ELb1ELb0ELb1ELb0ELb0ELi2ELi1ELi2ELi1ELb0EEENS1_21CollectiveEpilogueBwdISC_SD_SF_Li256ELb1ELb0ELi1EEENS1_19SingleTileSchedulerILb1ELb0ELb0ELi128EEEEEEEEEvNT_6ParamsE:
	.zero		2560


//--------------------- .nv.constant0._ZN7cutlass13device_kernelIN5flash11enable_sm90INS1_16FlashAttnBwdSm90INS1_25CollectiveMainloopBwdSm90ILi2ELi2ELi2EN4cute5tupleIJNS5_1CILi1EEES8_S8_EEENS6_IJNS7_ILi64EEENS7_ILi128EEESB_EEENS_6half_tEfNS_4arch4Sm90ELb0ELb1ELb0ELb1ELb1ELb1ELb0ELb0ELi2ELi1ELi2ELi1ELb0EEENS1_21CollectiveEpilogueBwdISC_SD_SF_Li256ELb1ELb0ELi1EEENS1_19SingleTileSchedulerILb1ELb0ELb0ELi128EEEEEEEEEvNT_6ParamsE --------------------------
	.section	.nv.constant0._ZN7cutlass13device_kernelIN5flash11enable_sm90INS1_16FlashAttnBwdSm90INS1_25CollectiveMainloopBwdSm90ILi2ELi2ELi2EN4cute5tupleIJNS5_1CILi1EEES8_S8_EEENS6_IJNS7_ILi64EEENS7_ILi128EEESB_EEENS_6half_tEfNS_4arch4Sm90ELb0ELb1ELb0ELb1ELb1ELb1ELb0ELb0ELi2ELi1ELi2ELi1ELb0EEENS1_21CollectiveEpilogueBwdISC_SD_SF_Li256ELb1ELb0ELi1EEENS1_19SingleTileSchedulerILb1ELb0ELb0ELi128EEEEEEEEEvNT_6ParamsE,"a",@progbits
	.sectionflags	@""
	.align	4
.nv.constant0._ZN7cutlass13device_kernelIN5flash11enable_sm90INS1_16FlashAttnBwdSm90INS1_25CollectiveMainloopBwdSm90ILi2ELi2ELi2EN4cute5tupleIJNS5_1CILi1EEES8_S8_EEENS6_IJNS7_ILi64EEENS7_ILi128EEESB_EEENS_6half_tEfNS_4arch4Sm90ELb0ELb1ELb0ELb1ELb1ELb1ELb0ELb0ELi2ELi1ELi2ELi1ELb0EEENS1_21CollectiveEpilogueBwdISC_SD_SF_Li256ELb1ELb0ELi1EEENS1_19SingleTileSchedulerILb1ELb0ELb0ELi128EEEEEEEEEvNT_6ParamsE:
	.zero		2560


//--------------------- .nv.constant0._ZN7cutlass13device_kernelIN5flash11enable_sm90INS1_16FlashAttnBwdSm90INS1_25CollectiveMainloopBwdSm90ILi2ELi2ELi2EN4cute5tupleIJNS5_1CILi1EEES8_S8_EEENS6_IJNS7_ILi64EEENS7_ILi128EEESB_EEENS_6half_tEfNS_4arch4Sm90ELb0ELb1ELb0ELb1ELb0ELb1ELb0ELb0ELi2ELi1ELi2ELi1ELb0EEENS1_24CollectiveEpilogueBwdGQAISC_fSF_Li256ELb1ELb0EEENS1_19SingleTileSchedulerILb1ELb0ELb0ELi128EEEEEEEEEvNT_6ParamsE --------------------------
	.section	.nv.constant0._ZN7cutlass13device_kernelIN5flash11enable_sm90INS1_16FlashAttnBwdSm90INS1_25CollectiveMainloopBwdSm90ILi2ELi2ELi2EN4cute5tupleIJNS5_1CILi1EEES8_S8_EEENS6_IJNS7_ILi64EEENS7_ILi128EEESB_EEENS_6half_tEfNS_4arch4Sm90ELb0ELb1ELb0ELb1ELb0ELb1ELb0ELb0ELi2ELi1ELi2ELi1ELb0EEENS1_24CollectiveEpilogueBwdGQAISC_fSF_Li256ELb1ELb0EEENS1_19SingleTileSchedulerILb1ELb0ELb0ELi128EEEEEEEEEvNT_6ParamsE,"a",@progbits
	.sectionflags	@""
	.align	4
.nv.constant0._ZN7cutlass13device_kernelIN5flash11enable_sm90INS1_16FlashAttnBwdSm90INS1_25CollectiveMainloopBwdSm90ILi2ELi2ELi2EN4cute5tupleIJNS5_1CILi1EEES8_S8_EEENS6_IJNS7_ILi64EEENS7_ILi128EEESB_EEENS_6half_tEfNS_4arch4Sm90ELb0ELb1ELb0ELb1ELb0ELb1ELb0ELb0ELi2ELi1ELi2ELi1ELb0EEENS1_24CollectiveEpilogueBwdGQAISC_fSF_Li256ELb1ELb0EEENS1_19SingleTileSchedulerILb1ELb0ELb0ELi128EEEEEEEEEvNT_6ParamsE:
	.zero		2560


//--------------------- .nv.constant0._ZN7cutlass13device_kernelIN5flash11enable_sm90INS1_16FlashAttnBwdSm90INS1_25CollectiveMainloopBwdSm90ILi2ELi2ELi2EN4cute5tupleIJNS5_1CILi1EEES8_S8_EEENS6_IJNS7_ILi64EEENS7_ILi128EEESB_EEENS_6half_tEfNS_4arch4Sm90ELb0ELb1ELb0ELb1ELb1ELb1ELb0ELb0ELi2ELi1ELi2ELi1ELb0EEENS1_24CollectiveEpilogueBwdGQAISC_fSF_Li256ELb1ELb1EEENS1_19SingleTileSchedulerILb1ELb0ELb0ELi128EEEEEEEEEvNT_6ParamsE --------------------------
	.section	.nv.constant0._ZN7cutlass13device_kernelIN5flash11enable_sm90INS1_16FlashAttnBwdSm90INS1_25CollectiveMainloopBwdSm90ILi2ELi2ELi2EN4cute5tupleIJNS5_1CILi1EEES8_S8_EEENS6_IJNS7_ILi64EEENS7_ILi128EEESB_EEENS_6half_tEfNS_4arch4Sm90ELb0ELb1ELb0ELb1ELb1ELb1ELb0ELb0ELi2ELi1ELi2ELi1ELb0EEENS1_24CollectiveEpilogueBwdGQAISC_fSF_Li256ELb1ELb1EEENS1_19SingleTileSchedulerILb1ELb0ELb0ELi128EEEEEEEEEvNT_6ParamsE,"a",@progbits
	.sectionflags	@""
	.align	4
.nv.constant0._ZN7cutlass13device_kernelIN5flash11enable_sm90INS1_16FlashAttnBwdSm90INS1_25CollectiveMainloopBwdSm90ILi2ELi2ELi2EN4cute5tupleIJNS5_1CILi1EEES8_S8_EEENS6_IJNS7_ILi64EEENS7_ILi128EEESB_EEENS_6half_tEfNS_4arch4Sm90ELb0ELb1ELb0ELb1ELb1ELb1ELb0ELb0ELi2ELi1ELi2ELi1ELb0EEENS1_24CollectiveEpilogueBwdGQAISC_fSF_Li256ELb1ELb1EEENS1_19SingleTileSchedulerILb1ELb0ELb0ELi128EEEEEEEEEvNT_6ParamsE:
	.zero		2560


//--------------------- .nv.constant0._ZN7cutlass13device_kernelIN5flash11enable_sm90INS1_16FlashAttnBwdSm90INS1_25CollectiveMainloopBwdSm90ILi2ELi2ELi2EN4cute5tupleIJNS5_1CILi1EEES8_S8_EEENS6_IJNS7_ILi64EEENS7_ILi128EEESB_EEENS_6half_tEfNS_4arch4Sm90ELb1ELb0ELb0ELb0ELb0ELb1ELb0ELb0ELi2ELi1ELi2ELi1ELb0EEENS1_21CollectiveEpilogueBwdISC_SD_SF_Li256ELb0ELb0ELi1EEENS1_25SingleTileBwdLPTSchedulerILb0ELi128ELb0EEEEEEEEEvNT_6ParamsE --------------------------
	.section	.nv.constant0._ZN7cutlass13device_kernelIN5flash11enable_sm90INS1_16FlashAttnBwdSm90INS1_25CollectiveMainloopBwdSm90ILi2ELi2ELi2EN4cute5tupleIJNS5_1CILi1EEES8_S8_EEENS6_IJNS7_ILi64EEENS7_ILi128EEESB_EEENS_6half_tEfNS_4arch4Sm90ELb1ELb0ELb0ELb0ELb0ELb1ELb0ELb0ELi2ELi1ELi2ELi1ELb0EEENS1_21CollectiveEpilogueBwdISC_SD_SF_Li256ELb0ELb0ELi1EEENS1_25SingleTileBwdLPTSchedulerILb0ELi128ELb0EEEEEEEEEvNT_6ParamsE,"a",@progbits
	.sectionflags	@""
	.align	4
.nv.constant0._ZN7cutlass13device_kernelIN5flash11enable_sm90INS1_16FlashAttnBwdSm90INS1_25CollectiveMainloopBwdSm90ILi2ELi2ELi2EN4cute5tupleIJNS5_1CILi1EEES8_S8_EEENS6_IJNS7_ILi64EEENS7_ILi128EEESB_EEENS_6half_tEfNS_4arch4Sm90ELb1ELb0ELb0ELb0ELb0ELb1ELb0ELb0ELi2ELi1ELi2ELi1ELb0EEENS1_21CollectiveEpilogueBwdISC_SD_SF_Li256ELb0ELb0ELi1EEENS1_25SingleTileBwdLPTSchedulerILb0ELi128ELb0EEEEEEEEEvNT_6ParamsE:
	.zero		3200


//--------------------- .nv.constant0._ZN7cutlass13device_kernelIN5flash11enable_sm90INS1_16FlashAttnBwdSm90INS1_25CollectiveMainloopBwdSm90ILi2ELi2ELi2EN4cute5tupleIJNS5_1CILi1EEES8_S8_EEENS6_IJNS7_ILi64EEENS7_ILi128EEESB_EEENS_6half_tEfNS_4arch4Sm90ELb1ELb0ELb0ELb0ELb1ELb1ELb0ELb0ELi2ELi1ELi2ELi1ELb0EEENS1_21CollectiveEpilogueBwdISC_SD_SF_Li256ELb0ELb0ELi1EEENS1_25SingleTileBwdLPTSchedulerILb0ELi128ELb1EEEEEEEEEvNT_6ParamsE --------------------------
	.section	.nv.constant0._ZN7cutlass13device_kernelIN5flash11enable_sm90INS1_16FlashAttnBwdSm90INS1_25CollectiveMainloopBwdSm90ILi2ELi2ELi2EN4cute5tupleIJNS5_1CILi1EEES8_S8_EEENS6_IJNS7_ILi64EEENS7_ILi128EEESB_EEENS_6half_tEfNS_4arch4Sm90ELb1ELb0ELb0ELb0ELb1ELb1ELb0ELb0ELi2ELi1ELi2ELi1ELb0EEENS1_21CollectiveEpilogueBwdISC_SD_SF_Li256ELb0ELb0ELi1EEENS1_25SingleTileBwdLPTSchedulerILb0ELi128ELb1EEEEEEEEEvNT_6ParamsE,"a",@progbits
	.sectionflags	@""
	.align	4
.nv.constant0._ZN7cutlass13device_kernelIN5flash11enable_sm90INS1_16FlashAttnBwdSm90INS1_25CollectiveMainloopBwdSm90ILi2ELi2ELi2EN4cute5tupleIJNS5_1CILi1EEES8_S8_EEENS6_IJNS7_ILi64EEENS7_ILi128EEESB_EEENS_6half_tEfNS_4arch4Sm90ELb1ELb0ELb0ELb0ELb1ELb1ELb0ELb0ELi2ELi1ELi2ELi1ELb0EEENS1_21CollectiveEpilogueBwdISC_SD_SF_Li256ELb0ELb0ELi1EEENS1_25SingleTileBwdLPTSchedulerILb0ELi128ELb1EEEEEEEEEvNT_6ParamsE:
	.zero		3200


//--------------------- .nv.constant0._ZN7cutlass13device_kernelIN5flash11enable_sm90INS1_16FlashAttnBwdSm90INS1_25CollectiveMainloopBwdSm90ILi2ELi2ELi2EN4cute5tupleIJNS5_1CILi1EEES8_S8_EEENS6_IJNS7_ILi64EEENS7_ILi128EEESB_EEENS_6half_tEfNS_4arch4Sm90ELb1ELb0ELb0ELb0ELb0ELb1ELb0ELb0ELi2ELi1ELi2ELi1ELb0EEENS1_24CollectiveEpilogueBwdGQAISC_fSF_Li256ELb0ELb0EEENS1_25SingleTileBwdLPTSchedulerILb0ELi128ELb0EEEEEEEEEvNT_6ParamsE --------------------------
	.section	.nv.constant0._ZN7cutlass13device_kernelIN5flash11enable_sm90INS1_16FlashAttnBwdSm90INS1_25CollectiveMainloopBwdSm90ILi2ELi2ELi2EN4cute5tupleIJNS5_1CILi1EEES8_S8_EEENS6_IJNS7_ILi64EEENS7_ILi128EEESB_EEENS_6half_tEfNS_4arch4Sm90ELb1ELb0ELb0ELb0ELb0ELb1ELb0ELb0ELi2ELi1ELi2ELi1ELb0EEENS1_24CollectiveEpilogueBwdGQAISC_fSF_Li256ELb0ELb0EEENS1_25SingleTileBwdLPTSchedulerILb0ELi128ELb0EEEEEEEEEvNT_6ParamsE,"a",@progbits
	.sectionflags	@""
	.align	4
.nv.constant0._ZN7cutlass13device_kernelIN5flash11enable_sm90INS1_16FlashAttnBwdSm90INS1_25CollectiveMainloopBwdSm90ILi2ELi2ELi2EN4cute5tupleIJNS5_1CILi1EEES8_S8_EEENS6_IJNS7_ILi64EEENS7_ILi128EEESB_EEENS_6half_tEfNS_4arch4Sm90ELb1ELb0ELb0ELb0ELb0ELb1ELb0ELb0ELi2ELi1ELi2ELi1ELb0EEENS1_24CollectiveEpilogueBwdGQAISC_fSF_Li256ELb0ELb0EEENS1_25SingleTileBwdLPTSchedulerILb0ELi128ELb0EEEEEEEEEvNT_6ParamsE:
	.zero		2688


//--------------------- .nv.constant0._ZN7cutlass13device_kernelIN5flash11enable_sm90INS1_16FlashAttnBwdSm90INS1_25CollectiveMainloopBwdSm90ILi2ELi2ELi2EN4cute5tupleIJNS5_1CILi1EEES8_S8_EEENS6_IJNS7_ILi64EEENS7_ILi128EEESB_EEENS_6half_tEfNS_4arch4Sm90ELb1ELb0ELb0ELb0ELb1ELb1ELb0ELb0ELi2ELi1ELi2ELi1ELb0EEENS1_24CollectiveEpilogueBwdGQAISC_fSF_Li256ELb0ELb1EEENS1_25SingleTileBwdLPTSchedulerILb0ELi128ELb1EEEEEEEEEvNT_6ParamsE --------------------------
	.section	.nv.constant0._ZN7cutlass13device_kernelIN5flash11enable_sm90INS1_16FlashAttnBwdSm90INS1_25CollectiveMainloopBwdSm90ILi2ELi2ELi2EN4cute5tupleIJNS5_1CILi1EEES8_S8_EEENS6_IJNS7_ILi64EEENS7_ILi128EEESB_EEENS_6half_tEfNS_4arch4Sm90ELb1ELb0ELb0ELb0ELb1ELb1ELb0ELb0ELi2ELi1ELi2ELi1ELb0EEENS1_24CollectiveEpilogueBwdGQAISC_fSF_Li256ELb0ELb1EEENS1_25SingleTileBwdLPTSchedulerILb0ELi128ELb1EEEEEEEEEvNT_6ParamsE,"a",@progbits
	.sectionflags	@""
	.align	4
.nv.constant0._ZN7cutlass13device_kernelIN5flash11enable_sm90INS1_16FlashAttnBwdSm90INS1_25CollectiveMainloopBwdSm90ILi2ELi2ELi2EN4cute5tupleIJNS5_1CILi1EEES8_S8_EEENS6_IJNS7_ILi64EEENS7_ILi128EEESB_EEENS_6half_tEfNS_4arch4Sm90ELb1ELb0ELb0ELb0ELb1ELb1ELb0ELb0ELi2ELi1ELi2ELi1ELb0EEENS1_24CollectiveEpilogueBwdGQAISC_fSF_Li256ELb0ELb1EEENS1_25SingleTileBwdLPTSchedulerILb0ELi128ELb1EEEEEEEEEvNT_6ParamsE:
	.zero		2688


//--------------------- .nv.constant0._ZN7cutlass13device_kernelIN5flash22FlashAttnBwdPreprocessIN4cute5tupleIJNS3_1CILi64EEENS5_ILi128EEEEEENS_6half_tEfNS_4arch4Sm90ELb1ELb0EEEEEvNT_6ParamsE --------------------------
	.section	.nv.constant0._ZN7cutlass13device_kernelIN5flash22FlashAttnBwdPreprocessIN4cute5tupleIJNS3_1CILi64EEENS5_ILi128EEEEEENS_6half_tEfNS_4arch4Sm90ELb1ELb0EEEEEvNT_6ParamsE,"a",@progbits
	.sectionflags	@""
	.align	4
.nv.constant0._ZN7cutlass13device_kernelIN5flash22FlashAttnBwdPreprocessIN4cute5tupleIJNS3_1CILi64EEENS5_ILi128EEEEEENS_6half_tEfNS_4arch4Sm90ELb1ELb0EEEEEvNT_6ParamsE:
	.zero		1136


//--------------------- .nv.constant0._ZN7cutlass13device_kernelIN5flash11enable_sm90INS1_16FlashAttnBwdSm90INS1_25CollectiveMainloopBwdSm90ILi2ELi2ELi2EN4cute5tupleIJNS5_1CILi1EEES8_S8_EEENS6_IJNS7_ILi64EEENS7_ILi128EEESB_EEENS_6half_tEfNS_4arch4Sm90ELb1ELb0ELb0ELb1ELb0ELb1ELb0ELb0ELi2ELi1ELi2ELi1ELb0EEENS1_21CollectiveEpilogueBwdISC_SD_SF_Li256ELb1ELb0ELi1EEENS1_25SingleTileBwdLPTSchedulerILb1ELi128ELb0EEEEEEEEEvNT_6ParamsE --------------------------
	.section	.nv.constant0._ZN7cutlass13device_kernelIN5flash11enable_sm90INS1_16FlashAttnBwdSm90INS1_25CollectiveMainloopBwdSm90ILi2ELi2ELi2EN4cute5tupleIJNS5_1CILi1EEES8_S8_EEENS6_IJNS7_ILi64EEENS7_ILi128EEESB_EEENS_6half_tEfNS_4arch4Sm90ELb1ELb0ELb0ELb1ELb0ELb1ELb0ELb0ELi2ELi1ELi2ELi1ELb0EEENS1_21CollectiveEpilogueBwdISC_SD_SF_Li256ELb1ELb0ELi1EEENS1_25SingleTileBwdLPTSchedulerILb1ELi128ELb0EEEEEEEEEvNT_6ParamsE,"a",@progbits
	.sectionflags	@""
	.align	4
.nv.constant0._ZN7cutlass13device_kernelIN5flash11enable_sm90INS1_16FlashAttnBwdSm90INS1_25CollectiveMainloopBwdSm90ILi2ELi2ELi2EN4cute5tupleIJNS5_1CILi1EEES8_S8_EEENS6_IJNS7_ILi64EEENS7_ILi128EEESB_EEENS_6half_tEfNS_4arch4Sm90ELb1ELb0ELb0ELb1ELb0ELb1ELb0ELb0ELi2ELi1ELi2ELi1ELb0EEENS1_21CollectiveEpilogueBwdISC_SD_SF_Li256ELb1ELb0ELi1EEENS1_25SingleTileBwdLPTSchedulerILb1ELi128ELb0EEEEEEEEEvNT_6ParamsE:
	.zero		2560


//--------------------- .nv.constant0._ZN7cutlass13device_kernelIN5flash11enable_sm90INS1_16FlashAttnBwdSm90INS1_25CollectiveMainloopBwdSm90ILi2ELi2ELi2EN4cute5tupleIJNS5_1CILi1EEES8_S8_EEENS6_IJNS7_ILi64EEENS7_ILi128EEESB_EEENS_6half_tEfNS_4arch4Sm90ELb1ELb0ELb0ELb1ELb1ELb1ELb0ELb0ELi2ELi1ELi2ELi1ELb0EEENS1_21CollectiveEpilogueBwdISC_SD_SF_Li256ELb1ELb0ELi1EEENS1_25SingleTileBwdLPTSchedulerILb1ELi128ELb1EEEEEEEEEvNT_6ParamsE --------------------------
	.section	.nv.constant0._ZN7cutlass13device_kernelIN5flash11enable_sm90INS1_16FlashAttnBwdSm90INS1_25CollectiveMainloopBwdSm90ILi2ELi2ELi2EN4cute5tupleIJNS5_1CILi1EEES8_S8_EEENS6_IJNS7_ILi64EEENS7_ILi128EEESB_EEENS_6half_tEfNS_4arch4Sm90ELb1ELb0ELb0ELb1ELb1ELb1ELb0ELb0ELi2ELi1ELi2ELi1ELb0EEENS1_21CollectiveEpilogueBwdISC_SD_SF_Li256ELb1ELb0ELi1EEENS1_25SingleTileBwdLPTSchedulerILb1ELi128ELb1EEEEEEEEEvNT_6ParamsE,"a",@progbits
	.sectionflags	@""
	.align	4
.nv.constant0._ZN7cutlass13device_kernelIN5flash11enable_sm90INS1_16FlashAttnBwdSm90INS1_25CollectiveMainloopBwdSm90ILi2ELi2ELi2EN4cute5tupleIJNS5_1CILi1EEES8_S8_EEENS6_IJNS7_ILi64EEENS7_ILi128EEESB_EEENS_6half_tEfNS_4arch4Sm90ELb1ELb0ELb0ELb1ELb1ELb1ELb0ELb0ELi2ELi1ELi2ELi1ELb0EEENS1_21CollectiveEpilogueBwdISC_SD_SF_Li256ELb1ELb0ELi1EEENS1_25SingleTileBwdLPTSchedulerILb1ELi128ELb1EEEEEEEEEvNT_6ParamsE:
	.zero		2560


//--------------------- .nv.constant0._ZN7cutlass13device_kernelIN5flash11enable_sm90INS1_16FlashAttnBwdSm90INS1_25CollectiveMainloopBwdSm90ILi2ELi2ELi2EN4cute5tupleIJNS5_1CILi1EEES8_S8_EEENS6_IJNS7_ILi64EEENS7_ILi128EEESB_EEENS_6half_tEfNS_4arch4Sm90ELb1ELb0ELb0ELb1ELb0ELb1ELb0ELb0ELi2ELi1ELi2ELi1ELb0EEENS1_24CollectiveEpilogueBwdGQAISC_fSF_Li256ELb1ELb0EEENS1_25SingleTileBwdLPTSchedulerILb1ELi128ELb0EEEEEEEEEvNT_6ParamsE --------------------------
	.section	.nv.constant0._ZN7cutlass13device_kernelIN5flash11enable_sm90INS1_16FlashAttnBwdSm90INS1_25CollectiveMainloopBwdSm90ILi2ELi2ELi2EN4cute5tupleIJNS5_1CILi1EEES8_S8_EEENS6_IJNS7_ILi64EEENS7_ILi128EEESB_EEENS_6half_tEfNS_4arch4Sm90ELb1ELb0ELb0ELb1ELb0ELb1ELb0ELb0ELi2ELi1ELi2ELi1ELb0EEENS1_24CollectiveEpilogueBwdGQAISC_fSF_Li256ELb1ELb0EEENS1_25SingleTileBwdLPTSchedulerILb1ELi128ELb0EEEEEEEEEvNT_6ParamsE,"a",@progbits
	.sectionflags	@""
	.align	4
.nv.constant0._ZN7cutlass13device_kernelIN5flash11enable_sm90INS1_16FlashAttnBwdSm90INS1_25CollectiveMainloopBwdSm90ILi2ELi2ELi2EN4cute5tupleIJNS5_1CILi1EEES8_S8_EEENS6_IJNS7_ILi64EEENS7_ILi128EEESB_EEENS_6half_tEfNS_4arch4Sm90ELb1ELb0ELb0ELb1ELb0ELb1ELb0ELb0ELi2ELi1ELi2ELi1ELb0EEENS1_24CollectiveEpilogueBwdGQAISC_fSF_Li256ELb1ELb0EEENS1_25SingleTileBwdLPTSchedulerILb1ELi128ELb0EEEEEEEEEvNT_6ParamsE:
	.zero		2688


//--------------------- .nv.constant0._ZN7cutlass13device_kernelIN5flash32FlashAttnBwdPostprocessConvertdQIN4cute5tupleIJNS3_1CILi128EEES6_EEENS_6half_tEfNS_4arch4Sm90ELi256ENS3_8TiledMMAINS3_8MMA_AtomIJNS3_4SM904GMMA26MMA_64x128x16_F32F16F16_RSILNSE_5MajorE0ELSG_1ELNSE_7ScaleInE1ELSH_1EEEEEENS3_6LayoutINS4_IJNS5_ILi2EEENS5_ILi1EEESM_EEENS4_IJSM_NS5_ILi0EEESO_EEEEENS4_IJNS3_10UnderscoreESR_SR_EEEEELb0EEEEEvNT_6ParamsE --------------------------
	.section	.nv.constant0._ZN7cutlass13device_kernelIN5flash32FlashAttnBwdPostprocessConvertdQIN4cute5tupleIJNS3_1CILi128EEES6_EEENS_6half_tEfNS_4arch4Sm90ELi256ENS3_8TiledMMAINS3_8MMA_AtomIJNS3_4SM904GMMA26MMA_64x128x16_F32F16F16_RSILNSE_5MajorE0ELSG_1ELNSE_7ScaleInE1ELSH_1EEEEEENS3_6LayoutINS4_IJNS5_ILi2EEENS5_ILi1EEESM_EEENS4_IJSM_NS5_ILi0EEESO_EEEEENS4_IJNS3_10UnderscoreESR_SR_EEEEELb0EEEEEvNT_6ParamsE,"a",@progbits
	.sectionflags	@""
	.align	4
.nv.constant0._ZN7cutlass13device_kernelIN5flash32FlashAttnBwdPostprocessConvertdQIN4cute5tupleIJNS3_1CILi128EEES6_EEENS_6half_tEfNS_4arch4Sm90ELi256ENS3_8TiledMMAINS3_8MMA_AtomIJNS3_4SM904GMMA26MMA_64x128x16_F32F16F16_RSILNSE_5MajorE0ELSG_1ELNSE_7ScaleInE1ELSH_1EEEEEENS3_6LayoutINS4_IJNS5_ILi2EEENS5_ILi1EEESM_EEENS4_IJSM_NS5_ILi0EEESO_EEEEENS4_IJNS3_10UnderscoreESR_SR_EEEEELb0EEEEEvNT_6ParamsE:
	.zero		1008


//--------------------- .nv.constant0._ZN7cutlass13device_kernelIN5flash32FlashAttnBwdPostprocessConvertdQIN4cute5tupleIJNS3_1CILi64EEENS5_ILi128EEEEEENS_6half_tEfNS_4arch4Sm90ELi256ENS3_8TiledMMAINS3_8MMA_AtomIJNS3_4SM904GMMA25MMA_64x64x16_F32F16F16_SSILNSF_5MajorE0ELSH_1ELNSF_7ScaleInE1ELSI_1EEEEEENS3_6LayoutINS4_IJNS5_ILi1EEENS5_ILi2EEESM_EEENS4_IJNS5_ILi0EEESM_SP_EEEEENS4_IJNS3_10UnderscoreESS_SS_EEEEELb0EEEEEvNT_6ParamsE --------------------------
	.section	.nv.constant0._ZN7cutlass13device_kernelIN5flash32FlashAttnBwdPostprocessConvertdQIN4cute5tupleIJNS3_1CILi64EEENS5_ILi128EEEEEENS_6half_tEfNS_4arch4Sm90ELi256ENS3_8TiledMMAINS3_8MMA_AtomIJNS3_4SM904GMMA25MMA_64x64x16_F32F16F16_SSILNSF_5MajorE0ELSH_1ELNSF_7ScaleInE1ELSI_1EEEEEENS3_6LayoutINS4_IJNS5_ILi1EEENS5_ILi2EEESM_EEENS4_IJNS5_ILi0EEESM_SP_EEEEENS4_IJNS3_10UnderscoreESS_SS_EEEEELb0EEEEEvNT_6ParamsE,"a",@progbits
	.sectionflags	@""
	.align	4
.nv.constant0._ZN7cutlass13device_kernelIN5flash32FlashAttnBwdPostprocessConvertdQIN4cute5tupleIJNS3_1CILi64EEENS5_ILi128EEEEEENS_6half_tEfNS_4arch4Sm90ELi256ENS3_8TiledMMAINS3_8MMA_AtomIJNS3_4SM904GMMA25MMA_64x64x16_F32F16F16_SSILNSF_5MajorE0ELSH_1ELNSF_7ScaleInE1ELSI_1EEEEEENS3_6LayoutINS4_IJNS5_ILi1EEENS5_ILi2EEESM_EEENS4_IJNS5_ILi0EEESM_SP_EEEEENS4_IJNS3_10UnderscoreESS_SS_EEEEELb0EEEEEvNT_6ParamsE:
	.zero		1008


//--------------------- .nv.constant0._ZN7cutlass13device_kernelIN5flash11enable_sm90INS1_16FlashAttnBwdSm90INS1_25CollectiveMainloopBwdSm90ILi2ELi2ELi2EN4cute5tupleIJNS5_1CILi1EEES8_S8_EEENS6_IJNS7_ILi64EEENS7_ILi128EEESB_EEENS_6half_tEfNS_4arch4Sm90ELb1ELb0ELb0ELb1ELb1ELb1ELb0ELb0ELi2ELi1ELi2ELi1ELb0EEENS1_24CollectiveEpilogueBwdGQAISC_fSF_Li256ELb1ELb1EEENS1_25SingleTileBwdLPTSchedulerILb1ELi128ELb1EEEEEEEEEvNT_6ParamsE --------------------------
	.section	.nv.constant0._ZN7cutlass13device_kernelIN5flash11enable_sm90INS1_16FlashAttnBwdSm90INS1_25CollectiveMainloopBwdSm90ILi2ELi2ELi2EN4cute5tupleIJNS5_1CILi1EEES8_S8_EEENS6_IJNS7_ILi64EEENS7_ILi128EEESB_EEENS_6half_tEfNS_4arch4Sm90ELb1ELb0ELb0ELb1ELb1ELb1ELb0ELb0ELi2ELi1ELi2ELi1ELb0EEENS1_24CollectiveEpilogueBwdGQAISC_fSF_Li256ELb1ELb1EEENS1_25SingleTileBwdLPTSchedulerILb1ELi128ELb1EEEEEEEEEvNT_6ParamsE,"a",@progbits
	.sectionflags	@""
	.align	4
.nv.constant0._ZN7cutlass13device_kernelIN5flash11enable_sm90INS1_16FlashAttnBwdSm90INS1_25CollectiveMainloopBwdSm90ILi2ELi2ELi2EN4cute5tupleIJNS5_1CILi1EEES8_S8_EEENS6_IJNS7_ILi64EEENS7_ILi128EEESB_EEENS_6half_tEfNS_4arch4Sm90ELb1ELb0ELb0ELb1ELb1ELb1ELb0ELb0ELi2ELi1ELi2ELi1ELb0EEENS1_24CollectiveEpilogueBwdGQAISC_fSF_Li256ELb1ELb1EEENS1_25SingleTileBwdLPTSchedulerILb1ELi128ELb1EEEEEEEEEvNT_6ParamsE:
	.zero		2688


//--------------------- .nv.constant0._ZN7cutlass13device_kernelIN5flash22FlashAttnBwdPreprocessIN4cute5tupleIJNS3_1CILi64EEENS5_ILi128EEEEEENS_6half_tEfNS_4arch4Sm90ELb1ELb1EEEEEvNT_6ParamsE --------------------------
	.section	.nv.constant0._ZN7cutlass13device_kernelIN5flash22FlashAttnBwdPreprocessIN4cute5tupleIJNS3_1CILi64EEENS5_ILi128EEEEEENS_6half_tEfNS_4arch4Sm90ELb1ELb1EEEEEvNT_6ParamsE,"a",@progbits
	.sectionflags	@""
	.align	4
.nv.constant0._ZN7cutlass13device_kernelIN5flash22FlashAttnBwdPreprocessIN4cute5tupleIJNS3_1CILi64EEENS5_ILi128EEEEEENS_6half_tEfNS_4arch4Sm90ELb1ELb1EEEEEvNT_6ParamsE:
	.zero		1136


//--------------------- SYMBOLS --------------------------

	.type		.nv.reservedSmem.offset0,@object
	.size		.nv.reservedSmem.offset0,0x4
	.type		.nv.reservedSmem.cap,@object
	.size		.nv.reservedSmem.cap,0x4
